//
// Generated by NVIDIA NVVM Compiler
//
// Compiler Build ID: CL-36424714
// Cuda compilation tools, release 13.0, V13.0.88
// Based on NVVM 20.0.0
//

.version 9.0
.target sm_100
.address_size 64

	// .globl	_Z14map_word_countPiiP8KeyValue
// _ZZN3cub18CUB_300001_SM_10006detail10merge_sort30DeviceMergeSortBlockSortKernelINS2_10policy_hubIN6thrust24THRUST_300001_SM_1000_NS10device_ptrI8KeyValueEEE9Policy600ES9_PNS0_8NullTypeES9_SD_j18KeyValueComparatorS8_SC_EEvbT0_T1_T2_T3_T4_PT6_PT7_T5_NS1_7vsmem_tEE19static_temp_storage has been demoted
// _ZZN3cub18CUB_300001_SM_10006detail10merge_sort26DeviceMergeSortMergeKernelINS2_10policy_hubIN6thrust24THRUST_300001_SM_1000_NS10device_ptrI8KeyValueEEE9Policy600ES9_PNS0_8NullTypeES9_SD_j18KeyValueComparatorS8_SC_EEvbT2_T3_T4_PT6_PT7_T5_PSH_SH_NS1_7vsmem_tEE19static_temp_storage has been demoted
// _ZZN3cub18CUB_300001_SM_10006detail10merge_sort30DeviceMergeSortBlockSortKernelINS2_10policy_hubIN6thrust24THRUST_300001_SM_1000_NS10device_ptrI8KeyValueEEE9Policy600ES9_PNS0_8NullTypeES9_SD_m18KeyValueComparatorS8_SC_EEvbT0_T1_T2_T3_T4_PT6_PT7_T5_NS1_7vsmem_tEE19static_temp_storage has been demoted
// _ZZN3cub18CUB_300001_SM_10006detail10merge_sort26DeviceMergeSortMergeKernelINS2_10policy_hubIN6thrust24THRUST_300001_SM_1000_NS10device_ptrI8KeyValueEEE9Policy600ES9_PNS0_8NullTypeES9_SD_m18KeyValueComparatorS8_SC_EEvbT2_T3_T4_PT6_PT7_T5_PSH_SH_NS1_7vsmem_tEE19static_temp_storage has been demoted
// _ZZN3cub18CUB_300001_SM_10006detail10merge_sort30DeviceMergeSortBlockSortKernelINS2_10policy_hubIN6thrust24THRUST_300001_SM_1000_NS6detail15normal_iteratorINS6_10device_ptrI8KeyValueEEEEE9Policy600ESC_PNS0_8NullTypeESC_SG_j18KeyValueComparatorSA_SF_EEvbT0_T1_T2_T3_T4_PT6_PT7_T5_NS1_7vsmem_tEE19static_temp_storage has been demoted
// _ZZN3cub18CUB_300001_SM_10006detail10merge_sort26DeviceMergeSortMergeKernelINS2_10policy_hubIN6thrust24THRUST_300001_SM_1000_NS6detail15normal_iteratorINS6_10device_ptrI8KeyValueEEEEE9Policy600ESC_PNS0_8NullTypeESC_SG_j18KeyValueComparatorSA_SF_EEvbT2_T3_T4_PT6_PT7_T5_PSK_SK_NS1_7vsmem_tEE19static_temp_storage has been demoted
// _ZZN3cub18CUB_300001_SM_10006detail10merge_sort30DeviceMergeSortBlockSortKernelINS2_10policy_hubIN6thrust24THRUST_300001_SM_1000_NS6detail15normal_iteratorINS6_10device_ptrI8KeyValueEEEEE9Policy600ESC_PNS0_8NullTypeESC_SG_m18KeyValueComparatorSA_SF_EEvbT0_T1_T2_T3_T4_PT6_PT7_T5_NS1_7vsmem_tEE19static_temp_storage has been demoted
// _ZZN3cub18CUB_300001_SM_10006detail10merge_sort26DeviceMergeSortMergeKernelINS2_10policy_hubIN6thrust24THRUST_300001_SM_1000_NS6detail15normal_iteratorINS6_10device_ptrI8KeyValueEEEEE9Policy600ESC_PNS0_8NullTypeESC_SG_m18KeyValueComparatorSA_SF_EEvbT2_T3_T4_PT6_PT7_T5_PSK_SK_NS1_7vsmem_tEE19static_temp_storage has been demoted
.global .align 1 .b8 _ZN34_INTERNAL_3c6433d5_4_k_cu_4e10feed4cuda3std3__45__cpo5beginE[1];
.global .align 1 .b8 _ZN34_INTERNAL_3c6433d5_4_k_cu_4e10feed4cuda3std3__45__cpo3endE[1];
.global .align 1 .b8 _ZN34_INTERNAL_3c6433d5_4_k_cu_4e10feed4cuda3std3__45__cpo6cbeginE[1];
.global .align 1 .b8 _ZN34_INTERNAL_3c6433d5_4_k_cu_4e10feed4cuda3std3__45__cpo4cendE[1];
.global .align 1 .b8 _ZN34_INTERNAL_3c6433d5_4_k_cu_4e10feed4cuda3std3__45__cpo6rbeginE[1];
.global .align 1 .b8 _ZN34_INTERNAL_3c6433d5_4_k_cu_4e10feed4cuda3std3__45__cpo4rendE[1];
.global .align 1 .b8 _ZN34_INTERNAL_3c6433d5_4_k_cu_4e10feed4cuda3std3__45__cpo7crbeginE[1];
.global .align 1 .b8 _ZN34_INTERNAL_3c6433d5_4_k_cu_4e10feed4cuda3std3__45__cpo5crendE[1];
.global .align 1 .b8 _ZN34_INTERNAL_3c6433d5_4_k_cu_4e10feed4cuda3std3__436_GLOBAL__N__3c6433d5_4_k_cu_4e10feed6ignoreE[1];
.global .align 1 .b8 _ZN34_INTERNAL_3c6433d5_4_k_cu_4e10feed4cuda3std3__419piecewise_constructE[1];
.global .align 1 .b8 _ZN34_INTERNAL_3c6433d5_4_k_cu_4e10feed4cuda3std3__48in_placeE[1];
.global .align 1 .b8 _ZN34_INTERNAL_3c6433d5_4_k_cu_4e10feed4cuda3std3__420unreachable_sentinelE[1];
.global .align 1 .b8 _ZN34_INTERNAL_3c6433d5_4_k_cu_4e10feed4cuda3std3__47nulloptE[1];
.global .align 1 .b8 _ZN34_INTERNAL_3c6433d5_4_k_cu_4e10feed4cuda3std3__48unexpectE[1];
.global .align 1 .b8 _ZN34_INTERNAL_3c6433d5_4_k_cu_4e10feed4cuda3std6ranges3__45__cpo4swapE[1];
.global .align 1 .b8 _ZN34_INTERNAL_3c6433d5_4_k_cu_4e10feed4cuda3std6ranges3__45__cpo9iter_moveE[1];
.global .align 1 .b8 _ZN34_INTERNAL_3c6433d5_4_k_cu_4e10feed4cuda3std6ranges3__45__cpo5beginE[1];
.global .align 1 .b8 _ZN34_INTERNAL_3c6433d5_4_k_cu_4e10feed4cuda3std6ranges3__45__cpo3endE[1];
.global .align 1 .b8 _ZN34_INTERNAL_3c6433d5_4_k_cu_4e10feed4cuda3std6ranges3__45__cpo6cbeginE[1];
.global .align 1 .b8 _ZN34_INTERNAL_3c6433d5_4_k_cu_4e10feed4cuda3std6ranges3__45__cpo4cendE[1];
.global .align 1 .b8 _ZN34_INTERNAL_3c6433d5_4_k_cu_4e10feed4cuda3std6ranges3__45__cpo7advanceE[1];
.global .align 1 .b8 _ZN34_INTERNAL_3c6433d5_4_k_cu_4e10feed4cuda3std6ranges3__45__cpo9iter_swapE[1];
.global .align 1 .b8 _ZN34_INTERNAL_3c6433d5_4_k_cu_4e10feed4cuda3std6ranges3__45__cpo4nextE[1];
.global .align 1 .b8 _ZN34_INTERNAL_3c6433d5_4_k_cu_4e10feed4cuda3std6ranges3__45__cpo4prevE[1];
.global .align 1 .b8 _ZN34_INTERNAL_3c6433d5_4_k_cu_4e10feed4cuda3std6ranges3__45__cpo4dataE[1];
.global .align 1 .b8 _ZN34_INTERNAL_3c6433d5_4_k_cu_4e10feed4cuda3std6ranges3__45__cpo5cdataE[1];
.global .align 1 .b8 _ZN34_INTERNAL_3c6433d5_4_k_cu_4e10feed4cuda3std6ranges3__45__cpo4sizeE[1];
.global .align 1 .b8 _ZN34_INTERNAL_3c6433d5_4_k_cu_4e10feed4cuda3std6ranges3__45__cpo5ssizeE[1];
.global .align 1 .b8 _ZN34_INTERNAL_3c6433d5_4_k_cu_4e10feed4cuda3std6ranges3__45__cpo8distanceE[1];
.global .align 1 .b8 _ZN34_INTERNAL_3c6433d5_4_k_cu_4e10feed6thrust24THRUST_300001_SM_1000_NS8cuda_cub3parE[1];
.global .align 1 .b8 _ZN34_INTERNAL_3c6433d5_4_k_cu_4e10feed6thrust24THRUST_300001_SM_1000_NS8cuda_cub10par_nosyncE[1];
.global .align 1 .b8 _ZN34_INTERNAL_3c6433d5_4_k_cu_4e10feed6thrust24THRUST_300001_SM_1000_NS6system6detail10sequential3seqE[1];
.global .align 1 .b8 _ZN34_INTERNAL_3c6433d5_4_k_cu_4e10feed6thrust24THRUST_300001_SM_1000_NS6system3cpp3parE[1];
.global .align 1 .b8 _ZN34_INTERNAL_3c6433d5_4_k_cu_4e10feed6thrust24THRUST_300001_SM_1000_NS12placeholders2_1E[1];
.global .align 1 .b8 _ZN34_INTERNAL_3c6433d5_4_k_cu_4e10feed6thrust24THRUST_300001_SM_1000_NS12placeholders2_2E[1];
.global .align 1 .b8 _ZN34_INTERNAL_3c6433d5_4_k_cu_4e10feed6thrust24THRUST_300001_SM_1000_NS12placeholders2_3E[1];
.global .align 1 .b8 _ZN34_INTERNAL_3c6433d5_4_k_cu_4e10feed6thrust24THRUST_300001_SM_1000_NS12placeholders2_4E[1];
.global .align 1 .b8 _ZN34_INTERNAL_3c6433d5_4_k_cu_4e10feed6thrust24THRUST_300001_SM_1000_NS12placeholders2_5E[1];
.global .align 1 .b8 _ZN34_INTERNAL_3c6433d5_4_k_cu_4e10feed6thrust24THRUST_300001_SM_1000_NS12placeholders2_6E[1];
.global .align 1 .b8 _ZN34_INTERNAL_3c6433d5_4_k_cu_4e10feed6thrust24THRUST_300001_SM_1000_NS12placeholders2_7E[1];
.global .align 1 .b8 _ZN34_INTERNAL_3c6433d5_4_k_cu_4e10feed6thrust24THRUST_300001_SM_1000_NS12placeholders2_8E[1];
.global .align 1 .b8 _ZN34_INTERNAL_3c6433d5_4_k_cu_4e10feed6thrust24THRUST_300001_SM_1000_NS12placeholders2_9E[1];
.global .align 1 .b8 _ZN34_INTERNAL_3c6433d5_4_k_cu_4e10feed6thrust24THRUST_300001_SM_1000_NS12placeholders3_10E[1];
.global .align 1 .b8 _ZN34_INTERNAL_3c6433d5_4_k_cu_4e10feed6thrust24THRUST_300001_SM_1000_NS3seqE[1];
.global .align 1 .b8 _ZN34_INTERNAL_3c6433d5_4_k_cu_4e10feed6thrust24THRUST_300001_SM_1000_NS6deviceE[1];
.extern .shared .align 16 .b8 sdata[];
.extern .shared .align 16 .b8 _ZN6thrust24THRUST_300001_SM_1000_NS8cuda_cub4core6detail5shmemE[];

.visible .entry _Z14map_word_countPiiP8KeyValue(
	.param .u64 .ptr .align 1 _Z14map_word_countPiiP8KeyValue_param_0,
	.param .u32 _Z14map_word_countPiiP8KeyValue_param_1,
	.param .u64 .ptr .align 1 _Z14map_word_countPiiP8KeyValue_param_2
)
{
	.reg .pred 	%p<2>;
	.reg .b32 	%r<8>;
	.reg .b64 	%rd<9>;

	ld.param.u64 	%rd1, [_Z14map_word_countPiiP8KeyValue_param_0];
	ld.param.u32 	%r2, [_Z14map_word_countPiiP8KeyValue_param_1];
	ld.param.u64 	%rd2, [_Z14map_word_countPiiP8KeyValue_param_2];
	mov.u32 	%r3, %ctaid.x;
	mov.u32 	%r4, %ntid.x;
	mov.u32 	%r5, %tid.x;
	mad.lo.s32 	%r1, %r3, %r4, %r5;
	setp.ge.s32 	%p1, %r1, %r2;
	@%p1 bra 	$L__BB0_2;
	cvta.to.global.u64 	%rd3, %rd1;
	cvta.to.global.u64 	%rd4, %rd2;
	mul.wide.s32 	%rd5, %r1, 4;
	add.s64 	%rd6, %rd3, %rd5;
	ld.global.u32 	%r6, [%rd6];
	mul.wide.s32 	%rd7, %r1, 8;
	add.s64 	%rd8, %rd4, %rd7;
	st.global.u32 	[%rd8], %r6;
	mov.b32 	%r7, 1;
	st.global.u32 	[%rd8+4], %r7;
$L__BB0_2:
	ret;

}
	// .globl	_Z14map_square_sumPiiP8KeyValue
.visible .entry _Z14map_square_sumPiiP8KeyValue(
	.param .u64 .ptr .align 1 _Z14map_square_sumPiiP8KeyValue_param_0,
	.param .u32 _Z14map_square_sumPiiP8KeyValue_param_1,
	.param .u64 .ptr .align 1 _Z14map_square_sumPiiP8KeyValue_param_2
)
{
	.reg .pred 	%p<2>;
	.reg .b32 	%r<8>;
	.reg .b64 	%rd<9>;

	ld.param.u64 	%rd1, [_Z14map_square_sumPiiP8KeyValue_param_0];
	ld.param.u32 	%r2, [_Z14map_square_sumPiiP8KeyValue_param_1];
	ld.param.u64 	%rd2, [_Z14map_square_sumPiiP8KeyValue_param_2];
	mov.u32 	%r3, %ctaid.x;
	mov.u32 	%r4, %ntid.x;
	mov.u32 	%r5, %tid.x;
	mad.lo.s32 	%r1, %r3, %r4, %r5;
	setp.ge.s32 	%p1, %r1, %r2;
	@%p1 bra 	$L__BB1_2;
	cvta.to.global.u64 	%rd3, %rd1;
	cvta.to.global.u64 	%rd4, %rd2;
	mul.wide.s32 	%rd5, %r1, 4;
	add.s64 	%rd6, %rd3, %rd5;
	ld.global.u32 	%r6, [%rd6];
	mul.lo.s32 	%r7, %r6, %r6;
	mul.wide.s32 	%rd7, %r1, 8;
	add.s64 	%rd8, %rd4, %rd7;
	st.global.u32 	[%rd8], %r6;
	st.global.u32 	[%rd8+4], %r7;
$L__BB1_2:
	ret;

}
	// .globl	_Z20reduce_by_key_sharedP8KeyValueS0_PiS1_i
.visible .entry _Z20reduce_by_key_sharedP8KeyValueS0_PiS1_i(
	.param .u64 .ptr .align 1 _Z20reduce_by_key_sharedP8KeyValueS0_PiS1_i_param_0,
	.param .u64 .ptr .align 1 _Z20reduce_by_key_sharedP8KeyValueS0_PiS1_i_param_1,
	.param .u64 .ptr .align 1 _Z20reduce_by_key_sharedP8KeyValueS0_PiS1_i_param_2,
	.param .u64 .ptr .align 1 _Z20reduce_by_key_sharedP8KeyValueS0_PiS1_i_param_3,
	.param .u32 _Z20reduce_by_key_sharedP8KeyValueS0_PiS1_i_param_4
)
{
	.reg .pred 	%p<11>;
	.reg .b32 	%r<43>;
	.reg .b64 	%rd<16>;

	ld.param.u64 	%rd3, [_Z20reduce_by_key_sharedP8KeyValueS0_PiS1_i_param_0];
	ld.param.u64 	%rd4, [_Z20reduce_by_key_sharedP8KeyValueS0_PiS1_i_param_1];
	ld.param.u64 	%rd5, [_Z20reduce_by_key_sharedP8KeyValueS0_PiS1_i_param_2];
	ld.param.u64 	%rd6, [_Z20reduce_by_key_sharedP8KeyValueS0_PiS1_i_param_3];
	ld.param.u32 	%r21, [_Z20reduce_by_key_sharedP8KeyValueS0_PiS1_i_param_4];
	mov.u32 	%r1, %ctaid.x;
	setp.ge.s32 	%p1, %r1, %r21;
	@%p1 bra 	$L__BB2_13;
	cvta.to.global.u64 	%rd7, %rd5;
	cvta.to.global.u64 	%rd8, %rd6;
	mov.u32 	%r2, %tid.x;
	mul.wide.u32 	%rd9, %r1, 4;
	add.s64 	%rd10, %rd7, %rd9;
	ld.global.u32 	%r3, [%rd10];
	add.s64 	%rd11, %rd8, %rd9;
	ld.global.u32 	%r4, [%rd11];
	setp.ge.s32 	%p2, %r2, %r4;
	mov.b32 	%r39, 0;
	mov.u32 	%r41, %r39;
	@%p2 bra 	$L__BB2_6;
	mov.u32 	%r5, %ntid.x;
	cvta.to.global.u64 	%rd1, %rd3;
	mov.b32 	%r41, 0;
	mov.u32 	%r36, %r2;
	mov.u32 	%r39, %r41;
$L__BB2_3:
	add.s32 	%r24, %r36, %r3;
	mul.wide.s32 	%rd12, %r24, 8;
	add.s64 	%rd2, %rd1, %rd12;
	ld.global.u32 	%r9, [%rd2+4];
	setp.ne.s32 	%p3, %r39, 0;
	@%p3 bra 	$L__BB2_5;
	ld.global.u32 	%r39, [%rd2];
$L__BB2_5:
	add.s32 	%r41, %r9, %r41;
	add.s32 	%r36, %r36, %r5;
	setp.lt.s32 	%p4, %r36, %r4;
	@%p4 bra 	$L__BB2_3;
$L__BB2_6:
	shl.b32 	%r25, %r2, 3;
	mov.u32 	%r26, sdata;
	add.s32 	%r16, %r26, %r25;
	st.shared.v2.u32 	[%r16], {%r39, %r41};
	bar.sync 	0;
	mov.u32 	%r17, %ntid.x;
	setp.lt.u32 	%p5, %r17, 2;
	@%p5 bra 	$L__BB2_11;
	add.s32 	%r18, %r16, 4;
	mov.u32 	%r42, %r17;
$L__BB2_8:
	shr.u32 	%r20, %r42, 1;
	setp.ge.u32 	%p6, %r2, %r20;
	add.s32 	%r28, %r20, %r2;
	setp.ge.u32 	%p7, %r28, %r17;
	or.pred  	%p8, %p6, %p7;
	@%p8 bra 	$L__BB2_10;
	shl.b32 	%r29, %r20, 3;
	add.s32 	%r30, %r18, %r29;
	ld.shared.u32 	%r31, [%r30];
	ld.shared.u32 	%r32, [%r18];
	add.s32 	%r33, %r32, %r31;
	st.shared.u32 	[%r18], %r33;
$L__BB2_10:
	bar.sync 	0;
	setp.gt.u32 	%p9, %r42, 3;
	mov.u32 	%r42, %r20;
	@%p9 bra 	$L__BB2_8;
$L__BB2_11:
	setp.ne.s32 	%p10, %r2, 0;
	@%p10 bra 	$L__BB2_13;
	cvta.to.global.u64 	%rd13, %rd4;
	mul.wide.u32 	%rd14, %r1, 8;
	add.s64 	%rd15, %rd13, %rd14;
	ld.shared.v2.u32 	{%r34, %r35}, [sdata];
	st.global.u32 	[%rd15], %r34;
	st.global.u32 	[%rd15+4], %r35;
$L__BB2_13:
	ret;

}
	// .globl	_Z21find_group_boundariesP8KeyValueiPiS1_S1_
.visible .entry _Z21find_group_boundariesP8KeyValueiPiS1_S1_(
	.param .u64 .ptr .align 1 _Z21find_group_boundariesP8KeyValueiPiS1_S1__param_0,
	.param .u32 _Z21find_group_boundariesP8KeyValueiPiS1_S1__param_1,
	.param .u64 .ptr .align 1 _Z21find_group_boundariesP8KeyValueiPiS1_S1__param_2,
	.param .u64 .ptr .align 1 _Z21find_group_boundariesP8KeyValueiPiS1_S1__param_3,
	.param .u64 .ptr .align 1 _Z21find_group_boundariesP8KeyValueiPiS1_S1__param_4
)
{
	.reg .pred 	%p<27>;
	.reg .b32 	%r<181>;
	.reg .b64 	%rd<75>;

	ld.param.u64 	%rd10, [_Z21find_group_boundariesP8KeyValueiPiS1_S1__param_0];
	ld.param.u32 	%r72, [_Z21find_group_boundariesP8KeyValueiPiS1_S1__param_1];
	ld.param.u64 	%rd11, [_Z21find_group_boundariesP8KeyValueiPiS1_S1__param_2];
	ld.param.u64 	%rd12, [_Z21find_group_boundariesP8KeyValueiPiS1_S1__param_3];
	ld.param.u64 	%rd13, [_Z21find_group_boundariesP8KeyValueiPiS1_S1__param_4];
	cvta.to.global.u64 	%rd1, %rd10;
	cvta.to.global.u64 	%rd2, %rd12;
	cvta.to.global.u64 	%rd3, %rd11;
	cvta.to.global.u64 	%rd4, %rd13;
	mov.u32 	%r73, %tid.x;
	setp.ne.s32 	%p1, %r73, 0;
	@%p1 bra 	$L__BB3_44;
	mov.b32 	%r74, 0;
	st.global.u32 	[%rd4], %r74;
	setp.lt.s32 	%p2, %r72, 1;
	@%p2 bra 	$L__BB3_44;
	mov.b32 	%r149, 0;
	st.global.u32 	[%rd3], %r149;
	setp.eq.s32 	%p3, %r72, 1;
	@%p3 bra 	$L__BB3_43;
	add.s32 	%r1, %r72, -1;
	add.s32 	%r79, %r72, -2;
	and.b32  	%r2, %r1, 7;
	setp.lt.u32 	%p4, %r79, 7;
	mov.b32 	%r149, 0;
	mov.b32 	%r172, 1;
	@%p4 bra 	$L__BB3_22;
	and.b32  	%r3, %r1, -8;
	mov.b32 	%r149, 0;
	mov.b32 	%r146, 1;
$L__BB3_5:
	.pragma "nounroll";
	mul.wide.u32 	%rd14, %r146, 8;
	add.s64 	%rd5, %rd1, %rd14;
	ld.global.u32 	%r150, [%rd5];
	ld.global.u32 	%r82, [%rd5+-8];
	setp.eq.s32 	%p5, %r150, %r82;
	@%p5 bra 	$L__BB3_7;
	mul.wide.s32 	%rd15, %r149, 4;
	add.s64 	%rd16, %rd3, %rd15;
	ld.global.u32 	%r83, [%rd16];
	sub.s32 	%r84, %r146, %r83;
	add.s64 	%rd17, %rd2, %rd15;
	st.global.u32 	[%rd17], %r84;
	add.s32 	%r149, %r149, 1;
	st.global.u32 	[%rd16+4], %r146;
	ld.global.u32 	%r150, [%rd5];
$L__BB3_7:
	ld.global.u32 	%r85, [%rd5+8];
	setp.eq.s32 	%p6, %r85, %r150;
	@%p6 bra 	$L__BB3_9;
	add.s32 	%r86, %r146, 1;
	mul.wide.s32 	%rd18, %r149, 4;
	add.s64 	%rd19, %rd3, %rd18;
	ld.global.u32 	%r87, [%rd19];
	sub.s32 	%r88, %r86, %r87;
	add.s64 	%rd20, %rd2, %rd18;
	st.global.u32 	[%rd20], %r88;
	add.s32 	%r149, %r149, 1;
	st.global.u32 	[%rd19+4], %r86;
	ld.global.u32 	%r150, [%rd5+8];
$L__BB3_9:
	ld.global.u32 	%r89, [%rd5+16];
	setp.eq.s32 	%p7, %r89, %r150;
	@%p7 bra 	$L__BB3_11;
	add.s32 	%r90, %r146, 2;
	mul.wide.s32 	%rd21, %r149, 4;
	add.s64 	%rd22, %rd3, %rd21;
	ld.global.u32 	%r91, [%rd22];
	sub.s32 	%r92, %r90, %r91;
	add.s64 	%rd23, %rd2, %rd21;
	st.global.u32 	[%rd23], %r92;
	add.s32 	%r149, %r149, 1;
	st.global.u32 	[%rd22+4], %r90;
	ld.global.u32 	%r150, [%rd5+16];
$L__BB3_11:
	ld.global.u32 	%r93, [%rd5+24];
	setp.eq.s32 	%p8, %r93, %r150;
	@%p8 bra 	$L__BB3_13;
	add.s32 	%r94, %r146, 3;
	mul.wide.s32 	%rd24, %r149, 4;
	add.s64 	%rd25, %rd3, %rd24;
	ld.global.u32 	%r95, [%rd25];
	sub.s32 	%r96, %r94, %r95;
	add.s64 	%rd26, %rd2, %rd24;
	st.global.u32 	[%rd26], %r96;
	add.s32 	%r149, %r149, 1;
	st.global.u32 	[%rd25+4], %r94;
	ld.global.u32 	%r150, [%rd5+24];
$L__BB3_13:
	ld.global.u32 	%r97, [%rd5+32];
	setp.eq.s32 	%p9, %r97, %r150;
	@%p9 bra 	$L__BB3_15;
	add.s32 	%r98, %r146, 4;
	mul.wide.s32 	%rd27, %r149, 4;
	add.s64 	%rd28, %rd3, %rd27;
	ld.global.u32 	%r99, [%rd28];
	sub.s32 	%r100, %r98, %r99;
	add.s64 	%rd29, %rd2, %rd27;
	st.global.u32 	[%rd29], %r100;
	add.s32 	%r149, %r149, 1;
	st.global.u32 	[%rd28+4], %r98;
	ld.global.u32 	%r150, [%rd5+32];
$L__BB3_15:
	ld.global.u32 	%r101, [%rd5+40];
	setp.eq.s32 	%p10, %r101, %r150;
	@%p10 bra 	$L__BB3_17;
	add.s32 	%r102, %r146, 5;
	mul.wide.s32 	%rd30, %r149, 4;
	add.s64 	%rd31, %rd3, %rd30;
	ld.global.u32 	%r103, [%rd31];
	sub.s32 	%r104, %r102, %r103;
	add.s64 	%rd32, %rd2, %rd30;
	st.global.u32 	[%rd32], %r104;
	add.s32 	%r149, %r149, 1;
	st.global.u32 	[%rd31+4], %r102;
	ld.global.u32 	%r150, [%rd5+40];
$L__BB3_17:
	ld.global.u32 	%r105, [%rd5+48];
	setp.eq.s32 	%p11, %r105, %r150;
	@%p11 bra 	$L__BB3_19;
	add.s32 	%r106, %r146, 6;
	mul.wide.s32 	%rd33, %r149, 4;
	add.s64 	%rd34, %rd3, %rd33;
	ld.global.u32 	%r107, [%rd34];
	sub.s32 	%r108, %r106, %r107;
	add.s64 	%rd35, %rd2, %rd33;
	st.global.u32 	[%rd35], %r108;
	add.s32 	%r149, %r149, 1;
	st.global.u32 	[%rd34+4], %r106;
	ld.global.u32 	%r150, [%rd5+48];
$L__BB3_19:
	ld.global.u32 	%r109, [%rd5+56];
	setp.eq.s32 	%p12, %r109, %r150;
	@%p12 bra 	$L__BB3_21;
	add.s32 	%r110, %r146, 7;
	mul.wide.s32 	%rd36, %r149, 4;
	add.s64 	%rd37, %rd3, %rd36;
	ld.global.u32 	%r111, [%rd37];
	sub.s32 	%r112, %r110, %r111;
	add.s64 	%rd38, %rd2, %rd36;
	st.global.u32 	[%rd38], %r112;
	add.s32 	%r149, %r149, 1;
	st.global.u32 	[%rd37+4], %r110;
$L__BB3_21:
	add.s32 	%r172, %r146, 8;
	add.s32 	%r113, %r146, 7;
	setp.ne.s32 	%p13, %r113, %r3;
	mov.u32 	%r146, %r172;
	@%p13 bra 	$L__BB3_5;
$L__BB3_22:
	setp.eq.s32 	%p14, %r2, 0;
	@%p14 bra 	$L__BB3_43;
	and.b32  	%r41, %r1, 3;
	setp.lt.u32 	%p15, %r2, 4;
	@%p15 bra 	$L__BB3_33;
	mul.wide.u32 	%rd39, %r172, 8;
	add.s64 	%rd6, %rd1, %rd39;
	ld.global.u32 	%r166, [%rd6];
	mul.wide.s32 	%rd40, %r172, 8;
	add.s64 	%rd7, %rd1, %rd40;
	ld.global.u32 	%r115, [%rd7+-8];
	setp.eq.s32 	%p16, %r166, %r115;
	@%p16 bra 	$L__BB3_26;
	mul.wide.s32 	%rd41, %r149, 4;
	add.s64 	%rd42, %rd3, %rd41;
	ld.global.u32 	%r116, [%rd42];
	sub.s32 	%r117, %r172, %r116;
	add.s64 	%rd43, %rd2, %rd41;
	st.global.u32 	[%rd43], %r117;
	add.s32 	%r149, %r149, 1;
	st.global.u32 	[%rd42+4], %r172;
	ld.global.u32 	%r166, [%rd7];
$L__BB3_26:
	add.s32 	%r47, %r172, 1;
	mul.wide.u32 	%rd44, %r47, 8;
	add.s64 	%rd45, %rd1, %rd44;
	ld.global.u32 	%r118, [%rd45];
	setp.eq.s32 	%p17, %r118, %r166;
	@%p17 bra 	$L__BB3_28;
	mul.wide.s32 	%rd46, %r149, 4;
	add.s64 	%rd47, %rd3, %rd46;
	ld.global.u32 	%r119, [%rd47];
	sub.s32 	%r120, %r47, %r119;
	add.s64 	%rd48, %rd2, %rd46;
	st.global.u32 	[%rd48], %r120;
	add.s32 	%r149, %r149, 1;
	st.global.u32 	[%rd47+4], %r47;
$L__BB3_28:
	add.s32 	%r50, %r172, 2;
	mul.wide.u32 	%rd49, %r50, 8;
	add.s64 	%rd50, %rd1, %rd49;
	ld.global.u32 	%r121, [%rd50];
	ld.global.u32 	%r122, [%rd7+8];
	setp.eq.s32 	%p18, %r121, %r122;
	@%p18 bra 	$L__BB3_30;
	mul.wide.s32 	%rd51, %r149, 4;
	add.s64 	%rd52, %rd3, %rd51;
	ld.global.u32 	%r123, [%rd52];
	sub.s32 	%r124, %r50, %r123;
	add.s64 	%rd53, %rd2, %rd51;
	st.global.u32 	[%rd53], %r124;
	add.s32 	%r149, %r149, 1;
	st.global.u32 	[%rd52+4], %r50;
$L__BB3_30:
	ld.global.u32 	%r125, [%rd6+24];
	ld.global.u32 	%r126, [%rd7+16];
	setp.eq.s32 	%p19, %r125, %r126;
	@%p19 bra 	$L__BB3_32;
	add.s32 	%r127, %r172, 3;
	mul.wide.s32 	%rd54, %r149, 4;
	add.s64 	%rd55, %rd3, %rd54;
	ld.global.u32 	%r128, [%rd55];
	sub.s32 	%r129, %r127, %r128;
	add.s64 	%rd56, %rd2, %rd54;
	st.global.u32 	[%rd56], %r129;
	add.s32 	%r149, %r149, 1;
	st.global.u32 	[%rd55+4], %r127;
$L__BB3_32:
	add.s32 	%r172, %r172, 4;
$L__BB3_33:
	setp.eq.s32 	%p20, %r41, 0;
	@%p20 bra 	$L__BB3_43;
	setp.eq.s32 	%p21, %r41, 1;
	@%p21 bra 	$L__BB3_40;
	mul.wide.u32 	%rd57, %r172, 8;
	add.s64 	%rd8, %rd1, %rd57;
	ld.global.u32 	%r174, [%rd8];
	mul.wide.s32 	%rd58, %r172, 8;
	add.s64 	%rd9, %rd1, %rd58;
	ld.global.u32 	%r131, [%rd9+-8];
	setp.eq.s32 	%p22, %r174, %r131;
	@%p22 bra 	$L__BB3_37;
	mul.wide.s32 	%rd59, %r149, 4;
	add.s64 	%rd60, %rd3, %rd59;
	ld.global.u32 	%r132, [%rd60];
	sub.s32 	%r133, %r172, %r132;
	add.s64 	%rd61, %rd2, %rd59;
	st.global.u32 	[%rd61], %r133;
	add.s32 	%r149, %r149, 1;
	st.global.u32 	[%rd60+4], %r172;
	ld.global.u32 	%r174, [%rd9];
$L__BB3_37:
	ld.global.u32 	%r134, [%rd8+8];
	setp.eq.s32 	%p23, %r134, %r174;
	@%p23 bra 	$L__BB3_39;
	add.s32 	%r135, %r172, 1;
	mul.wide.s32 	%rd62, %r149, 4;
	add.s64 	%rd63, %rd3, %rd62;
	ld.global.u32 	%r136, [%rd63];
	sub.s32 	%r137, %r135, %r136;
	add.s64 	%rd64, %rd2, %rd62;
	st.global.u32 	[%rd64], %r137;
	add.s32 	%r149, %r149, 1;
	st.global.u32 	[%rd63+4], %r135;
$L__BB3_39:
	add.s32 	%r172, %r172, 2;
$L__BB3_40:
	and.b32  	%r138, %r1, 1;
	setp.eq.b32 	%p24, %r138, 1;
	not.pred 	%p25, %p24;
	@%p25 bra 	$L__BB3_43;
	mul.wide.u32 	%rd65, %r172, 8;
	add.s64 	%rd66, %rd1, %rd65;
	ld.global.u32 	%r139, [%rd66];
	mul.wide.s32 	%rd67, %r172, 8;
	add.s64 	%rd68, %rd1, %rd67;
	ld.global.u32 	%r140, [%rd68+-8];
	setp.eq.s32 	%p26, %r139, %r140;
	@%p26 bra 	$L__BB3_43;
	mul.wide.s32 	%rd69, %r149, 4;
	add.s64 	%rd70, %rd3, %rd69;
	ld.global.u32 	%r141, [%rd70];
	sub.s32 	%r142, %r172, %r141;
	add.s64 	%rd71, %rd2, %rd69;
	st.global.u32 	[%rd71], %r142;
	add.s32 	%r149, %r149, 1;
	st.global.u32 	[%rd70+4], %r172;
$L__BB3_43:
	mul.wide.s32 	%rd72, %r149, 4;
	add.s64 	%rd73, %rd3, %rd72;
	ld.global.u32 	%r143, [%rd73];
	sub.s32 	%r144, %r72, %r143;
	add.s64 	%rd74, %rd2, %rd72;
	st.global.u32 	[%rd74], %r144;
	add.s32 	%r145, %r149, 1;
	st.global.u32 	[%rd4], %r145;
$L__BB3_44:
	ret;

}
	// .globl	_ZN6thrust24THRUST_300001_SM_1000_NS8cuda_cub4core6detail13_kernel_agentINS1_15__reduce_by_key9InitAgentIN3cub18CUB_300001_SM_100024ReduceByKeyScanTileStateIiiLb1EEEiPiEEJSA_iSB_EEEvDpT0_
.visible .entry _ZN6thrust24THRUST_300001_SM_1000_NS8cuda_cub4core6detail13_kernel_agentINS1_15__reduce_by_key9InitAgentIN3cub18CUB_300001_SM_100024ReduceByKeyScanTileStateIiiLb1EEEiPiEEJSA_iSB_EEEvDpT0_(
	.param .align 8 .b8 _ZN6thrust24THRUST_300001_SM_1000_NS8cuda_cub4core6detail13_kernel_agentINS1_15__reduce_by_key9InitAgentIN3cub18CUB_300001_SM_100024ReduceByKeyScanTileStateIiiLb1EEEiPiEEJSA_iSB_EEEvDpT0__param_0[8],
	.param .u32 _ZN6thrust24THRUST_300001_SM_1000_NS8cuda_cub4core6detail13_kernel_agentINS1_15__reduce_by_key9InitAgentIN3cub18CUB_300001_SM_100024ReduceByKeyScanTileStateIiiLb1EEEiPiEEJSA_iSB_EEEvDpT0__param_1,
	.param .u64 .ptr .align 1 _ZN6thrust24THRUST_300001_SM_1000_NS8cuda_cub4core6detail13_kernel_agentINS1_15__reduce_by_key9InitAgentIN3cub18CUB_300001_SM_100024ReduceByKeyScanTileStateIiiLb1EEEiPiEEJSA_iSB_EEEvDpT0__param_2
)
.maxntid 128
{
	.reg .pred 	%p<6>;
	.reg .b32 	%r<9>;
	.reg .b64 	%rd<12>;

	ld.param.u64 	%rd3, [_ZN6thrust24THRUST_300001_SM_1000_NS8cuda_cub4core6detail13_kernel_agentINS1_15__reduce_by_key9InitAgentIN3cub18CUB_300001_SM_100024ReduceByKeyScanTileStateIiiLb1EEEiPiEEJSA_iSB_EEEvDpT0__param_0];
	ld.param.u32 	%r4, [_ZN6thrust24THRUST_300001_SM_1000_NS8cuda_cub4core6detail13_kernel_agentINS1_15__reduce_by_key9InitAgentIN3cub18CUB_300001_SM_100024ReduceByKeyScanTileStateIiiLb1EEEiPiEEJSA_iSB_EEEvDpT0__param_1];
	ld.param.u64 	%rd2, [_ZN6thrust24THRUST_300001_SM_1000_NS8cuda_cub4core6detail13_kernel_agentINS1_15__reduce_by_key9InitAgentIN3cub18CUB_300001_SM_100024ReduceByKeyScanTileStateIiiLb1EEEiPiEEJSA_iSB_EEEvDpT0__param_2];
	cvta.to.global.u64 	%rd1, %rd3;
	mov.u32 	%r1, %ctaid.x;
	mov.u32 	%r5, %ntid.x;
	mov.u32 	%r2, %tid.x;
	mad.lo.s32 	%r3, %r1, %r5, %r2;
	setp.ge.s32 	%p1, %r3, %r4;
	@%p1 bra 	$L__BB4_2;
	mul.wide.s32 	%rd4, %r3, 16;
	add.s64 	%rd5, %rd1, %rd4;
	mov.b64 	%rd6, 99;
	mov.b64 	%rd7, 0;
	st.global.v2.u64 	[%rd5+512], {%rd7, %rd6};
$L__BB4_2:
	setp.ne.s32 	%p2, %r1, 0;
	setp.gt.u32 	%p3, %r2, 31;
	or.pred  	%p4, %p2, %p3;
	@%p4 bra 	$L__BB4_4;
	mul.wide.u32 	%rd8, %r2, 16;
	add.s64 	%rd9, %rd1, %rd8;
	mov.b64 	%rd10, 0;
	st.global.v2.u64 	[%rd9], {%rd10, %rd10};
$L__BB4_4:
	or.b32  	%r7, %r1, %r2;
	setp.ne.s32 	%p5, %r7, 0;
	@%p5 bra 	$L__BB4_6;
	cvta.to.global.u64 	%rd11, %rd2;
	mov.b32 	%r8, 0;
	st.global.u32 	[%rd11], %r8;
$L__BB4_6:
	ret;

}
	// .globl	_ZN6thrust24THRUST_300001_SM_1000_NS8cuda_cub4core6detail13_kernel_agentINS1_15__reduce_by_key16ReduceByKeyAgentINS0_6detail15normal_iteratorINS0_10device_ptrIiEEEESB_SB_SB_N4cuda3std3__48equal_toIiEENSE_4plusIiEEPiiEEJSB_SB_SB_SB_SJ_N3cub18CUB_300001_SM_100024ReduceByKeyScanTileStateIiiLb1EEESG_SI_iiEEEvDpT0_
.visible .entry _ZN6thrust24THRUST_300001_SM_1000_NS8cuda_cub4core6detail13_kernel_agentINS1_15__reduce_by_key16ReduceByKeyAgentINS0_6detail15normal_iteratorINS0_10device_ptrIiEEEESB_SB_SB_N4cuda3std3__48equal_toIiEENSE_4plusIiEEPiiEEJSB_SB_SB_SB_SJ_N3cub18CUB_300001_SM_100024ReduceByKeyScanTileStateIiiLb1EEESG_SI_iiEEEvDpT0_(
	.param .align 8 .b8 _ZN6thrust24THRUST_300001_SM_1000_NS8cuda_cub4core6detail13_kernel_agentINS1_15__reduce_by_key16ReduceByKeyAgentINS0_6detail15normal_iteratorINS0_10device_ptrIiEEEESB_SB_SB_N4cuda3std3__48equal_toIiEENSE_4plusIiEEPiiEEJSB_SB_SB_SB_SJ_N3cub18CUB_300001_SM_100024ReduceByKeyScanTileStateIiiLb1EEESG_SI_iiEEEvDpT0__param_0[8],
	.param .align 8 .b8 _ZN6thrust24THRUST_300001_SM_1000_NS8cuda_cub4core6detail13_kernel_agentINS1_15__reduce_by_key16ReduceByKeyAgentINS0_6detail15normal_iteratorINS0_10device_ptrIiEEEESB_SB_SB_N4cuda3std3__48equal_toIiEENSE_4plusIiEEPiiEEJSB_SB_SB_SB_SJ_N3cub18CUB_300001_SM_100024ReduceByKeyScanTileStateIiiLb1EEESG_SI_iiEEEvDpT0__param_1[8],
	.param .align 8 .b8 _ZN6thrust24THRUST_300001_SM_1000_NS8cuda_cub4core6detail13_kernel_agentINS1_15__reduce_by_key16ReduceByKeyAgentINS0_6detail15normal_iteratorINS0_10device_ptrIiEEEESB_SB_SB_N4cuda3std3__48equal_toIiEENSE_4plusIiEEPiiEEJSB_SB_SB_SB_SJ_N3cub18CUB_300001_SM_100024ReduceByKeyScanTileStateIiiLb1EEESG_SI_iiEEEvDpT0__param_2[8],
	.param .align 8 .b8 _ZN6thrust24THRUST_300001_SM_1000_NS8cuda_cub4core6detail13_kernel_agentINS1_15__reduce_by_key16ReduceByKeyAgentINS0_6detail15normal_iteratorINS0_10device_ptrIiEEEESB_SB_SB_N4cuda3std3__48equal_toIiEENSE_4plusIiEEPiiEEJSB_SB_SB_SB_SJ_N3cub18CUB_300001_SM_100024ReduceByKeyScanTileStateIiiLb1EEESG_SI_iiEEEvDpT0__param_3[8],
	.param .u64 .ptr .align 1 _ZN6thrust24THRUST_300001_SM_1000_NS8cuda_cub4core6detail13_kernel_agentINS1_15__reduce_by_key16ReduceByKeyAgentINS0_6detail15normal_iteratorINS0_10device_ptrIiEEEESB_SB_SB_N4cuda3std3__48equal_toIiEENSE_4plusIiEEPiiEEJSB_SB_SB_SB_SJ_N3cub18CUB_300001_SM_100024ReduceByKeyScanTileStateIiiLb1EEESG_SI_iiEEEvDpT0__param_4,
	.param .align 8 .b8 _ZN6thrust24THRUST_300001_SM_1000_NS8cuda_cub4core6detail13_kernel_agentINS1_15__reduce_by_key16ReduceByKeyAgentINS0_6detail15normal_iteratorINS0_10device_ptrIiEEEESB_SB_SB_N4cuda3std3__48equal_toIiEENSE_4plusIiEEPiiEEJSB_SB_SB_SB_SJ_N3cub18CUB_300001_SM_100024ReduceByKeyScanTileStateIiiLb1EEESG_SI_iiEEEvDpT0__param_5[8],
	.param .align 1 .b8 _ZN6thrust24THRUST_300001_SM_1000_NS8cuda_cub4core6detail13_kernel_agentINS1_15__reduce_by_key16ReduceByKeyAgentINS0_6detail15normal_iteratorINS0_10device_ptrIiEEEESB_SB_SB_N4cuda3std3__48equal_toIiEENSE_4plusIiEEPiiEEJSB_SB_SB_SB_SJ_N3cub18CUB_300001_SM_100024ReduceByKeyScanTileStateIiiLb1EEESG_SI_iiEEEvDpT0__param_6[1],
	.param .align 1 .b8 _ZN6thrust24THRUST_300001_SM_1000_NS8cuda_cub4core6detail13_kernel_agentINS1_15__reduce_by_key16ReduceByKeyAgentINS0_6detail15normal_iteratorINS0_10device_ptrIiEEEESB_SB_SB_N4cuda3std3__48equal_toIiEENSE_4plusIiEEPiiEEJSB_SB_SB_SB_SJ_N3cub18CUB_300001_SM_100024ReduceByKeyScanTileStateIiiLb1EEESG_SI_iiEEEvDpT0__param_7[1],
	.param .u32 _ZN6thrust24THRUST_300001_SM_1000_NS8cuda_cub4core6detail13_kernel_agentINS1_15__reduce_by_key16ReduceByKeyAgentINS0_6detail15normal_iteratorINS0_10device_ptrIiEEEESB_SB_SB_N4cuda3std3__48equal_toIiEENSE_4plusIiEEPiiEEJSB_SB_SB_SB_SJ_N3cub18CUB_300001_SM_100024ReduceByKeyScanTileStateIiiLb1EEESG_SI_iiEEEvDpT0__param_8,
	.param .u32 _ZN6thrust24THRUST_300001_SM_1000_NS8cuda_cub4core6detail13_kernel_agentINS1_15__reduce_by_key16ReduceByKeyAgentINS0_6detail15normal_iteratorINS0_10device_ptrIiEEEESB_SB_SB_N4cuda3std3__48equal_toIiEENSE_4plusIiEEPiiEEJSB_SB_SB_SB_SJ_N3cub18CUB_300001_SM_100024ReduceByKeyScanTileStateIiiLb1EEESG_SI_iiEEEvDpT0__param_9
)
.maxntid 256
{
	.reg .pred 	%p<468>;
	.reg .b32 	%r<1954>;
	.reg .b64 	%rd<340>;

	ld.param.u64 	%rd1, [_ZN6thrust24THRUST_300001_SM_1000_NS8cuda_cub4core6detail13_kernel_agentINS1_15__reduce_by_key16ReduceByKeyAgentINS0_6detail15normal_iteratorINS0_10device_ptrIiEEEESB_SB_SB_N4cuda3std3__48equal_toIiEENSE_4plusIiEEPiiEEJSB_SB_SB_SB_SJ_N3cub18CUB_300001_SM_100024ReduceByKeyScanTileStateIiiLb1EEESG_SI_iiEEEvDpT0__param_5];
	ld.param.u64 	%rd2, [_ZN6thrust24THRUST_300001_SM_1000_NS8cuda_cub4core6detail13_kernel_agentINS1_15__reduce_by_key16ReduceByKeyAgentINS0_6detail15normal_iteratorINS0_10device_ptrIiEEEESB_SB_SB_N4cuda3std3__48equal_toIiEENSE_4plusIiEEPiiEEJSB_SB_SB_SB_SJ_N3cub18CUB_300001_SM_100024ReduceByKeyScanTileStateIiiLb1EEESG_SI_iiEEEvDpT0__param_0];
	ld.param.u64 	%rd3, [_ZN6thrust24THRUST_300001_SM_1000_NS8cuda_cub4core6detail13_kernel_agentINS1_15__reduce_by_key16ReduceByKeyAgentINS0_6detail15normal_iteratorINS0_10device_ptrIiEEEESB_SB_SB_N4cuda3std3__48equal_toIiEENSE_4plusIiEEPiiEEJSB_SB_SB_SB_SJ_N3cub18CUB_300001_SM_100024ReduceByKeyScanTileStateIiiLb1EEESG_SI_iiEEEvDpT0__param_1];
	ld.param.u64 	%rd58, [_ZN6thrust24THRUST_300001_SM_1000_NS8cuda_cub4core6detail13_kernel_agentINS1_15__reduce_by_key16ReduceByKeyAgentINS0_6detail15normal_iteratorINS0_10device_ptrIiEEEESB_SB_SB_N4cuda3std3__48equal_toIiEENSE_4plusIiEEPiiEEJSB_SB_SB_SB_SJ_N3cub18CUB_300001_SM_100024ReduceByKeyScanTileStateIiiLb1EEESG_SI_iiEEEvDpT0__param_3];
	ld.param.u64 	%rd59, [_ZN6thrust24THRUST_300001_SM_1000_NS8cuda_cub4core6detail13_kernel_agentINS1_15__reduce_by_key16ReduceByKeyAgentINS0_6detail15normal_iteratorINS0_10device_ptrIiEEEESB_SB_SB_N4cuda3std3__48equal_toIiEENSE_4plusIiEEPiiEEJSB_SB_SB_SB_SJ_N3cub18CUB_300001_SM_100024ReduceByKeyScanTileStateIiiLb1EEESG_SI_iiEEEvDpT0__param_2];
	ld.param.u32 	%r443, [_ZN6thrust24THRUST_300001_SM_1000_NS8cuda_cub4core6detail13_kernel_agentINS1_15__reduce_by_key16ReduceByKeyAgentINS0_6detail15normal_iteratorINS0_10device_ptrIiEEEESB_SB_SB_N4cuda3std3__48equal_toIiEENSE_4plusIiEEPiiEEJSB_SB_SB_SB_SJ_N3cub18CUB_300001_SM_100024ReduceByKeyScanTileStateIiiLb1EEESG_SI_iiEEEvDpT0__param_8];
	cvta.to.global.u64 	%rd4, %rd59;
	cvta.to.global.u64 	%rd5, %rd58;
	mov.u32 	%r1, %ctaid.x;
	mul.lo.s32 	%r2, %r1, 2304;
	sub.s32 	%r3, %r443, %r2;
	setp.lt.s32 	%p12, %r3, 2305;
	@%p12 bra 	$L__BB5_122;
	setp.ne.s32 	%p288, %r1, 0;
	@%p288 bra 	$L__BB5_52;
	mov.u32 	%r1876, %tid.x;
	and.b32  	%r1628, %r1876, 31;
	and.b32  	%r1629, %r1876, 992;
	add.s32 	%r1630, %r2, %r1628;
	mad.lo.s32 	%r1631, %r1629, 9, %r1630;
	mul.wide.u32 	%rd294, %r1631, 4;
	add.s64 	%rd276, %rd2, %rd294;
	// begin inline asm
	ld.global.nc.u32 %r1607, [%rd276];
	// end inline asm
	add.s64 	%rd277, %rd276, 128;
	// begin inline asm
	ld.global.nc.u32 %r1608, [%rd277];
	// end inline asm
	add.s64 	%rd278, %rd276, 256;
	// begin inline asm
	ld.global.nc.u32 %r1609, [%rd278];
	// end inline asm
	add.s64 	%rd279, %rd276, 384;
	// begin inline asm
	ld.global.nc.u32 %r1610, [%rd279];
	// end inline asm
	add.s64 	%rd280, %rd276, 512;
	// begin inline asm
	ld.global.nc.u32 %r1611, [%rd280];
	// end inline asm
	add.s64 	%rd281, %rd276, 640;
	// begin inline asm
	ld.global.nc.u32 %r1612, [%rd281];
	// end inline asm
	add.s64 	%rd282, %rd276, 768;
	// begin inline asm
	ld.global.nc.u32 %r1613, [%rd282];
	// end inline asm
	add.s64 	%rd283, %rd276, 896;
	// begin inline asm
	ld.global.nc.u32 %r1614, [%rd283];
	// end inline asm
	add.s64 	%rd284, %rd276, 1024;
	// begin inline asm
	ld.global.nc.u32 %r1615, [%rd284];
	// end inline asm
	// begin inline asm
	mov.u32 %r1616, %laneid;
	// end inline asm
	shr.u32 	%r6, %r1876, 5;
	mad.lo.s32 	%r1632, %r6, 288, %r1616;
	shl.b32 	%r1633, %r1632, 2;
	mov.u32 	%r1634, _ZN6thrust24THRUST_300001_SM_1000_NS8cuda_cub4core6detail5shmemE;
	add.s32 	%r1635, %r1634, %r1633;
	st.shared.u32 	[%r1635], %r1607;
	st.shared.u32 	[%r1635+128], %r1608;
	st.shared.u32 	[%r1635+256], %r1609;
	st.shared.u32 	[%r1635+384], %r1610;
	st.shared.u32 	[%r1635+512], %r1611;
	st.shared.u32 	[%r1635+640], %r1612;
	st.shared.u32 	[%r1635+768], %r1613;
	st.shared.u32 	[%r1635+896], %r1614;
	st.shared.u32 	[%r1635+1024], %r1615;
	bar.warp.sync 	-1;
	shl.b32 	%r1636, %r1616, 5;
	add.s32 	%r1637, %r1635, %r1636;
	ld.shared.u32 	%r7, [%r1637];
	ld.shared.u32 	%r8, [%r1637+4];
	ld.shared.u32 	%r9, [%r1637+8];
	ld.shared.u32 	%r10, [%r1637+12];
	ld.shared.u32 	%r11, [%r1637+16];
	ld.shared.u32 	%r12, [%r1637+20];
	ld.shared.u32 	%r13, [%r1637+24];
	ld.shared.u32 	%r14, [%r1637+28];
	ld.shared.u32 	%r15, [%r1637+32];
	bar.sync 	0;
	add.s64 	%rd285, %rd3, %rd294;
	// begin inline asm
	ld.global.nc.u32 %r1617, [%rd285];
	// end inline asm
	add.s64 	%rd286, %rd285, 128;
	// begin inline asm
	ld.global.nc.u32 %r1618, [%rd286];
	// end inline asm
	add.s64 	%rd287, %rd285, 256;
	// begin inline asm
	ld.global.nc.u32 %r1619, [%rd287];
	// end inline asm
	add.s64 	%rd288, %rd285, 384;
	// begin inline asm
	ld.global.nc.u32 %r1620, [%rd288];
	// end inline asm
	add.s64 	%rd289, %rd285, 512;
	// begin inline asm
	ld.global.nc.u32 %r1621, [%rd289];
	// end inline asm
	add.s64 	%rd290, %rd285, 640;
	// begin inline asm
	ld.global.nc.u32 %r1622, [%rd290];
	// end inline asm
	add.s64 	%rd291, %rd285, 768;
	// begin inline asm
	ld.global.nc.u32 %r1623, [%rd291];
	// end inline asm
	add.s64 	%rd292, %rd285, 896;
	// begin inline asm
	ld.global.nc.u32 %r1624, [%rd292];
	// end inline asm
	add.s64 	%rd293, %rd285, 1024;
	// begin inline asm
	ld.global.nc.u32 %r1625, [%rd293];
	// end inline asm
	st.shared.u32 	[%r1635], %r1617;
	st.shared.u32 	[%r1635+128], %r1618;
	st.shared.u32 	[%r1635+256], %r1619;
	st.shared.u32 	[%r1635+384], %r1620;
	st.shared.u32 	[%r1635+512], %r1621;
	st.shared.u32 	[%r1635+640], %r1622;
	st.shared.u32 	[%r1635+768], %r1623;
	st.shared.u32 	[%r1635+896], %r1624;
	st.shared.u32 	[%r1635+1024], %r1625;
	bar.warp.sync 	-1;
	ld.shared.u32 	%r16, [%r1637];
	ld.shared.u32 	%r17, [%r1637+4];
	ld.shared.u32 	%r18, [%r1637+8];
	ld.shared.u32 	%r19, [%r1637+12];
	ld.shared.u32 	%r20, [%r1637+16];
	ld.shared.u32 	%r21, [%r1637+20];
	ld.shared.u32 	%r22, [%r1637+24];
	ld.shared.u32 	%r23, [%r1637+28];
	ld.shared.u32 	%r24, [%r1637+32];
	bar.sync 	0;
	shl.b32 	%r1638, %r1876, 2;
	add.s32 	%r1639, %r1634, %r1638;
	add.s32 	%r25, %r1639, 1148;
	st.shared.u32 	[%r1639+1148], %r15;
	bar.sync 	0;
	setp.eq.s32 	%p398, %r1876, 0;
	mov.b32 	%r1870, 0;
	@%p398 bra 	$L__BB5_4;
	ld.shared.u32 	%r1871, [%r25+-4];
	setp.ne.s32 	%p399, %r1871, %r7;
	selp.u32 	%r1870, 1, 0, %p399;
$L__BB5_4:
	setp.ne.s32 	%p400, %r7, %r8;
	selp.u32 	%r1700, 1, 0, %p400;
	setp.ne.s32 	%p401, %r8, %r9;
	selp.u32 	%r1701, 1, 0, %p401;
	setp.ne.s32 	%p402, %r9, %r10;
	selp.u32 	%r1702, 1, 0, %p402;
	setp.ne.s32 	%p403, %r10, %r11;
	selp.u32 	%r1703, 1, 0, %p403;
	setp.ne.s32 	%p404, %r11, %r12;
	selp.u32 	%r1704, 1, 0, %p404;
	setp.ne.s32 	%p405, %r12, %r13;
	selp.u32 	%r1705, 1, 0, %p405;
	setp.ne.s32 	%p406, %r13, %r14;
	selp.u32 	%r1706, 1, 0, %p406;
	setp.ne.s32 	%p407, %r14, %r15;
	selp.u32 	%r1707, 1, 0, %p407;
	add.s32 	%r1708, %r1870, %r1700;
	selp.b32 	%r1709, 0, %r16, %p400;
	add.s32 	%r1710, %r17, %r1709;
	add.s32 	%r30, %r1708, %r1701;
	selp.b32 	%r1711, 0, %r1710, %p401;
	add.s32 	%r1712, %r18, %r1711;
	add.s32 	%r31, %r30, %r1702;
	selp.b32 	%r1713, 0, %r1712, %p402;
	add.s32 	%r1714, %r19, %r1713;
	add.s32 	%r1715, %r31, %r1703;
	selp.b32 	%r1716, 0, %r1714, %p403;
	add.s32 	%r1717, %r20, %r1716;
	add.s32 	%r1718, %r1715, %r1704;
	selp.b32 	%r1719, 0, %r1717, %p404;
	add.s32 	%r1720, %r21, %r1719;
	add.s32 	%r32, %r1718, %r1705;
	selp.b32 	%r1721, 0, %r1720, %p405;
	add.s32 	%r1722, %r22, %r1721;
	add.s32 	%r33, %r32, %r1706;
	selp.b32 	%r1723, 0, %r1722, %p406;
	add.s32 	%r1724, %r23, %r1723;
	add.s32 	%r1641, %r33, %r1707;
	selp.b32 	%r1725, 0, %r1724, %p407;
	add.s32 	%r1646, %r24, %r1725;
	mov.b32 	%r1697, 1;
	mov.b32 	%r1698, 0;
	mov.b32 	%r1699, -1;
	// begin inline asm
	shfl.sync.up.b32 %r1640, %r1641, %r1697, %r1698, %r1699;
	// end inline asm
	// begin inline asm
	shfl.sync.up.b32 %r1645, %r1646, %r1697, %r1698, %r1699;
	// end inline asm
	setp.eq.s32 	%p408, %r1641, 0;
	selp.b32 	%r1726, %r1645, 0, %p408;
	setp.lt.s32 	%p409, %r1616, 1;
	selp.b32 	%r1727, 0, %r1726, %p409;
	add.s32 	%r1656, %r1727, %r1646;
	selp.b32 	%r1728, 0, %r1640, %p409;
	add.s32 	%r1651, %r1728, %r1641;
	mov.b32 	%r1657, 2;
	// begin inline asm
	shfl.sync.up.b32 %r1650, %r1651, %r1657, %r1698, %r1699;
	// end inline asm
	// begin inline asm
	shfl.sync.up.b32 %r1655, %r1656, %r1657, %r1698, %r1699;
	// end inline asm
	setp.eq.s32 	%p410, %r1651, 0;
	selp.b32 	%r1729, %r1655, 0, %p410;
	setp.lt.s32 	%p411, %r1616, 2;
	selp.b32 	%r1730, 0, %r1729, %p411;
	add.s32 	%r1666, %r1730, %r1656;
	selp.b32 	%r1731, 0, %r1650, %p411;
	add.s32 	%r1661, %r1731, %r1651;
	mov.b32 	%r1667, 4;
	// begin inline asm
	shfl.sync.up.b32 %r1660, %r1661, %r1667, %r1698, %r1699;
	// end inline asm
	// begin inline asm
	shfl.sync.up.b32 %r1665, %r1666, %r1667, %r1698, %r1699;
	// end inline asm
	setp.eq.s32 	%p412, %r1661, 0;
	selp.b32 	%r1732, %r1665, 0, %p412;
	setp.lt.s32 	%p413, %r1616, 4;
	selp.b32 	%r1733, 0, %r1732, %p413;
	add.s32 	%r1676, %r1733, %r1666;
	selp.b32 	%r1734, 0, %r1660, %p413;
	add.s32 	%r1671, %r1734, %r1661;
	mov.b32 	%r1677, 8;
	// begin inline asm
	shfl.sync.up.b32 %r1670, %r1671, %r1677, %r1698, %r1699;
	// end inline asm
	// begin inline asm
	shfl.sync.up.b32 %r1675, %r1676, %r1677, %r1698, %r1699;
	// end inline asm
	setp.eq.s32 	%p414, %r1671, 0;
	selp.b32 	%r1735, %r1675, 0, %p414;
	setp.lt.s32 	%p415, %r1616, 8;
	selp.b32 	%r1736, 0, %r1735, %p415;
	add.s32 	%r1686, %r1736, %r1676;
	selp.b32 	%r1737, 0, %r1670, %p415;
	add.s32 	%r1681, %r1737, %r1671;
	mov.b32 	%r1687, 16;
	// begin inline asm
	shfl.sync.up.b32 %r1680, %r1681, %r1687, %r1698, %r1699;
	// end inline asm
	// begin inline asm
	shfl.sync.up.b32 %r1685, %r1686, %r1687, %r1698, %r1699;
	// end inline asm
	setp.eq.s32 	%p416, %r1681, 0;
	selp.b32 	%r1738, %r1685, 0, %p416;
	setp.lt.s32 	%p417, %r1616, 16;
	selp.b32 	%r1739, 0, %r1738, %p417;
	add.s32 	%r1696, %r1739, %r1686;
	selp.b32 	%r1740, 0, %r1680, %p417;
	add.s32 	%r1691, %r1740, %r1681;
	// begin inline asm
	shfl.sync.up.b32 %r1690, %r1691, %r1697, %r1698, %r1699;
	// end inline asm
	// begin inline asm
	shfl.sync.up.b32 %r1695, %r1696, %r1697, %r1698, %r1699;
	// end inline asm
	setp.ne.s32 	%p418, %r1616, 31;
	@%p418 bra 	$L__BB5_6;
	shl.b32 	%r1741, %r6, 3;
	mov.u32 	%r1742, _ZN6thrust24THRUST_300001_SM_1000_NS8cuda_cub4core6detail5shmemE;
	add.s32 	%r1743, %r1742, %r1741;
	st.shared.v2.u32 	[%r1743], {%r1691, %r1696};
$L__BB5_6:
	setp.ne.s32 	%p419, %r13, %r14;
	setp.ne.s32 	%p420, %r12, %r13;
	setp.ne.s32 	%p421, %r11, %r12;
	setp.ne.s32 	%p422, %r10, %r11;
	setp.ne.s32 	%p423, %r9, %r10;
	setp.ne.s32 	%p424, %r8, %r9;
	setp.ne.s32 	%p425, %r7, %r8;
	setp.ne.s32 	%p426, %r1876, 0;
	bar.sync 	0;
	ld.shared.v4.u32 	{%r38, %r1744, %r39, %r1745}, [_ZN6thrust24THRUST_300001_SM_1000_NS8cuda_cub4core6detail5shmemE];
	shr.u32 	%r1746, %r1876, 5;
	add.s32 	%r1747, %r39, %r38;
	setp.eq.s32 	%p427, %r39, 0;
	selp.b32 	%r1748, %r1744, 0, %p427;
	add.s32 	%r1749, %r1748, %r1745;
	setp.eq.s32 	%p428, %r1746, 2;
	selp.b32 	%r1750, %r1749, %r1744, %p428;
	selp.b32 	%r1751, %r1747, %r38, %p428;
	ld.shared.v4.u32 	{%r40, %r1752, %r41, %r1753}, [_ZN6thrust24THRUST_300001_SM_1000_NS8cuda_cub4core6detail5shmemE+16];
	add.s32 	%r1754, %r40, %r1747;
	setp.eq.s32 	%p429, %r40, 0;
	selp.b32 	%r1755, %r1749, 0, %p429;
	add.s32 	%r1756, %r1755, %r1752;
	setp.eq.s32 	%p430, %r1746, 3;
	selp.b32 	%r1757, %r1756, %r1750, %p430;
	selp.b32 	%r1758, %r1754, %r1751, %p430;
	add.s32 	%r1759, %r41, %r1754;
	setp.eq.s32 	%p431, %r41, 0;
	selp.b32 	%r1760, %r1756, 0, %p431;
	add.s32 	%r1761, %r1760, %r1753;
	setp.eq.s32 	%p432, %r1746, 4;
	selp.b32 	%r1762, %r1761, %r1757, %p432;
	selp.b32 	%r1763, %r1759, %r1758, %p432;
	ld.shared.v4.u32 	{%r42, %r1764, %r43, %r1765}, [_ZN6thrust24THRUST_300001_SM_1000_NS8cuda_cub4core6detail5shmemE+32];
	add.s32 	%r1766, %r42, %r1759;
	setp.eq.s32 	%p433, %r42, 0;
	selp.b32 	%r1767, %r1761, 0, %p433;
	add.s32 	%r1768, %r1767, %r1764;
	setp.eq.s32 	%p434, %r1746, 5;
	selp.b32 	%r1769, %r1768, %r1762, %p434;
	selp.b32 	%r1770, %r1766, %r1763, %p434;
	add.s32 	%r1771, %r43, %r1766;
	setp.eq.s32 	%p435, %r43, 0;
	selp.b32 	%r1772, %r1768, 0, %p435;
	add.s32 	%r1773, %r1772, %r1765;
	setp.eq.s32 	%p436, %r1746, 6;
	selp.b32 	%r1774, %r1773, %r1769, %p436;
	selp.b32 	%r1775, %r1771, %r1770, %p436;
	ld.shared.v4.u32 	{%r44, %r1776, %r45, %r1777}, [_ZN6thrust24THRUST_300001_SM_1000_NS8cuda_cub4core6detail5shmemE+48];
	add.s32 	%r1778, %r44, %r1771;
	setp.eq.s32 	%p437, %r44, 0;
	selp.b32 	%r1779, %r1773, 0, %p437;
	add.s32 	%r1780, %r1779, %r1776;
	setp.eq.s32 	%p438, %r1746, 7;
	selp.b32 	%r1781, %r1780, %r1774, %p438;
	selp.b32 	%r1782, %r1778, %r1775, %p438;
	setp.eq.s32 	%p439, %r45, 0;
	selp.b32 	%r1783, %r1780, 0, %p439;
	add.s32 	%r46, %r1783, %r1777;
	setp.lt.u32 	%p440, %r1876, 32;
	selp.b32 	%r1784, 0, %r1781, %p440;
	selp.b32 	%r1785, 0, %r1782, %p440;
	setp.eq.s32 	%p441, %r1690, 0;
	selp.b32 	%r1786, %r1784, 0, %p441;
	add.s32 	%r1787, %r1786, %r1695;
	setp.eq.s32 	%p442, %r1616, 0;
	selp.b32 	%r47, %r1784, %r1787, %p442;
	selp.b32 	%r1788, 0, %r1690, %p442;
	add.s32 	%r48, %r1785, %r1788;
	add.s32 	%r49, %r48, %r1870;
	setp.eq.s32 	%p443, %r1870, 0;
	selp.b32 	%r1789, %r47, 0, %p443;
	add.s32 	%r50, %r1789, %r16;
	selp.u32 	%r1790, 1, 0, %p425;
	add.s32 	%r1791, %r1870, %r1790;
	add.s32 	%r51, %r1791, %r48;
	selp.b32 	%r1792, 0, %r50, %p425;
	add.s32 	%r52, %r17, %r1792;
	add.s32 	%r53, %r30, %r48;
	selp.b32 	%r1793, 0, %r52, %p424;
	add.s32 	%r54, %r18, %r1793;
	add.s32 	%r55, %r31, %r48;
	selp.b32 	%r1794, 0, %r54, %p423;
	add.s32 	%r56, %r19, %r1794;
	selp.u32 	%r1795, 1, 0, %p422;
	add.s32 	%r57, %r55, %r1795;
	selp.b32 	%r1796, 0, %r56, %p422;
	add.s32 	%r58, %r20, %r1796;
	selp.u32 	%r1797, 1, 0, %p421;
	add.s32 	%r59, %r57, %r1797;
	selp.b32 	%r1798, 0, %r58, %p421;
	add.s32 	%r60, %r21, %r1798;
	add.s32 	%r61, %r32, %r48;
	selp.b32 	%r1799, 0, %r60, %p420;
	add.s32 	%r62, %r22, %r1799;
	add.s32 	%r63, %r33, %r48;
	selp.b32 	%r1800, 0, %r62, %p419;
	add.s32 	%r64, %r23, %r1800;
	@%p426 bra 	$L__BB5_8;
	add.s32 	%r1801, %r39, %r38;
	add.s32 	%r1802, %r40, %r1801;
	add.s32 	%r1803, %r41, %r1802;
	add.s32 	%r1804, %r42, %r1803;
	add.s32 	%r1805, %r43, %r1804;
	add.s32 	%r1806, %r44, %r1805;
	add.s32 	%r1807, %r45, %r1806;
	mov.b64 	%rd296, {%r1807, %r46};
	add.s64 	%rd295, %rd1, 512;
	mov.b64 	%rd297, 101;
	// begin inline asm
	st.relaxed.gpu.v2.u64 [%rd295], {%rd296, %rd297};
	// end inline asm
$L__BB5_8:
	add.s32 	%r1808, %r39, %r38;
	add.s32 	%r1809, %r40, %r1808;
	add.s32 	%r1810, %r41, %r1809;
	add.s32 	%r1811, %r42, %r1810;
	add.s32 	%r1812, %r43, %r1811;
	add.s32 	%r1813, %r44, %r1812;
	add.s32 	%r65, %r45, %r1813;
	setp.lt.s32 	%p444, %r65, 257;
	@%p444 bra 	$L__BB5_34;
	bar.sync 	0;
	@%p443 bra 	$L__BB5_11;
	shl.b32 	%r1814, %r48, 3;
	mov.u32 	%r1815, _ZN6thrust24THRUST_300001_SM_1000_NS8cuda_cub4core6detail5shmemE;
	add.s32 	%r1816, %r1815, %r1814;
	st.shared.v2.u32 	[%r1816], {%r1871, %r47};
$L__BB5_11:
	setp.eq.s32 	%p455, %r7, %r8;
	@%p455 bra 	$L__BB5_13;
	shl.b32 	%r1817, %r49, 3;
	mov.u32 	%r1818, _ZN6thrust24THRUST_300001_SM_1000_NS8cuda_cub4core6detail5shmemE;
	add.s32 	%r1819, %r1818, %r1817;
	st.shared.v2.u32 	[%r1819], {%r7, %r50};
$L__BB5_13:
	setp.eq.s32 	%p456, %r8, %r9;
	@%p456 bra 	$L__BB5_15;
	shl.b32 	%r1820, %r51, 3;
	mov.u32 	%r1821, _ZN6thrust24THRUST_300001_SM_1000_NS8cuda_cub4core6detail5shmemE;
	add.s32 	%r1822, %r1821, %r1820;
	st.shared.v2.u32 	[%r1822], {%r8, %r52};
$L__BB5_15:
	setp.eq.s32 	%p457, %r9, %r10;
	@%p457 bra 	$L__BB5_17;
	shl.b32 	%r1823, %r53, 3;
	mov.u32 	%r1824, _ZN6thrust24THRUST_300001_SM_1000_NS8cuda_cub4core6detail5shmemE;
	add.s32 	%r1825, %r1824, %r1823;
	st.shared.v2.u32 	[%r1825], {%r9, %r54};
$L__BB5_17:
	setp.eq.s32 	%p458, %r10, %r11;
	@%p458 bra 	$L__BB5_19;
	shl.b32 	%r1826, %r55, 3;
	mov.u32 	%r1827, _ZN6thrust24THRUST_300001_SM_1000_NS8cuda_cub4core6detail5shmemE;
	add.s32 	%r1828, %r1827, %r1826;
	st.shared.v2.u32 	[%r1828], {%r10, %r56};
$L__BB5_19:
	setp.eq.s32 	%p459, %r11, %r12;
	@%p459 bra 	$L__BB5_21;
	shl.b32 	%r1829, %r57, 3;
	mov.u32 	%r1830, _ZN6thrust24THRUST_300001_SM_1000_NS8cuda_cub4core6detail5shmemE;
	add.s32 	%r1831, %r1830, %r1829;
	st.shared.v2.u32 	[%r1831], {%r11, %r58};
$L__BB5_21:
	setp.eq.s32 	%p460, %r12, %r13;
	@%p460 bra 	$L__BB5_23;
	shl.b32 	%r1832, %r59, 3;
	mov.u32 	%r1833, _ZN6thrust24THRUST_300001_SM_1000_NS8cuda_cub4core6detail5shmemE;
	add.s32 	%r1834, %r1833, %r1832;
	st.shared.v2.u32 	[%r1834], {%r12, %r60};
$L__BB5_23:
	setp.eq.s32 	%p461, %r13, %r14;
	@%p461 bra 	$L__BB5_25;
	shl.b32 	%r1835, %r61, 3;
	mov.u32 	%r1836, _ZN6thrust24THRUST_300001_SM_1000_NS8cuda_cub4core6detail5shmemE;
	add.s32 	%r1837, %r1836, %r1835;
	st.shared.v2.u32 	[%r1837], {%r13, %r62};
$L__BB5_25:
	setp.eq.s32 	%p462, %r14, %r15;
	@%p462 bra 	$L__BB5_27;
	shl.b32 	%r1838, %r63, 3;
	mov.u32 	%r1839, _ZN6thrust24THRUST_300001_SM_1000_NS8cuda_cub4core6detail5shmemE;
	add.s32 	%r1840, %r1839, %r1838;
	st.shared.v2.u32 	[%r1840], {%r14, %r64};
$L__BB5_27:
	bar.sync 	0;
	setp.ge.u32 	%p463, %r1876, %r65;
	@%p463 bra 	$L__BB5_322;
	add.s32 	%r1841, %r39, %r40;
	add.s32 	%r1842, %r1841, %r41;
	add.s32 	%r1843, %r1842, %r42;
	add.s32 	%r1844, %r1843, %r43;
	add.s32 	%r1845, %r1844, %r44;
	add.s32 	%r1846, %r1845, %r45;
	add.s32 	%r1847, %r1846, %r38;
	not.b32 	%r1848, %r1876;
	add.s32 	%r66, %r1847, %r1848;
	and.b32  	%r1849, %r66, 768;
	setp.eq.s32 	%p464, %r1849, 768;
	@%p464 bra 	$L__BB5_31;
	shr.u32 	%r1850, %r66, 8;
	add.s32 	%r1851, %r1850, 1;
	and.b32  	%r1852, %r1851, 3;
	mul.wide.u32 	%rd325, %r1876, 4;
	add.s64 	%rd331, %rd5, %rd325;
	add.s64 	%rd330, %rd4, %rd325;
	shl.b32 	%r1853, %r1876, 3;
	mov.u32 	%r1854, _ZN6thrust24THRUST_300001_SM_1000_NS8cuda_cub4core6detail5shmemE;
	add.s32 	%r1873, %r1854, %r1853;
	neg.s32 	%r1872, %r1852;
	shl.b32 	%r1855, %r1851, 8;
	and.b32  	%r1856, %r1855, 768;
	add.s32 	%r1876, %r1876, %r1856;
$L__BB5_30:
	.pragma "nounroll";
	ld.shared.v2.u32 	{%r1857, %r1858}, [%r1873];
	st.global.u32 	[%rd330], %r1857;
	st.global.u32 	[%rd331], %r1858;
	add.s64 	%rd331, %rd331, 1024;
	add.s64 	%rd330, %rd330, 1024;
	add.s32 	%r1873, %r1873, 2048;
	add.s32 	%r1872, %r1872, 1;
	setp.ne.s32 	%p465, %r1872, 0;
	@%p465 bra 	$L__BB5_30;
$L__BB5_31:
	setp.lt.u32 	%p466, %r66, 768;
	@%p466 bra 	$L__BB5_322;
	mul.wide.u32 	%rd326, %r1876, 4;
	add.s64 	%rd327, %rd326, 2048;
	add.s64 	%rd333, %rd4, %rd327;
	add.s64 	%rd332, %rd5, %rd327;
	shl.b32 	%r1859, %r1876, 3;
	mov.u32 	%r1860, _ZN6thrust24THRUST_300001_SM_1000_NS8cuda_cub4core6detail5shmemE;
	add.s32 	%r1861, %r1859, %r1860;
	add.s32 	%r1875, %r1861, 4096;
$L__BB5_33:
	ld.shared.v2.u32 	{%r1862, %r1863}, [%r1875+-4096];
	st.global.u32 	[%rd333+-2048], %r1862;
	st.global.u32 	[%rd332+-2048], %r1863;
	ld.shared.v2.u32 	{%r1864, %r1865}, [%r1875+-2048];
	st.global.u32 	[%rd333+-1024], %r1864;
	st.global.u32 	[%rd332+-1024], %r1865;
	ld.shared.v2.u32 	{%r1866, %r1867}, [%r1875];
	st.global.u32 	[%rd333], %r1866;
	st.global.u32 	[%rd332], %r1867;
	ld.shared.v2.u32 	{%r1868, %r1869}, [%r1875+2048];
	st.global.u32 	[%rd333+1024], %r1868;
	st.global.u32 	[%rd332+1024], %r1869;
	add.s32 	%r1876, %r1876, 1024;
	add.s64 	%rd333, %rd333, 4096;
	add.s64 	%rd332, %rd332, 4096;
	add.s32 	%r1875, %r1875, 8192;
	setp.lt.s32 	%p467, %r1876, %r65;
	@%p467 bra 	$L__BB5_33;
	bra.uni 	$L__BB5_322;
$L__BB5_34:
	@%p443 bra 	$L__BB5_36;
	mul.wide.s32 	%rd298, %r48, 4;
	add.s64 	%rd299, %rd4, %rd298;
	st.global.u32 	[%rd299], %r1871;
	add.s64 	%rd300, %rd5, %rd298;
	st.global.u32 	[%rd300], %r47;
$L__BB5_36:
	setp.eq.s32 	%p446, %r7, %r8;
	@%p446 bra 	$L__BB5_38;
	mul.wide.s32 	%rd301, %r49, 4;
	add.s64 	%rd302, %rd4, %rd301;
	st.global.u32 	[%rd302], %r7;
	add.s64 	%rd303, %rd5, %rd301;
	st.global.u32 	[%rd303], %r50;
$L__BB5_38:
	setp.eq.s32 	%p447, %r8, %r9;
	@%p447 bra 	$L__BB5_40;
	mul.wide.s32 	%rd304, %r51, 4;
	add.s64 	%rd305, %rd4, %rd304;
	st.global.u32 	[%rd305], %r8;
	add.s64 	%rd306, %rd5, %rd304;
	st.global.u32 	[%rd306], %r52;
$L__BB5_40:
	setp.eq.s32 	%p448, %r9, %r10;
	@%p448 bra 	$L__BB5_42;
	mul.wide.s32 	%rd307, %r53, 4;
	add.s64 	%rd308, %rd4, %rd307;
	st.global.u32 	[%rd308], %r9;
	add.s64 	%rd309, %rd5, %rd307;
	st.global.u32 	[%rd309], %r54;
$L__BB5_42:
	setp.eq.s32 	%p449, %r10, %r11;
	@%p449 bra 	$L__BB5_44;
	mul.wide.s32 	%rd310, %r55, 4;
	add.s64 	%rd311, %rd4, %rd310;
	st.global.u32 	[%rd311], %r10;
	add.s64 	%rd312, %rd5, %rd310;
	st.global.u32 	[%rd312], %r56;
$L__BB5_44:
	setp.eq.s32 	%p450, %r11, %r12;
	@%p450 bra 	$L__BB5_46;
	mul.wide.s32 	%rd313, %r57, 4;
	add.s64 	%rd314, %rd4, %rd313;
	st.global.u32 	[%rd314], %r11;
	add.s64 	%rd315, %rd5, %rd313;
	st.global.u32 	[%rd315], %r58;
$L__BB5_46:
	setp.eq.s32 	%p451, %r12, %r13;
	@%p451 bra 	$L__BB5_48;
	mul.wide.s32 	%rd316, %r59, 4;
	add.s64 	%rd317, %rd4, %rd316;
	st.global.u32 	[%rd317], %r12;
	add.s64 	%rd318, %rd5, %rd316;
	st.global.u32 	[%rd318], %r60;
$L__BB5_48:
	setp.eq.s32 	%p452, %r13, %r14;
	@%p452 bra 	$L__BB5_50;
	mul.wide.s32 	%rd319, %r61, 4;
	add.s64 	%rd320, %rd4, %rd319;
	st.global.u32 	[%rd320], %r13;
	add.s64 	%rd321, %rd5, %rd319;
	st.global.u32 	[%rd321], %r62;
$L__BB5_50:
	setp.eq.s32 	%p453, %r14, %r15;
	@%p453 bra 	$L__BB5_322;
	mul.wide.s32 	%rd322, %r63, 4;
	add.s64 	%rd323, %rd4, %rd322;
	st.global.u32 	[%rd323], %r14;
	add.s64 	%rd324, %rd5, %rd322;
	st.global.u32 	[%rd324], %r64;
	bra.uni 	$L__BB5_322;
$L__BB5_52:
	mov.u32 	%r1892, %tid.x;
	and.b32  	%r1186, %r1892, 31;
	and.b32  	%r1187, %r1892, 992;
	add.s32 	%r1188, %r2, %r1186;
	mad.lo.s32 	%r81, %r1187, 9, %r1188;
	mul.wide.u32 	%rd211, %r81, 4;
	add.s64 	%rd202, %rd2, %rd211;
	// begin inline asm
	ld.global.nc.u32 %r1175, [%rd202];
	// end inline asm
	add.s64 	%rd203, %rd202, 128;
	// begin inline asm
	ld.global.nc.u32 %r1176, [%rd203];
	// end inline asm
	add.s64 	%rd204, %rd202, 256;
	// begin inline asm
	ld.global.nc.u32 %r1177, [%rd204];
	// end inline asm
	add.s64 	%rd205, %rd202, 384;
	// begin inline asm
	ld.global.nc.u32 %r1178, [%rd205];
	// end inline asm
	add.s64 	%rd206, %rd202, 512;
	// begin inline asm
	ld.global.nc.u32 %r1179, [%rd206];
	// end inline asm
	add.s64 	%rd207, %rd202, 640;
	// begin inline asm
	ld.global.nc.u32 %r1180, [%rd207];
	// end inline asm
	add.s64 	%rd208, %rd202, 768;
	// begin inline asm
	ld.global.nc.u32 %r1181, [%rd208];
	// end inline asm
	add.s64 	%rd209, %rd202, 896;
	// begin inline asm
	ld.global.nc.u32 %r1182, [%rd209];
	// end inline asm
	add.s64 	%rd210, %rd202, 1024;
	// begin inline asm
	ld.global.nc.u32 %r1183, [%rd210];
	// end inline asm
	// begin inline asm
	mov.u32 %r1184, %laneid;
	// end inline asm
	shr.u32 	%r83, %r1892, 5;
	mad.lo.s32 	%r1189, %r83, 288, %r1184;
	shl.b32 	%r1190, %r1189, 2;
	mov.u32 	%r1191, _ZN6thrust24THRUST_300001_SM_1000_NS8cuda_cub4core6detail5shmemE;
	add.s32 	%r84, %r1191, %r1190;
	st.shared.u32 	[%r84], %r1175;
	st.shared.u32 	[%r84+128], %r1176;
	st.shared.u32 	[%r84+256], %r1177;
	st.shared.u32 	[%r84+384], %r1178;
	st.shared.u32 	[%r84+512], %r1179;
	st.shared.u32 	[%r84+640], %r1180;
	st.shared.u32 	[%r84+768], %r1181;
	st.shared.u32 	[%r84+896], %r1182;
	st.shared.u32 	[%r84+1024], %r1183;
	bar.warp.sync 	-1;
	shl.b32 	%r1192, %r1184, 5;
	add.s32 	%r85, %r84, %r1192;
	ld.shared.u32 	%r86, [%r85];
	ld.shared.u32 	%r87, [%r85+4];
	ld.shared.u32 	%r88, [%r85+8];
	ld.shared.u32 	%r89, [%r85+12];
	ld.shared.u32 	%r90, [%r85+16];
	ld.shared.u32 	%r91, [%r85+20];
	ld.shared.u32 	%r92, [%r85+24];
	ld.shared.u32 	%r93, [%r85+28];
	ld.shared.u32 	%r94, [%r85+32];
	setp.ne.s32 	%p289, %r1892, 0;
	mov.b32 	%r1878, 0;
	@%p289 bra 	$L__BB5_54;
	mul.wide.u32 	%rd213, %r2, 4;
	add.s64 	%rd214, %rd2, %rd213;
	add.s64 	%rd212, %rd214, -4;
	// begin inline asm
	ld.global.nc.u32 %r1878, [%rd212];
	// end inline asm
$L__BB5_54:
	setp.eq.s32 	%p290, %r1892, 0;
	bar.sync 	0;
	add.s64 	%rd215, %rd3, %rd211;
	// begin inline asm
	ld.global.nc.u32 %r1194, [%rd215];
	// end inline asm
	add.s64 	%rd216, %rd215, 128;
	// begin inline asm
	ld.global.nc.u32 %r1195, [%rd216];
	// end inline asm
	add.s64 	%rd217, %rd215, 256;
	// begin inline asm
	ld.global.nc.u32 %r1196, [%rd217];
	// end inline asm
	add.s64 	%rd218, %rd215, 384;
	// begin inline asm
	ld.global.nc.u32 %r1197, [%rd218];
	// end inline asm
	add.s64 	%rd219, %rd215, 512;
	// begin inline asm
	ld.global.nc.u32 %r1198, [%rd219];
	// end inline asm
	add.s64 	%rd220, %rd215, 640;
	// begin inline asm
	ld.global.nc.u32 %r1199, [%rd220];
	// end inline asm
	add.s64 	%rd221, %rd215, 768;
	// begin inline asm
	ld.global.nc.u32 %r1200, [%rd221];
	// end inline asm
	add.s64 	%rd222, %rd215, 896;
	// begin inline asm
	ld.global.nc.u32 %r1201, [%rd222];
	// end inline asm
	add.s64 	%rd223, %rd215, 1024;
	// begin inline asm
	ld.global.nc.u32 %r1202, [%rd223];
	// end inline asm
	st.shared.u32 	[%r84], %r1194;
	st.shared.u32 	[%r84+128], %r1195;
	st.shared.u32 	[%r84+256], %r1196;
	st.shared.u32 	[%r84+384], %r1197;
	st.shared.u32 	[%r84+512], %r1198;
	st.shared.u32 	[%r84+640], %r1199;
	st.shared.u32 	[%r84+768], %r1200;
	st.shared.u32 	[%r84+896], %r1201;
	st.shared.u32 	[%r84+1024], %r1202;
	bar.warp.sync 	-1;
	ld.shared.u32 	%r97, [%r85];
	ld.shared.u32 	%r98, [%r85+4];
	ld.shared.u32 	%r99, [%r85+8];
	ld.shared.u32 	%r100, [%r85+12];
	ld.shared.u32 	%r101, [%r85+16];
	ld.shared.u32 	%r102, [%r85+20];
	ld.shared.u32 	%r103, [%r85+24];
	ld.shared.u32 	%r104, [%r85+28];
	ld.shared.u32 	%r105, [%r85+32];
	bar.sync 	0;
	shl.b32 	%r1203, %r1892, 2;
	add.s32 	%r1205, %r1191, %r1203;
	add.s32 	%r106, %r1205, 1148;
	st.shared.u32 	[%r1205+1148], %r94;
	bar.sync 	0;
	@%p290 bra 	$L__BB5_56;
	ld.shared.u32 	%r1878, [%r106+-4];
$L__BB5_56:
	setp.ne.s32 	%p291, %r1878, %r86;
	selp.u32 	%r1266, 1, 0, %p291;
	setp.ne.s32 	%p292, %r86, %r87;
	selp.u32 	%r1267, 1, 0, %p292;
	setp.ne.s32 	%p293, %r87, %r88;
	selp.u32 	%r1268, 1, 0, %p293;
	setp.ne.s32 	%p294, %r88, %r89;
	selp.u32 	%r1269, 1, 0, %p294;
	setp.ne.s32 	%p295, %r89, %r90;
	selp.u32 	%r1270, 1, 0, %p295;
	setp.ne.s32 	%p296, %r90, %r91;
	selp.u32 	%r1271, 1, 0, %p296;
	setp.ne.s32 	%p297, %r91, %r92;
	selp.u32 	%r1272, 1, 0, %p297;
	setp.ne.s32 	%p298, %r92, %r93;
	selp.u32 	%r1273, 1, 0, %p298;
	setp.ne.s32 	%p299, %r93, %r94;
	selp.u32 	%r1274, 1, 0, %p299;
	add.s32 	%r1275, %r1267, %r1266;
	selp.b32 	%r1276, 0, %r97, %p292;
	add.s32 	%r1277, %r98, %r1276;
	add.s32 	%r1278, %r1275, %r1268;
	selp.b32 	%r1279, 0, %r1277, %p293;
	add.s32 	%r1280, %r99, %r1279;
	add.s32 	%r1281, %r1278, %r1269;
	selp.b32 	%r1282, 0, %r1280, %p294;
	add.s32 	%r1283, %r100, %r1282;
	add.s32 	%r1284, %r1281, %r1270;
	selp.b32 	%r1285, 0, %r1283, %p295;
	add.s32 	%r1286, %r101, %r1285;
	add.s32 	%r1287, %r1284, %r1271;
	selp.b32 	%r1288, 0, %r1286, %p296;
	add.s32 	%r1289, %r102, %r1288;
	add.s32 	%r1290, %r1287, %r1272;
	selp.b32 	%r1291, 0, %r1289, %p297;
	add.s32 	%r1292, %r103, %r1291;
	add.s32 	%r1293, %r1290, %r1273;
	selp.b32 	%r1294, 0, %r1292, %p298;
	add.s32 	%r1295, %r104, %r1294;
	add.s32 	%r1207, %r1293, %r1274;
	selp.b32 	%r1296, 0, %r1295, %p299;
	add.s32 	%r1212, %r105, %r1296;
	mov.b32 	%r1263, 1;
	mov.b32 	%r1264, 0;
	mov.b32 	%r1265, -1;
	// begin inline asm
	shfl.sync.up.b32 %r1206, %r1207, %r1263, %r1264, %r1265;
	// end inline asm
	// begin inline asm
	shfl.sync.up.b32 %r1211, %r1212, %r1263, %r1264, %r1265;
	// end inline asm
	setp.eq.s32 	%p300, %r1207, 0;
	selp.b32 	%r1297, %r1211, 0, %p300;
	setp.lt.s32 	%p301, %r1184, 1;
	selp.b32 	%r1298, 0, %r1206, %p301;
	add.s32 	%r1217, %r1298, %r1207;
	selp.b32 	%r1299, 0, %r1297, %p301;
	add.s32 	%r1222, %r1299, %r1212;
	mov.b32 	%r1223, 2;
	// begin inline asm
	shfl.sync.up.b32 %r1216, %r1217, %r1223, %r1264, %r1265;
	// end inline asm
	// begin inline asm
	shfl.sync.up.b32 %r1221, %r1222, %r1223, %r1264, %r1265;
	// end inline asm
	setp.eq.s32 	%p302, %r1217, 0;
	selp.b32 	%r1300, %r1221, 0, %p302;
	setp.lt.s32 	%p303, %r1184, 2;
	selp.b32 	%r1301, 0, %r1216, %p303;
	add.s32 	%r1227, %r1301, %r1217;
	selp.b32 	%r1302, 0, %r1300, %p303;
	add.s32 	%r1232, %r1302, %r1222;
	mov.b32 	%r1233, 4;
	// begin inline asm
	shfl.sync.up.b32 %r1226, %r1227, %r1233, %r1264, %r1265;
	// end inline asm
	// begin inline asm
	shfl.sync.up.b32 %r1231, %r1232, %r1233, %r1264, %r1265;
	// end inline asm
	setp.eq.s32 	%p304, %r1227, 0;
	selp.b32 	%r1303, %r1231, 0, %p304;
	setp.lt.s32 	%p305, %r1184, 4;
	selp.b32 	%r1304, 0, %r1226, %p305;
	add.s32 	%r1237, %r1304, %r1227;
	selp.b32 	%r1305, 0, %r1303, %p305;
	add.s32 	%r1242, %r1305, %r1232;
	mov.b32 	%r1243, 8;
	// begin inline asm
	shfl.sync.up.b32 %r1236, %r1237, %r1243, %r1264, %r1265;
	// end inline asm
	// begin inline asm
	shfl.sync.up.b32 %r1241, %r1242, %r1243, %r1264, %r1265;
	// end inline asm
	setp.eq.s32 	%p306, %r1237, 0;
	selp.b32 	%r1306, %r1241, 0, %p306;
	setp.lt.s32 	%p307, %r1184, 8;
	selp.b32 	%r1307, 0, %r1236, %p307;
	add.s32 	%r1247, %r1307, %r1237;
	selp.b32 	%r1308, 0, %r1306, %p307;
	add.s32 	%r1252, %r1308, %r1242;
	mov.b32 	%r1253, 16;
	// begin inline asm
	shfl.sync.up.b32 %r1246, %r1247, %r1253, %r1264, %r1265;
	// end inline asm
	// begin inline asm
	shfl.sync.up.b32 %r1251, %r1252, %r1253, %r1264, %r1265;
	// end inline asm
	setp.eq.s32 	%p308, %r1247, 0;
	selp.b32 	%r1309, %r1251, 0, %p308;
	setp.lt.s32 	%p309, %r1184, 16;
	selp.b32 	%r1310, 0, %r1246, %p309;
	add.s32 	%r1257, %r1310, %r1247;
	selp.b32 	%r1311, 0, %r1309, %p309;
	add.s32 	%r1262, %r1311, %r1252;
	// begin inline asm
	shfl.sync.up.b32 %r1882, %r1257, %r1263, %r1264, %r1265;
	// end inline asm
	// begin inline asm
	shfl.sync.up.b32 %r1883, %r1262, %r1263, %r1264, %r1265;
	// end inline asm
	setp.ne.s32 	%p310, %r1184, 31;
	@%p310 bra 	$L__BB5_58;
	shl.b32 	%r1312, %r83, 3;
	mov.u32 	%r1313, _ZN6thrust24THRUST_300001_SM_1000_NS8cuda_cub4core6detail5shmemE;
	add.s32 	%r1314, %r1313, %r1312;
	st.shared.v2.u32 	[%r1314], {%r1257, %r1262};
$L__BB5_58:
	bar.sync 	0;
	ld.shared.v4.u32 	{%r1315, %r1316, %r1317, %r1318}, [_ZN6thrust24THRUST_300001_SM_1000_NS8cuda_cub4core6detail5shmemE];
	add.s32 	%r1319, %r1317, %r1315;
	setp.eq.s32 	%p311, %r1317, 0;
	selp.b32 	%r1320, %r1316, 0, %p311;
	add.s32 	%r1321, %r1320, %r1318;
	setp.eq.s32 	%p312, %r83, 2;
	selp.b32 	%r1322, %r1319, %r1315, %p312;
	selp.b32 	%r1323, %r1321, %r1316, %p312;
	ld.shared.v4.u32 	{%r1324, %r1325, %r1326, %r1327}, [_ZN6thrust24THRUST_300001_SM_1000_NS8cuda_cub4core6detail5shmemE+16];
	add.s32 	%r1328, %r1324, %r1319;
	setp.eq.s32 	%p313, %r1324, 0;
	selp.b32 	%r1329, %r1321, 0, %p313;
	add.s32 	%r1330, %r1329, %r1325;
	setp.eq.s32 	%p314, %r83, 3;
	selp.b32 	%r1331, %r1328, %r1322, %p314;
	selp.b32 	%r1332, %r1330, %r1323, %p314;
	add.s32 	%r1333, %r1326, %r1328;
	setp.eq.s32 	%p315, %r1326, 0;
	selp.b32 	%r1334, %r1330, 0, %p315;
	add.s32 	%r1335, %r1334, %r1327;
	setp.eq.s32 	%p316, %r83, 4;
	selp.b32 	%r1336, %r1333, %r1331, %p316;
	selp.b32 	%r1337, %r1335, %r1332, %p316;
	ld.shared.v4.u32 	{%r1338, %r1339, %r1340, %r1341}, [_ZN6thrust24THRUST_300001_SM_1000_NS8cuda_cub4core6detail5shmemE+32];
	add.s32 	%r1342, %r1338, %r1333;
	setp.eq.s32 	%p317, %r1338, 0;
	selp.b32 	%r1343, %r1335, 0, %p317;
	add.s32 	%r1344, %r1343, %r1339;
	setp.eq.s32 	%p318, %r83, 5;
	selp.b32 	%r1345, %r1342, %r1336, %p318;
	selp.b32 	%r1346, %r1344, %r1337, %p318;
	add.s32 	%r1347, %r1340, %r1342;
	setp.eq.s32 	%p319, %r1340, 0;
	selp.b32 	%r1348, %r1344, 0, %p319;
	add.s32 	%r1349, %r1348, %r1341;
	setp.eq.s32 	%p320, %r83, 6;
	selp.b32 	%r1350, %r1347, %r1345, %p320;
	selp.b32 	%r1351, %r1349, %r1346, %p320;
	ld.shared.v4.u32 	{%r1352, %r1353, %r1354, %r1355}, [_ZN6thrust24THRUST_300001_SM_1000_NS8cuda_cub4core6detail5shmemE+48];
	add.s32 	%r1356, %r1352, %r1347;
	setp.eq.s32 	%p321, %r1352, 0;
	selp.b32 	%r1357, %r1349, 0, %p321;
	add.s32 	%r1358, %r1357, %r1353;
	setp.eq.s32 	%p322, %r83, 7;
	selp.b32 	%r113, %r1356, %r1350, %p322;
	selp.b32 	%r114, %r1358, %r1351, %p322;
	add.s32 	%r115, %r1354, %r1356;
	setp.eq.s32 	%p323, %r1354, 0;
	selp.b32 	%r1359, %r1358, 0, %p323;
	add.s32 	%r116, %r1359, %r1355;
	setp.lt.u32 	%p324, %r1892, 32;
	@%p324 bra 	$L__BB5_60;
	setp.eq.s32 	%p325, %r1882, 0;
	selp.b32 	%r1360, %r114, 0, %p325;
	add.s32 	%r1361, %r1360, %r1883;
	setp.eq.s32 	%p326, %r1184, 0;
	selp.b32 	%r1362, 0, %r1882, %p326;
	add.s32 	%r1882, %r113, %r1362;
	selp.b32 	%r1883, %r114, %r1361, %p326;
	bra.uni 	$L__BB5_76;
$L__BB5_60:
	setp.ne.s32 	%p327, %r1892, 0;
	mul.wide.u32 	%rd225, %r1, 16;
	add.s64 	%rd18, %rd1, %rd225;
	@%p327 bra 	$L__BB5_62;
	st.shared.u32 	[_ZN6thrust24THRUST_300001_SM_1000_NS8cuda_cub4core6detail5shmemE+116], %r115;
	st.shared.u32 	[_ZN6thrust24THRUST_300001_SM_1000_NS8cuda_cub4core6detail5shmemE+120], %r116;
	mov.b64 	%rd227, {%r115, %r116};
	add.s64 	%rd226, %rd18, 512;
	mov.b64 	%rd228, 100;
	// begin inline asm
	st.relaxed.gpu.v2.u64 [%rd226], {%rd227, %rd228};
	// end inline asm
$L__BB5_62:
	mov.u32 	%r1363, %nctaid.x;
	setp.gt.u32 	%p328, %r1363, 499;
	@%p328 bra 	$L__BB5_64;
	membar.cta;
	bra.uni 	$L__BB5_65;
$L__BB5_64:
	mov.b32 	%r1364, 450;
	// begin inline asm
	nanosleep.u32 %r1364;
	// end inline asm
$L__BB5_65:
	mul.wide.u32 	%rd229, %r1892, 16;
	xor.b64  	%rd230, %rd229, -16;
	add.s64 	%rd231, %rd18, %rd230;
	add.s64 	%rd19, %rd231, 512;
$L__BB5_66:
	// begin inline asm
	ld.relaxed.gpu.v2.u64 {%rd232, %rd334}, [%rd19];
	// end inline asm
	setp.eq.s64 	%p329, %rd334, 99;
	mov.b32 	%r1365, -1;
	vote.sync.any.pred 	%p330, %p329, %r1365;
	@%p330 bra 	$L__BB5_66;
	mov.b64 	{%r1369, %r1374}, %rd232;
	setp.eq.s64 	%p331, %rd334, 101;
	mov.b32 	%r1417, -1;
	vote.sync.ballot.b32 	%r1418, %p331, %r1417;
	// begin inline asm
	mov.u32 %r1367, %lanemask_ge;
	// end inline asm
	and.b32  	%r1419, %r1418, %r1367;
	or.b32  	%r1420, %r1419, -2147483648;
	add.s32 	%r1421, %r1420, -1;
	not.b32 	%r1422, %r1420;
	and.b32  	%r1423, %r1422, %r1421;
	popc.b32 	%r1371, %r1423;
	mov.b32 	%r1375, 1;
	// begin inline asm
	shfl.sync.down.b32 %r1368, %r1369, %r1375, %r1371, %r1417;
	// end inline asm
	// begin inline asm
	shfl.sync.down.b32 %r1373, %r1374, %r1375, %r1371, %r1417;
	// end inline asm
	setp.lt.s32 	%p333, %r1184, %r1371;
	setp.eq.s32 	%p334, %r1369, 0;
	selp.b32 	%r1424, %r1368, 0, %p333;
	add.s32 	%r1379, %r1424, %r1369;
	selp.b32 	%r1425, %r1373, 0, %p334;
	selp.b32 	%r1426, %r1425, 0, %p333;
	add.s32 	%r1384, %r1426, %r1374;
	mov.b32 	%r1385, 2;
	// begin inline asm
	shfl.sync.down.b32 %r1378, %r1379, %r1385, %r1371, %r1417;
	// end inline asm
	// begin inline asm
	shfl.sync.down.b32 %r1383, %r1384, %r1385, %r1371, %r1417;
	// end inline asm
	add.s32 	%r1427, %r1184, 2;
	setp.gt.s32 	%p335, %r1427, %r1371;
	setp.eq.s32 	%p336, %r1379, 0;
	selp.b32 	%r1428, %r1383, 0, %p336;
	selp.b32 	%r1429, 0, %r1378, %p335;
	add.s32 	%r1389, %r1379, %r1429;
	selp.b32 	%r1430, 0, %r1428, %p335;
	add.s32 	%r1394, %r1430, %r1384;
	mov.b32 	%r1395, 4;
	// begin inline asm
	shfl.sync.down.b32 %r1388, %r1389, %r1395, %r1371, %r1417;
	// end inline asm
	// begin inline asm
	shfl.sync.down.b32 %r1393, %r1394, %r1395, %r1371, %r1417;
	// end inline asm
	add.s32 	%r1431, %r1184, 4;
	setp.gt.s32 	%p337, %r1431, %r1371;
	setp.eq.s32 	%p338, %r1389, 0;
	selp.b32 	%r1432, %r1393, 0, %p338;
	selp.b32 	%r1433, 0, %r1388, %p337;
	add.s32 	%r1399, %r1389, %r1433;
	selp.b32 	%r1434, 0, %r1432, %p337;
	add.s32 	%r1404, %r1394, %r1434;
	mov.b32 	%r1405, 8;
	// begin inline asm
	shfl.sync.down.b32 %r1398, %r1399, %r1405, %r1371, %r1417;
	// end inline asm
	// begin inline asm
	shfl.sync.down.b32 %r1403, %r1404, %r1405, %r1371, %r1417;
	// end inline asm
	add.s32 	%r1435, %r1184, 8;
	setp.gt.s32 	%p339, %r1435, %r1371;
	setp.eq.s32 	%p340, %r1399, 0;
	selp.b32 	%r1436, %r1403, 0, %p340;
	selp.b32 	%r1437, 0, %r1398, %p339;
	add.s32 	%r1409, %r1399, %r1437;
	selp.b32 	%r1438, 0, %r1436, %p339;
	add.s32 	%r1414, %r1404, %r1438;
	mov.b32 	%r1415, 16;
	// begin inline asm
	shfl.sync.down.b32 %r1408, %r1409, %r1415, %r1371, %r1417;
	// end inline asm
	// begin inline asm
	shfl.sync.down.b32 %r1413, %r1414, %r1415, %r1371, %r1417;
	// end inline asm
	add.s32 	%r1439, %r1184, 16;
	setp.gt.s32 	%p341, %r1439, %r1371;
	setp.eq.s32 	%p342, %r1409, 0;
	selp.b32 	%r1440, %r1413, 0, %p342;
	selp.b32 	%r1441, 0, %r1408, %p341;
	add.s32 	%r1879, %r1441, %r1409;
	selp.b32 	%r1442, 0, %r1440, %p341;
	add.s32 	%r1880, %r1414, %r1442;
	not.b32 	%r1443, %r1892;
	add.s32 	%r1881, %r1, %r1443;
	add.s64 	%rd22, %rd1, 512;
$L__BB5_68:
	setp.ne.s64 	%p343, %rd334, 101;
	mov.b32 	%r1444, -1;
	vote.sync.all.pred 	%p344, %p343, %r1444;
	not.pred 	%p345, %p344;
	@%p345 bra 	$L__BB5_72;
	mul.wide.s32 	%rd274, %r1881, 16;
	add.s64 	%rd275, %rd22, %rd274;
	add.s64 	%rd273, %rd275, -512;
$L__BB5_70:
	// begin inline asm
	ld.relaxed.gpu.v2.u64 {%rd271, %rd334}, [%rd273];
	// end inline asm
	setp.eq.s64 	%p383, %rd334, 99;
	mov.b32 	%r1527, -1;
	vote.sync.any.pred 	%p384, %p383, %r1527;
	@%p384 bra 	$L__BB5_70;
	mov.b64 	{%r1530, %r1535}, %rd271;
	setp.eq.s64 	%p385, %rd334, 101;
	mov.b32 	%r1578, -1;
	vote.sync.ballot.b32 	%r1579, %p385, %r1578;
	and.b32  	%r1580, %r1579, %r1367;
	or.b32  	%r1581, %r1580, -2147483648;
	add.s32 	%r1582, %r1581, -1;
	not.b32 	%r1583, %r1581;
	and.b32  	%r1584, %r1583, %r1582;
	popc.b32 	%r1532, %r1584;
	mov.b32 	%r1536, 1;
	// begin inline asm
	shfl.sync.down.b32 %r1529, %r1530, %r1536, %r1532, %r1578;
	// end inline asm
	// begin inline asm
	shfl.sync.down.b32 %r1534, %r1535, %r1536, %r1532, %r1578;
	// end inline asm
	setp.lt.s32 	%p387, %r1184, %r1532;
	setp.eq.s32 	%p388, %r1530, 0;
	selp.b32 	%r1585, %r1529, 0, %p387;
	add.s32 	%r1540, %r1585, %r1530;
	selp.b32 	%r1586, %r1534, 0, %p388;
	selp.b32 	%r1587, %r1586, 0, %p387;
	add.s32 	%r1545, %r1587, %r1535;
	mov.b32 	%r1546, 2;
	// begin inline asm
	shfl.sync.down.b32 %r1539, %r1540, %r1546, %r1532, %r1578;
	// end inline asm
	// begin inline asm
	shfl.sync.down.b32 %r1544, %r1545, %r1546, %r1532, %r1578;
	// end inline asm
	add.s32 	%r1588, %r1184, 2;
	setp.gt.s32 	%p389, %r1588, %r1532;
	setp.eq.s32 	%p390, %r1540, 0;
	selp.b32 	%r1589, %r1544, 0, %p390;
	selp.b32 	%r1590, 0, %r1539, %p389;
	add.s32 	%r1550, %r1540, %r1590;
	selp.b32 	%r1591, 0, %r1589, %p389;
	add.s32 	%r1555, %r1591, %r1545;
	mov.b32 	%r1556, 4;
	// begin inline asm
	shfl.sync.down.b32 %r1549, %r1550, %r1556, %r1532, %r1578;
	// end inline asm
	// begin inline asm
	shfl.sync.down.b32 %r1554, %r1555, %r1556, %r1532, %r1578;
	// end inline asm
	add.s32 	%r1592, %r1184, 4;
	setp.gt.s32 	%p391, %r1592, %r1532;
	setp.eq.s32 	%p392, %r1550, 0;
	selp.b32 	%r1593, %r1554, 0, %p392;
	selp.b32 	%r1594, 0, %r1549, %p391;
	add.s32 	%r1560, %r1550, %r1594;
	selp.b32 	%r1595, 0, %r1593, %p391;
	add.s32 	%r1565, %r1555, %r1595;
	mov.b32 	%r1566, 8;
	// begin inline asm
	shfl.sync.down.b32 %r1559, %r1560, %r1566, %r1532, %r1578;
	// end inline asm
	// begin inline asm
	shfl.sync.down.b32 %r1564, %r1565, %r1566, %r1532, %r1578;
	// end inline asm
	add.s32 	%r1596, %r1184, 8;
	setp.gt.s32 	%p393, %r1596, %r1532;
	setp.eq.s32 	%p394, %r1560, 0;
	selp.b32 	%r1597, %r1564, 0, %p394;
	selp.b32 	%r1598, 0, %r1559, %p393;
	add.s32 	%r1570, %r1560, %r1598;
	selp.b32 	%r1599, 0, %r1597, %p393;
	add.s32 	%r1575, %r1565, %r1599;
	mov.b32 	%r1576, 16;
	// begin inline asm
	shfl.sync.down.b32 %r1569, %r1570, %r1576, %r1532, %r1578;
	// end inline asm
	// begin inline asm
	shfl.sync.down.b32 %r1574, %r1575, %r1576, %r1532, %r1578;
	// end inline asm
	add.s32 	%r1600, %r1184, 16;
	setp.gt.s32 	%p395, %r1600, %r1532;
	setp.eq.s32 	%p396, %r1570, 0;
	selp.b32 	%r1601, %r1574, 0, %p396;
	selp.b32 	%r1602, 0, %r1569, %p395;
	selp.b32 	%r1603, 0, %r1601, %p395;
	add.s32 	%r1604, %r1575, %r1603;
	add.s32 	%r1605, %r1602, %r1879;
	add.s32 	%r126, %r1605, %r1570;
	setp.eq.s32 	%p397, %r1879, 0;
	selp.b32 	%r1606, %r1604, 0, %p397;
	add.s32 	%r1880, %r1606, %r1880;
	add.s32 	%r1881, %r1881, -32;
	mov.u32 	%r1879, %r126;
	bra.uni 	$L__BB5_68;
$L__BB5_72:
	@%p327 bra 	$L__BB5_74;
	add.s32 	%r1446, %r1879, %r115;
	setp.eq.s32 	%p347, %r115, 0;
	selp.b32 	%r1447, %r1880, 0, %p347;
	add.s32 	%r1448, %r1447, %r116;
	mov.b64 	%rd236, {%r1446, %r1448};
	add.s64 	%rd235, %rd18, 512;
	mov.b64 	%rd237, 101;
	// begin inline asm
	st.relaxed.gpu.v2.u64 [%rd235], {%rd236, %rd237};
	// end inline asm
	st.shared.u32 	[_ZN6thrust24THRUST_300001_SM_1000_NS8cuda_cub4core6detail5shmemE+100], %r1879;
	st.shared.v2.u32 	[_ZN6thrust24THRUST_300001_SM_1000_NS8cuda_cub4core6detail5shmemE+104], {%r1880, %r1446};
	st.shared.u32 	[_ZN6thrust24THRUST_300001_SM_1000_NS8cuda_cub4core6detail5shmemE+112], %r1448;
$L__BB5_74:
	setp.ne.s32 	%p348, %r1184, 0;
	@%p348 bra 	$L__BB5_76;
	st.shared.v2.u32 	[_ZN6thrust24THRUST_300001_SM_1000_NS8cuda_cub4core6detail5shmemE+72], {%r1879, %r1880};
	mov.u32 	%r1882, %r1879;
	mov.u32 	%r1883, %r1880;
$L__BB5_76:
	setp.eq.s32 	%p349, %r1892, 0;
	bar.sync 	0;
	@%p349 bra 	$L__BB5_78;
	ld.shared.v2.u32 	{%r1449, %r1450}, [_ZN6thrust24THRUST_300001_SM_1000_NS8cuda_cub4core6detail5shmemE+72];
	add.s32 	%r131, %r1449, %r1882;
	setp.eq.s32 	%p350, %r1882, 0;
	selp.b32 	%r1451, %r1450, 0, %p350;
	add.s32 	%r1883, %r1451, %r1883;
	mov.u32 	%r1882, %r131;
$L__BB5_78:
	setp.ne.s32 	%p351, %r92, %r93;
	setp.ne.s32 	%p352, %r91, %r92;
	setp.ne.s32 	%p353, %r90, %r91;
	setp.ne.s32 	%p354, %r89, %r90;
	setp.ne.s32 	%p355, %r88, %r89;
	setp.ne.s32 	%p356, %r87, %r88;
	setp.ne.s32 	%p357, %r86, %r87;
	setp.ne.s32 	%p358, %r1878, %r86;
	selp.u32 	%r1452, 1, 0, %p358;
	add.s32 	%r135, %r1882, %r1452;
	selp.b32 	%r1453, 0, %r1883, %p358;
	add.s32 	%r136, %r1453, %r97;
	selp.u32 	%r1454, 1, 0, %p357;
	add.s32 	%r1455, %r1454, %r1452;
	add.s32 	%r137, %r1455, %r1882;
	selp.b32 	%r1456, 0, %r136, %p357;
	add.s32 	%r138, %r98, %r1456;
	selp.u32 	%r1457, 1, 0, %p356;
	add.s32 	%r139, %r137, %r1457;
	selp.b32 	%r1458, 0, %r138, %p356;
	add.s32 	%r140, %r99, %r1458;
	selp.u32 	%r1459, 1, 0, %p355;
	add.s32 	%r141, %r139, %r1459;
	selp.b32 	%r1460, 0, %r140, %p355;
	add.s32 	%r142, %r100, %r1460;
	selp.u32 	%r1461, 1, 0, %p354;
	add.s32 	%r143, %r141, %r1461;
	selp.b32 	%r1462, 0, %r142, %p354;
	add.s32 	%r144, %r101, %r1462;
	selp.u32 	%r1463, 1, 0, %p353;
	add.s32 	%r145, %r143, %r1463;
	selp.b32 	%r1464, 0, %r144, %p353;
	add.s32 	%r146, %r102, %r1464;
	selp.u32 	%r1465, 1, 0, %p352;
	add.s32 	%r147, %r145, %r1465;
	selp.b32 	%r1466, 0, %r146, %p352;
	add.s32 	%r148, %r103, %r1466;
	selp.u32 	%r1467, 1, 0, %p351;
	add.s32 	%r149, %r147, %r1467;
	selp.b32 	%r1468, 0, %r148, %p351;
	add.s32 	%r150, %r104, %r1468;
	ld.shared.u32 	%r151, [_ZN6thrust24THRUST_300001_SM_1000_NS8cuda_cub4core6detail5shmemE+116];
	ld.shared.u32 	%r152, [_ZN6thrust24THRUST_300001_SM_1000_NS8cuda_cub4core6detail5shmemE+100];
	setp.lt.s32 	%p359, %r151, 257;
	@%p359 bra 	$L__BB5_104;
	setp.eq.s32 	%p369, %r1878, %r86;
	bar.sync 	0;
	@%p369 bra 	$L__BB5_81;
	sub.s32 	%r1469, %r1882, %r152;
	shl.b32 	%r1470, %r1469, 3;
	mov.u32 	%r1471, _ZN6thrust24THRUST_300001_SM_1000_NS8cuda_cub4core6detail5shmemE;
	add.s32 	%r1472, %r1471, %r1470;
	st.shared.v2.u32 	[%r1472], {%r1878, %r1883};
$L__BB5_81:
	setp.eq.s32 	%p370, %r86, %r87;
	@%p370 bra 	$L__BB5_83;
	sub.s32 	%r1473, %r135, %r152;
	shl.b32 	%r1474, %r1473, 3;
	mov.u32 	%r1475, _ZN6thrust24THRUST_300001_SM_1000_NS8cuda_cub4core6detail5shmemE;
	add.s32 	%r1476, %r1475, %r1474;
	st.shared.v2.u32 	[%r1476], {%r86, %r136};
$L__BB5_83:
	setp.eq.s32 	%p371, %r87, %r88;
	@%p371 bra 	$L__BB5_85;
	sub.s32 	%r1477, %r137, %r152;
	shl.b32 	%r1478, %r1477, 3;
	mov.u32 	%r1479, _ZN6thrust24THRUST_300001_SM_1000_NS8cuda_cub4core6detail5shmemE;
	add.s32 	%r1480, %r1479, %r1478;
	st.shared.v2.u32 	[%r1480], {%r87, %r138};
$L__BB5_85:
	setp.eq.s32 	%p372, %r88, %r89;
	@%p372 bra 	$L__BB5_87;
	sub.s32 	%r1481, %r139, %r152;
	shl.b32 	%r1482, %r1481, 3;
	mov.u32 	%r1483, _ZN6thrust24THRUST_300001_SM_1000_NS8cuda_cub4core6detail5shmemE;
	add.s32 	%r1484, %r1483, %r1482;
	st.shared.v2.u32 	[%r1484], {%r88, %r140};
$L__BB5_87:
	setp.eq.s32 	%p373, %r89, %r90;
	@%p373 bra 	$L__BB5_89;
	sub.s32 	%r1485, %r141, %r152;
	shl.b32 	%r1486, %r1485, 3;
	mov.u32 	%r1487, _ZN6thrust24THRUST_300001_SM_1000_NS8cuda_cub4core6detail5shmemE;
	add.s32 	%r1488, %r1487, %r1486;
	st.shared.v2.u32 	[%r1488], {%r89, %r142};
$L__BB5_89:
	setp.eq.s32 	%p374, %r90, %r91;
	@%p374 bra 	$L__BB5_91;
	sub.s32 	%r1489, %r143, %r152;
	shl.b32 	%r1490, %r1489, 3;
	mov.u32 	%r1491, _ZN6thrust24THRUST_300001_SM_1000_NS8cuda_cub4core6detail5shmemE;
	add.s32 	%r1492, %r1491, %r1490;
	st.shared.v2.u32 	[%r1492], {%r90, %r144};
$L__BB5_91:
	setp.eq.s32 	%p375, %r91, %r92;
	@%p375 bra 	$L__BB5_93;
	sub.s32 	%r1493, %r145, %r152;
	shl.b32 	%r1494, %r1493, 3;
	mov.u32 	%r1495, _ZN6thrust24THRUST_300001_SM_1000_NS8cuda_cub4core6detail5shmemE;
	add.s32 	%r1496, %r1495, %r1494;
	st.shared.v2.u32 	[%r1496], {%r91, %r146};
$L__BB5_93:
	setp.eq.s32 	%p376, %r92, %r93;
	@%p376 bra 	$L__BB5_95;
	sub.s32 	%r1497, %r147, %r152;
	shl.b32 	%r1498, %r1497, 3;
	mov.u32 	%r1499, _ZN6thrust24THRUST_300001_SM_1000_NS8cuda_cub4core6detail5shmemE;
	add.s32 	%r1500, %r1499, %r1498;
	st.shared.v2.u32 	[%r1500], {%r92, %r148};
$L__BB5_95:
	setp.eq.s32 	%p377, %r93, %r94;
	@%p377 bra 	$L__BB5_97;
	sub.s32 	%r1501, %r149, %r152;
	shl.b32 	%r1502, %r1501, 3;
	mov.u32 	%r1503, _ZN6thrust24THRUST_300001_SM_1000_NS8cuda_cub4core6detail5shmemE;
	add.s32 	%r1504, %r1503, %r1502;
	st.shared.v2.u32 	[%r1504], {%r93, %r150};
$L__BB5_97:
	bar.sync 	0;
	setp.ge.s32 	%p378, %r1892, %r151;
	@%p378 bra 	$L__BB5_322;
	not.b32 	%r1505, %r1892;
	add.s32 	%r153, %r151, %r1505;
	and.b32  	%r1506, %r153, 768;
	setp.eq.s32 	%p379, %r1506, 768;
	@%p379 bra 	$L__BB5_101;
	shr.u32 	%r1507, %r153, 8;
	add.s32 	%r1508, %r1507, 1;
	and.b32  	%r1509, %r1508, 3;
	shl.b32 	%r1510, %r1892, 3;
	mov.u32 	%r1511, _ZN6thrust24THRUST_300001_SM_1000_NS8cuda_cub4core6detail5shmemE;
	add.s32 	%r1888, %r1511, %r1510;
	add.s32 	%r1887, %r1892, %r152;
	neg.s32 	%r1886, %r1509;
	shl.b32 	%r1512, %r1508, 8;
	and.b32  	%r1513, %r1512, 768;
	add.s32 	%r1892, %r1892, %r1513;
$L__BB5_100:
	.pragma "nounroll";
	mul.wide.s32 	%rd265, %r1887, 4;
	add.s64 	%rd266, %rd5, %rd265;
	add.s64 	%rd267, %rd4, %rd265;
	ld.shared.v2.u32 	{%r1514, %r1515}, [%r1888];
	st.global.u32 	[%rd267], %r1514;
	st.global.u32 	[%rd266], %r1515;
	add.s32 	%r1888, %r1888, 2048;
	add.s32 	%r1887, %r1887, 256;
	add.s32 	%r1886, %r1886, 1;
	setp.ne.s32 	%p380, %r1886, 0;
	@%p380 bra 	$L__BB5_100;
$L__BB5_101:
	setp.lt.u32 	%p381, %r153, 768;
	@%p381 bra 	$L__BB5_322;
	add.s64 	%rd26, %rd4, 2048;
	add.s32 	%r1891, %r1892, %r152;
	add.s64 	%rd27, %rd5, 2048;
	shl.b32 	%r1516, %r1892, 3;
	mov.u32 	%r1517, _ZN6thrust24THRUST_300001_SM_1000_NS8cuda_cub4core6detail5shmemE;
	add.s32 	%r1518, %r1516, %r1517;
	add.s32 	%r1890, %r1518, 4096;
$L__BB5_103:
	mul.wide.s32 	%rd268, %r1891, 4;
	add.s64 	%rd269, %rd26, %rd268;
	add.s64 	%rd270, %rd27, %rd268;
	ld.shared.v2.u32 	{%r1519, %r1520}, [%r1890+-4096];
	st.global.u32 	[%rd269+-2048], %r1519;
	st.global.u32 	[%rd270+-2048], %r1520;
	ld.shared.v2.u32 	{%r1521, %r1522}, [%r1890+-2048];
	st.global.u32 	[%rd269+-1024], %r1521;
	st.global.u32 	[%rd270+-1024], %r1522;
	ld.shared.v2.u32 	{%r1523, %r1524}, [%r1890];
	st.global.u32 	[%rd269], %r1523;
	st.global.u32 	[%rd270], %r1524;
	ld.shared.v2.u32 	{%r1525, %r1526}, [%r1890+2048];
	st.global.u32 	[%rd269+1024], %r1525;
	st.global.u32 	[%rd270+1024], %r1526;
	add.s32 	%r1892, %r1892, 1024;
	add.s32 	%r1891, %r1891, 1024;
	add.s32 	%r1890, %r1890, 8192;
	setp.lt.s32 	%p382, %r1892, %r151;
	@%p382 bra 	$L__BB5_103;
	bra.uni 	$L__BB5_322;
$L__BB5_104:
	setp.eq.s32 	%p360, %r1878, %r86;
	@%p360 bra 	$L__BB5_106;
	mul.wide.s32 	%rd238, %r1882, 4;
	add.s64 	%rd239, %rd4, %rd238;
	st.global.u32 	[%rd239], %r1878;
	add.s64 	%rd240, %rd5, %rd238;
	st.global.u32 	[%rd240], %r1883;
$L__BB5_106:
	setp.eq.s32 	%p361, %r86, %r87;
	@%p361 bra 	$L__BB5_108;
	mul.wide.s32 	%rd241, %r135, 4;
	add.s64 	%rd242, %rd4, %rd241;
	st.global.u32 	[%rd242], %r86;
	add.s64 	%rd243, %rd5, %rd241;
	st.global.u32 	[%rd243], %r136;
$L__BB5_108:
	setp.eq.s32 	%p362, %r87, %r88;
	@%p362 bra 	$L__BB5_110;
	mul.wide.s32 	%rd244, %r137, 4;
	add.s64 	%rd245, %rd4, %rd244;
	st.global.u32 	[%rd245], %r87;
	add.s64 	%rd246, %rd5, %rd244;
	st.global.u32 	[%rd246], %r138;
$L__BB5_110:
	setp.eq.s32 	%p363, %r88, %r89;
	@%p363 bra 	$L__BB5_112;
	mul.wide.s32 	%rd247, %r139, 4;
	add.s64 	%rd248, %rd4, %rd247;
	st.global.u32 	[%rd248], %r88;
	add.s64 	%rd249, %rd5, %rd247;
	st.global.u32 	[%rd249], %r140;
$L__BB5_112:
	setp.eq.s32 	%p364, %r89, %r90;
	@%p364 bra 	$L__BB5_114;
	mul.wide.s32 	%rd250, %r141, 4;
	add.s64 	%rd251, %rd4, %rd250;
	st.global.u32 	[%rd251], %r89;
	add.s64 	%rd252, %rd5, %rd250;
	st.global.u32 	[%rd252], %r142;
$L__BB5_114:
	setp.eq.s32 	%p365, %r90, %r91;
	@%p365 bra 	$L__BB5_116;
	mul.wide.s32 	%rd253, %r143, 4;
	add.s64 	%rd254, %rd4, %rd253;
	st.global.u32 	[%rd254], %r90;
	add.s64 	%rd255, %rd5, %rd253;
	st.global.u32 	[%rd255], %r144;
$L__BB5_116:
	setp.eq.s32 	%p366, %r91, %r92;
	@%p366 bra 	$L__BB5_118;
	mul.wide.s32 	%rd256, %r145, 4;
	add.s64 	%rd257, %rd4, %rd256;
	st.global.u32 	[%rd257], %r91;
	add.s64 	%rd258, %rd5, %rd256;
	st.global.u32 	[%rd258], %r146;
$L__BB5_118:
	setp.eq.s32 	%p367, %r92, %r93;
	@%p367 bra 	$L__BB5_120;
	mul.wide.s32 	%rd259, %r147, 4;
	add.s64 	%rd260, %rd4, %rd259;
	st.global.u32 	[%rd260], %r92;
	add.s64 	%rd261, %rd5, %rd259;
	st.global.u32 	[%rd261], %r148;
$L__BB5_120:
	setp.eq.s32 	%p368, %r93, %r94;
	@%p368 bra 	$L__BB5_322;
	mul.wide.s32 	%rd262, %r149, 4;
	add.s64 	%rd263, %rd4, %rd262;
	st.global.u32 	[%rd263], %r93;
	add.s64 	%rd264, %rd5, %rd262;
	st.global.u32 	[%rd264], %r150;
	bra.uni 	$L__BB5_322;
$L__BB5_122:
	setp.lt.s32 	%p13, %r3, 1;
	@%p13 bra 	$L__BB5_322;
	setp.ne.s32 	%p14, %r1, 0;
	@%p14 bra 	$L__BB5_212;
	mul.wide.u32 	%rd143, %r2, 4;
	add.s64 	%rd142, %rd2, %rd143;
	// begin inline asm
	ld.global.nc.u32 %r1901, [%rd142];
	// end inline asm
	mov.u32 	%r174, %tid.x;
	and.b32  	%r899, %r174, 31;
	and.b32  	%r900, %r174, 992;
	mul.lo.s32 	%r901, %r900, 9;
	or.b32  	%r175, %r901, %r899;
	setp.ge.u32 	%p175, %r175, %r3;
	mov.u32 	%r1893, %r1901;
	@%p175 bra 	$L__BB5_126;
	mul.wide.u32 	%rd145, %r175, 4;
	add.s64 	%rd144, %rd142, %rd145;
	// begin inline asm
	ld.global.nc.u32 %r1893, [%rd144];
	// end inline asm
$L__BB5_126:
	add.s32 	%r178, %r175, 32;
	setp.ge.u32 	%p176, %r178, %r3;
	shl.b32 	%r179, %r175, 2;
	cvt.u64.u32 	%rd146, %r179;
	add.s64 	%rd29, %rd142, %rd146;
	mov.u32 	%r1894, %r1901;
	@%p176 bra 	$L__BB5_128;
	add.s64 	%rd147, %rd29, 128;
	// begin inline asm
	ld.global.nc.u32 %r1894, [%rd147];
	// end inline asm
$L__BB5_128:
	add.s32 	%r182, %r175, 64;
	setp.ge.u32 	%p177, %r182, %r3;
	mov.u32 	%r1895, %r1901;
	@%p177 bra 	$L__BB5_130;
	add.s64 	%rd148, %rd29, 256;
	// begin inline asm
	ld.global.nc.u32 %r1895, [%rd148];
	// end inline asm
$L__BB5_130:
	add.s32 	%r185, %r175, 96;
	setp.ge.u32 	%p178, %r185, %r3;
	mov.u32 	%r1896, %r1901;
	@%p178 bra 	$L__BB5_132;
	add.s64 	%rd149, %rd29, 384;
	// begin inline asm
	ld.global.nc.u32 %r1896, [%rd149];
	// end inline asm
$L__BB5_132:
	add.s32 	%r188, %r175, 128;
	setp.ge.u32 	%p179, %r188, %r3;
	mov.u32 	%r1897, %r1901;
	@%p179 bra 	$L__BB5_134;
	add.s64 	%rd150, %rd29, 512;
	// begin inline asm
	ld.global.nc.u32 %r1897, [%rd150];
	// end inline asm
$L__BB5_134:
	add.s32 	%r191, %r175, 160;
	setp.ge.u32 	%p180, %r191, %r3;
	mov.u32 	%r1898, %r1901;
	@%p180 bra 	$L__BB5_136;
	add.s64 	%rd151, %rd29, 640;
	// begin inline asm
	ld.global.nc.u32 %r1898, [%rd151];
	// end inline asm
$L__BB5_136:
	add.s32 	%r194, %r175, 192;
	setp.ge.u32 	%p181, %r194, %r3;
	mov.u32 	%r1899, %r1901;
	@%p181 bra 	$L__BB5_138;
	add.s64 	%rd152, %rd29, 768;
	// begin inline asm
	ld.global.nc.u32 %r1899, [%rd152];
	// end inline asm
$L__BB5_138:
	add.s32 	%r197, %r175, 224;
	setp.ge.u32 	%p182, %r197, %r3;
	mov.u32 	%r1900, %r1901;
	@%p182 bra 	$L__BB5_140;
	add.s64 	%rd153, %rd29, 896;
	// begin inline asm
	ld.global.nc.u32 %r1900, [%rd153];
	// end inline asm
$L__BB5_140:
	add.s32 	%r200, %r175, 256;
	setp.ge.u32 	%p183, %r200, %r3;
	@%p183 bra 	$L__BB5_142;
	add.s64 	%rd154, %rd29, 1024;
	// begin inline asm
	ld.global.nc.u32 %r1901, [%rd154];
	// end inline asm
$L__BB5_142:
	setp.ge.u32 	%p184, %r175, %r3;
	// begin inline asm
	mov.u32 %r911, %laneid;
	// end inline asm
	shr.u32 	%r204, %r174, 5;
	mad.lo.s32 	%r913, %r204, 288, %r911;
	shl.b32 	%r914, %r913, 2;
	mov.u32 	%r915, _ZN6thrust24THRUST_300001_SM_1000_NS8cuda_cub4core6detail5shmemE;
	add.s32 	%r205, %r915, %r914;
	st.shared.u32 	[%r205], %r1893;
	st.shared.u32 	[%r205+128], %r1894;
	st.shared.u32 	[%r205+256], %r1895;
	st.shared.u32 	[%r205+384], %r1896;
	st.shared.u32 	[%r205+512], %r1897;
	st.shared.u32 	[%r205+640], %r1898;
	st.shared.u32 	[%r205+768], %r1899;
	st.shared.u32 	[%r205+896], %r1900;
	st.shared.u32 	[%r205+1024], %r1901;
	bar.warp.sync 	-1;
	shl.b32 	%r916, %r911, 5;
	add.s32 	%r206, %r205, %r916;
	ld.shared.u32 	%r207, [%r206];
	ld.shared.u32 	%r208, [%r206+4];
	ld.shared.u32 	%r209, [%r206+8];
	ld.shared.u32 	%r210, [%r206+12];
	ld.shared.u32 	%r211, [%r206+16];
	ld.shared.u32 	%r212, [%r206+20];
	ld.shared.u32 	%r213, [%r206+24];
	ld.shared.u32 	%r214, [%r206+28];
	ld.shared.u32 	%r215, [%r206+32];
	bar.sync 	0;
	add.s64 	%rd155, %rd3, %rd143;
	// begin inline asm
	ld.global.nc.u32 %r1910, [%rd155];
	// end inline asm
	mov.u32 	%r1902, %r1910;
	@%p184 bra 	$L__BB5_144;
	mul.wide.u32 	%rd158, %r175, 4;
	add.s64 	%rd157, %rd155, %rd158;
	// begin inline asm
	ld.global.nc.u32 %r1902, [%rd157];
	// end inline asm
$L__BB5_144:
	setp.ge.u32 	%p185, %r178, %r3;
	add.s64 	%rd31, %rd155, %rd146;
	mov.u32 	%r1903, %r1910;
	@%p185 bra 	$L__BB5_146;
	add.s64 	%rd160, %rd31, 128;
	// begin inline asm
	ld.global.nc.u32 %r1903, [%rd160];
	// end inline asm
$L__BB5_146:
	setp.ge.u32 	%p186, %r182, %r3;
	mov.u32 	%r1904, %r1910;
	@%p186 bra 	$L__BB5_148;
	add.s64 	%rd161, %rd31, 256;
	// begin inline asm
	ld.global.nc.u32 %r1904, [%rd161];
	// end inline asm
$L__BB5_148:
	setp.ge.u32 	%p187, %r185, %r3;
	mov.u32 	%r1905, %r1910;
	@%p187 bra 	$L__BB5_150;
	add.s64 	%rd162, %rd31, 384;
	// begin inline asm
	ld.global.nc.u32 %r1905, [%rd162];
	// end inline asm
$L__BB5_150:
	setp.ge.u32 	%p188, %r188, %r3;
	mov.u32 	%r1906, %r1910;
	@%p188 bra 	$L__BB5_152;
	add.s64 	%rd163, %rd31, 512;
	// begin inline asm
	ld.global.nc.u32 %r1906, [%rd163];
	// end inline asm
$L__BB5_152:
	setp.ge.u32 	%p189, %r191, %r3;
	mov.u32 	%r1907, %r1910;
	@%p189 bra 	$L__BB5_154;
	add.s64 	%rd164, %rd31, 640;
	// begin inline asm
	ld.global.nc.u32 %r1907, [%rd164];
	// end inline asm
$L__BB5_154:
	setp.ge.u32 	%p190, %r194, %r3;
	mov.u32 	%r1908, %r1910;
	@%p190 bra 	$L__BB5_156;
	add.s64 	%rd165, %rd31, 768;
	// begin inline asm
	ld.global.nc.u32 %r1908, [%rd165];
	// end inline asm
$L__BB5_156:
	setp.ge.u32 	%p191, %r197, %r3;
	mov.u32 	%r1909, %r1910;
	@%p191 bra 	$L__BB5_158;
	add.s64 	%rd166, %rd31, 896;
	// begin inline asm
	ld.global.nc.u32 %r1909, [%rd166];
	// end inline asm
$L__BB5_158:
	setp.ge.u32 	%p192, %r200, %r3;
	@%p192 bra 	$L__BB5_160;
	add.s64 	%rd167, %rd31, 1024;
	// begin inline asm
	ld.global.nc.u32 %r1910, [%rd167];
	// end inline asm
$L__BB5_160:
	st.shared.u32 	[%r205], %r1902;
	st.shared.u32 	[%r205+128], %r1903;
	st.shared.u32 	[%r205+256], %r1904;
	st.shared.u32 	[%r205+384], %r1905;
	st.shared.u32 	[%r205+512], %r1906;
	st.shared.u32 	[%r205+640], %r1907;
	st.shared.u32 	[%r205+768], %r1908;
	st.shared.u32 	[%r205+896], %r1909;
	st.shared.u32 	[%r205+1024], %r1910;
	bar.warp.sync 	-1;
	ld.shared.u32 	%r235, [%r206];
	ld.shared.u32 	%r236, [%r206+4];
	ld.shared.u32 	%r237, [%r206+8];
	ld.shared.u32 	%r238, [%r206+12];
	ld.shared.u32 	%r239, [%r206+16];
	ld.shared.u32 	%r240, [%r206+20];
	ld.shared.u32 	%r241, [%r206+24];
	ld.shared.u32 	%r242, [%r206+28];
	ld.shared.u32 	%r243, [%r206+32];
	bar.sync 	0;
	shl.b32 	%r928, %r174, 2;
	add.s32 	%r930, %r915, %r928;
	add.s32 	%r244, %r930, 1148;
	st.shared.u32 	[%r930+1148], %r215;
	bar.sync 	0;
	setp.eq.s32 	%p193, %r174, 0;
	mov.b32 	%r1912, 1;
	@%p193 bra 	$L__BB5_162;
	ld.shared.u32 	%r1911, [%r244+-4];
	setp.ne.s32 	%p194, %r1911, %r207;
	selp.u32 	%r1912, 1, 0, %p194;
$L__BB5_162:
	setp.eq.s32 	%p195, %r174, 0;
	setp.ne.s32 	%p196, %r207, %r208;
	setp.ne.s32 	%p197, %r208, %r209;
	setp.ne.s32 	%p198, %r209, %r210;
	setp.ne.s32 	%p199, %r210, %r211;
	setp.ne.s32 	%p200, %r211, %r212;
	setp.ne.s32 	%p201, %r212, %r213;
	setp.ne.s32 	%p202, %r213, %r214;
	setp.ne.s32 	%p203, %r214, %r215;
	mul.lo.s32 	%r991, %r174, 9;
	setp.eq.s32 	%p204, %r991, %r3;
	selp.u32 	%r992, 1, 0, %p204;
	selp.b32 	%r993, %r992, %r1912, %p204;
	selp.b32 	%r249, %r992, %r993, %p195;
	add.s32 	%r994, %r991, 1;
	setp.eq.s32 	%p205, %r994, %r3;
	or.pred  	%p206, %p205, %p196;
	selp.u32 	%r995, 1, 0, %p206;
	add.s32 	%r996, %r991, 2;
	setp.eq.s32 	%p207, %r996, %r3;
	or.pred  	%p1, %p207, %p197;
	selp.u32 	%r997, 1, 0, %p1;
	add.s32 	%r998, %r991, 3;
	setp.eq.s32 	%p208, %r998, %r3;
	or.pred  	%p2, %p208, %p198;
	selp.u32 	%r999, 1, 0, %p2;
	add.s32 	%r1000, %r991, 4;
	setp.eq.s32 	%p209, %r1000, %r3;
	or.pred  	%p210, %p209, %p199;
	selp.u32 	%r1001, 1, 0, %p210;
	add.s32 	%r1002, %r991, 5;
	setp.eq.s32 	%p211, %r1002, %r3;
	or.pred  	%p3, %p211, %p200;
	selp.u32 	%r1003, 1, 0, %p3;
	add.s32 	%r1004, %r991, 6;
	setp.eq.s32 	%p212, %r1004, %r3;
	or.pred  	%p4, %p212, %p201;
	selp.u32 	%r1005, 1, 0, %p4;
	add.s32 	%r1006, %r991, 7;
	setp.eq.s32 	%p213, %r1006, %r3;
	or.pred  	%p5, %p213, %p202;
	selp.u32 	%r1007, 1, 0, %p5;
	add.s32 	%r1008, %r991, 8;
	setp.eq.s32 	%p214, %r1008, %r3;
	or.pred  	%p215, %p214, %p203;
	selp.u32 	%r1009, 1, 0, %p215;
	add.s32 	%r1010, %r249, %r995;
	selp.b32 	%r1011, 0, %r235, %p206;
	add.s32 	%r1012, %r236, %r1011;
	add.s32 	%r1013, %r1010, %r997;
	selp.b32 	%r1014, 0, %r1012, %p1;
	add.s32 	%r1015, %r237, %r1014;
	add.s32 	%r1016, %r1013, %r999;
	selp.b32 	%r1017, 0, %r1015, %p2;
	add.s32 	%r1018, %r238, %r1017;
	add.s32 	%r1019, %r1016, %r1001;
	selp.b32 	%r1020, 0, %r1018, %p210;
	add.s32 	%r1021, %r239, %r1020;
	add.s32 	%r1022, %r1019, %r1003;
	selp.b32 	%r1023, 0, %r1021, %p3;
	add.s32 	%r1024, %r240, %r1023;
	add.s32 	%r1025, %r1022, %r1005;
	selp.b32 	%r1026, 0, %r1024, %p4;
	add.s32 	%r1027, %r241, %r1026;
	add.s32 	%r1028, %r1025, %r1007;
	selp.b32 	%r1029, 0, %r1027, %p5;
	add.s32 	%r1030, %r242, %r1029;
	add.s32 	%r932, %r1028, %r1009;
	selp.b32 	%r1031, 0, %r1030, %p215;
	add.s32 	%r937, %r243, %r1031;
	mov.b32 	%r988, 1;
	mov.b32 	%r989, 0;
	mov.b32 	%r990, -1;
	// begin inline asm
	shfl.sync.up.b32 %r931, %r932, %r988, %r989, %r990;
	// end inline asm
	// begin inline asm
	shfl.sync.up.b32 %r936, %r937, %r988, %r989, %r990;
	// end inline asm
	setp.eq.s32 	%p216, %r932, 0;
	selp.b32 	%r1032, %r936, 0, %p216;
	setp.lt.s32 	%p217, %r911, 1;
	selp.b32 	%r1033, 0, %r931, %p217;
	add.s32 	%r942, %r1033, %r932;
	selp.b32 	%r1034, 0, %r1032, %p217;
	add.s32 	%r947, %r1034, %r937;
	mov.b32 	%r948, 2;
	// begin inline asm
	shfl.sync.up.b32 %r941, %r942, %r948, %r989, %r990;
	// end inline asm
	// begin inline asm
	shfl.sync.up.b32 %r946, %r947, %r948, %r989, %r990;
	// end inline asm
	setp.eq.s32 	%p218, %r942, 0;
	selp.b32 	%r1035, %r946, 0, %p218;
	setp.lt.s32 	%p219, %r911, 2;
	selp.b32 	%r1036, 0, %r941, %p219;
	add.s32 	%r952, %r1036, %r942;
	selp.b32 	%r1037, 0, %r1035, %p219;
	add.s32 	%r957, %r1037, %r947;
	mov.b32 	%r958, 4;
	// begin inline asm
	shfl.sync.up.b32 %r951, %r952, %r958, %r989, %r990;
	// end inline asm
	// begin inline asm
	shfl.sync.up.b32 %r956, %r957, %r958, %r989, %r990;
	// end inline asm
	setp.eq.s32 	%p220, %r952, 0;
	selp.b32 	%r1038, %r956, 0, %p220;
	setp.lt.s32 	%p221, %r911, 4;
	selp.b32 	%r1039, 0, %r951, %p221;
	add.s32 	%r962, %r1039, %r952;
	selp.b32 	%r1040, 0, %r1038, %p221;
	add.s32 	%r967, %r1040, %r957;
	mov.b32 	%r968, 8;
	// begin inline asm
	shfl.sync.up.b32 %r961, %r962, %r968, %r989, %r990;
	// end inline asm
	// begin inline asm
	shfl.sync.up.b32 %r966, %r967, %r968, %r989, %r990;
	// end inline asm
	setp.eq.s32 	%p222, %r962, 0;
	selp.b32 	%r1041, %r966, 0, %p222;
	setp.lt.s32 	%p223, %r911, 8;
	selp.b32 	%r1042, 0, %r961, %p223;
	add.s32 	%r972, %r1042, %r962;
	selp.b32 	%r1043, 0, %r1041, %p223;
	add.s32 	%r977, %r1043, %r967;
	mov.b32 	%r978, 16;
	// begin inline asm
	shfl.sync.up.b32 %r971, %r972, %r978, %r989, %r990;
	// end inline asm
	// begin inline asm
	shfl.sync.up.b32 %r976, %r977, %r978, %r989, %r990;
	// end inline asm
	setp.eq.s32 	%p224, %r972, 0;
	selp.b32 	%r1044, %r976, 0, %p224;
	setp.lt.s32 	%p225, %r911, 16;
	selp.b32 	%r1045, 0, %r971, %p225;
	add.s32 	%r982, %r1045, %r972;
	selp.b32 	%r1046, 0, %r1044, %p225;
	add.s32 	%r987, %r1046, %r977;
	// begin inline asm
	shfl.sync.up.b32 %r981, %r982, %r988, %r989, %r990;
	// end inline asm
	// begin inline asm
	shfl.sync.up.b32 %r986, %r987, %r988, %r989, %r990;
	// end inline asm
	setp.ne.s32 	%p226, %r911, 31;
	@%p226 bra 	$L__BB5_164;
	shl.b32 	%r1047, %r204, 3;
	mov.u32 	%r1048, _ZN6thrust24THRUST_300001_SM_1000_NS8cuda_cub4core6detail5shmemE;
	add.s32 	%r1049, %r1048, %r1047;
	st.shared.v2.u32 	[%r1049], {%r982, %r987};
$L__BB5_164:
	bar.sync 	0;
	ld.shared.v4.u32 	{%r254, %r1050, %r255, %r1051}, [_ZN6thrust24THRUST_300001_SM_1000_NS8cuda_cub4core6detail5shmemE];
	add.s32 	%r1052, %r255, %r254;
	setp.eq.s32 	%p227, %r255, 0;
	selp.b32 	%r1053, %r1050, 0, %p227;
	add.s32 	%r1054, %r1053, %r1051;
	setp.eq.s32 	%p228, %r204, 2;
	selp.b32 	%r1055, %r1052, %r254, %p228;
	selp.b32 	%r1056, %r1054, %r1050, %p228;
	ld.shared.v4.u32 	{%r256, %r1057, %r257, %r1058}, [_ZN6thrust24THRUST_300001_SM_1000_NS8cuda_cub4core6detail5shmemE+16];
	add.s32 	%r1059, %r256, %r1052;
	setp.eq.s32 	%p229, %r256, 0;
	selp.b32 	%r1060, %r1054, 0, %p229;
	add.s32 	%r1061, %r1060, %r1057;
	setp.eq.s32 	%p230, %r204, 3;
	selp.b32 	%r1062, %r1059, %r1055, %p230;
	selp.b32 	%r1063, %r1061, %r1056, %p230;
	add.s32 	%r1064, %r257, %r1059;
	setp.eq.s32 	%p231, %r257, 0;
	selp.b32 	%r1065, %r1061, 0, %p231;
	add.s32 	%r1066, %r1065, %r1058;
	setp.eq.s32 	%p232, %r204, 4;
	selp.b32 	%r1067, %r1064, %r1062, %p232;
	selp.b32 	%r1068, %r1066, %r1063, %p232;
	ld.shared.v4.u32 	{%r258, %r1069, %r259, %r1070}, [_ZN6thrust24THRUST_300001_SM_1000_NS8cuda_cub4core6detail5shmemE+32];
	add.s32 	%r1071, %r258, %r1064;
	setp.eq.s32 	%p233, %r258, 0;
	selp.b32 	%r1072, %r1066, 0, %p233;
	add.s32 	%r1073, %r1072, %r1069;
	setp.eq.s32 	%p234, %r204, 5;
	selp.b32 	%r1074, %r1071, %r1067, %p234;
	selp.b32 	%r1075, %r1073, %r1068, %p234;
	add.s32 	%r1076, %r259, %r1071;
	setp.eq.s32 	%p235, %r259, 0;
	selp.b32 	%r1077, %r1073, 0, %p235;
	add.s32 	%r1078, %r1077, %r1070;
	setp.eq.s32 	%p236, %r204, 6;
	selp.b32 	%r1079, %r1076, %r1074, %p236;
	selp.b32 	%r1080, %r1078, %r1075, %p236;
	ld.shared.v4.u32 	{%r260, %r1081, %r261, %r1082}, [_ZN6thrust24THRUST_300001_SM_1000_NS8cuda_cub4core6detail5shmemE+48];
	add.s32 	%r1083, %r260, %r1076;
	setp.eq.s32 	%p237, %r260, 0;
	selp.b32 	%r1084, %r1078, 0, %p237;
	add.s32 	%r1085, %r1084, %r1081;
	setp.eq.s32 	%p238, %r204, 7;
	selp.b32 	%r1086, %r1083, %r1079, %p238;
	selp.b32 	%r1087, %r1085, %r1080, %p238;
	add.s32 	%r1918, %r261, %r1083;
	setp.eq.s32 	%p239, %r261, 0;
	selp.b32 	%r1088, %r1085, 0, %p239;
	add.s32 	%r263, %r1088, %r1082;
	setp.lt.u32 	%p240, %r174, 32;
	selp.b32 	%r1089, 0, %r1086, %p240;
	selp.b32 	%r1090, 0, %r1087, %p240;
	setp.eq.s32 	%p241, %r981, 0;
	selp.b32 	%r1091, %r1090, 0, %p241;
	add.s32 	%r1092, %r1091, %r986;
	setp.eq.s32 	%p242, %r911, 0;
	selp.b32 	%r1093, 0, %r981, %p242;
	add.s32 	%r264, %r1089, %r1093;
	selp.b32 	%r265, %r1090, %r1092, %p242;
	add.s32 	%r266, %r264, %r249;
	setp.eq.s32 	%p243, %r249, 0;
	selp.b32 	%r1094, %r265, 0, %p243;
	add.s32 	%r267, %r1094, %r235;
	mul.lo.s32 	%r1095, %r174, 9;
	add.s32 	%r1096, %r1095, 1;
	setp.eq.s32 	%p244, %r1096, %r3;
	setp.ne.s32 	%p245, %r207, %r208;
	or.pred  	%p246, %p244, %p245;
	selp.u32 	%r1097, 1, 0, %p246;
	add.s32 	%r1098, %r249, %r1097;
	add.s32 	%r268, %r1098, %r264;
	selp.b32 	%r1099, 0, %r267, %p246;
	add.s32 	%r269, %r236, %r1099;
	selp.u32 	%r1100, 1, 0, %p1;
	add.s32 	%r270, %r268, %r1100;
	selp.b32 	%r1101, 0, %r269, %p1;
	add.s32 	%r271, %r237, %r1101;
	selp.u32 	%r1102, 1, 0, %p2;
	add.s32 	%r272, %r270, %r1102;
	selp.b32 	%r1103, 0, %r271, %p2;
	add.s32 	%r273, %r238, %r1103;
	add.s32 	%r1104, %r1095, 4;
	setp.eq.s32 	%p247, %r1104, %r3;
	setp.ne.s32 	%p248, %r210, %r211;
	or.pred  	%p249, %p247, %p248;
	selp.u32 	%r1105, 1, 0, %p249;
	add.s32 	%r274, %r272, %r1105;
	selp.b32 	%r1106, 0, %r273, %p249;
	add.s32 	%r275, %r239, %r1106;
	selp.u32 	%r1107, 1, 0, %p3;
	add.s32 	%r276, %r274, %r1107;
	selp.b32 	%r1108, 0, %r275, %p3;
	add.s32 	%r277, %r240, %r1108;
	selp.u32 	%r1109, 1, 0, %p4;
	add.s32 	%r278, %r276, %r1109;
	selp.b32 	%r1110, 0, %r277, %p4;
	add.s32 	%r279, %r241, %r1110;
	selp.u32 	%r1111, 1, 0, %p5;
	add.s32 	%r280, %r278, %r1111;
	selp.b32 	%r1112, 0, %r279, %p5;
	add.s32 	%r281, %r242, %r1112;
	setp.lt.s32 	%p250, %r1918, 257;
	@%p250 bra 	$L__BB5_190;
	bar.sync 	0;
	@%p243 bra 	$L__BB5_167;
	shl.b32 	%r1116, %r264, 3;
	mov.u32 	%r1117, _ZN6thrust24THRUST_300001_SM_1000_NS8cuda_cub4core6detail5shmemE;
	add.s32 	%r1118, %r1117, %r1116;
	st.shared.v2.u32 	[%r1118], {%r1911, %r265};
$L__BB5_167:
	mad.lo.s32 	%r1119, %r174, 9, 1;
	setp.ne.s32 	%p267, %r1119, %r3;
	setp.eq.s32 	%p268, %r207, %r208;
	and.pred  	%p269, %p267, %p268;
	@%p269 bra 	$L__BB5_169;
	shl.b32 	%r1120, %r266, 3;
	mov.u32 	%r1121, _ZN6thrust24THRUST_300001_SM_1000_NS8cuda_cub4core6detail5shmemE;
	add.s32 	%r1122, %r1121, %r1120;
	st.shared.v2.u32 	[%r1122], {%r207, %r267};
$L__BB5_169:
	not.pred 	%p270, %p1;
	@%p270 bra 	$L__BB5_171;
	shl.b32 	%r1123, %r268, 3;
	mov.u32 	%r1124, _ZN6thrust24THRUST_300001_SM_1000_NS8cuda_cub4core6detail5shmemE;
	add.s32 	%r1125, %r1124, %r1123;
	st.shared.v2.u32 	[%r1125], {%r208, %r269};
$L__BB5_171:
	not.pred 	%p271, %p2;
	@%p271 bra 	$L__BB5_173;
	shl.b32 	%r1126, %r270, 3;
	mov.u32 	%r1127, _ZN6thrust24THRUST_300001_SM_1000_NS8cuda_cub4core6detail5shmemE;
	add.s32 	%r1128, %r1127, %r1126;
	st.shared.v2.u32 	[%r1128], {%r209, %r271};
$L__BB5_173:
	mad.lo.s32 	%r1129, %r174, 9, 4;
	setp.ne.s32 	%p272, %r1129, %r3;
	setp.eq.s32 	%p273, %r210, %r211;
	and.pred  	%p274, %p272, %p273;
	@%p274 bra 	$L__BB5_175;
	shl.b32 	%r1130, %r272, 3;
	mov.u32 	%r1131, _ZN6thrust24THRUST_300001_SM_1000_NS8cuda_cub4core6detail5shmemE;
	add.s32 	%r1132, %r1131, %r1130;
	st.shared.v2.u32 	[%r1132], {%r210, %r273};
$L__BB5_175:
	not.pred 	%p275, %p3;
	@%p275 bra 	$L__BB5_177;
	shl.b32 	%r1133, %r274, 3;
	mov.u32 	%r1134, _ZN6thrust24THRUST_300001_SM_1000_NS8cuda_cub4core6detail5shmemE;
	add.s32 	%r1135, %r1134, %r1133;
	st.shared.v2.u32 	[%r1135], {%r211, %r275};
$L__BB5_177:
	not.pred 	%p276, %p4;
	@%p276 bra 	$L__BB5_179;
	shl.b32 	%r1136, %r276, 3;
	mov.u32 	%r1137, _ZN6thrust24THRUST_300001_SM_1000_NS8cuda_cub4core6detail5shmemE;
	add.s32 	%r1138, %r1137, %r1136;
	st.shared.v2.u32 	[%r1138], {%r212, %r277};
$L__BB5_179:
	not.pred 	%p277, %p5;
	@%p277 bra 	$L__BB5_181;
	shl.b32 	%r1139, %r278, 3;
	mov.u32 	%r1140, _ZN6thrust24THRUST_300001_SM_1000_NS8cuda_cub4core6detail5shmemE;
	add.s32 	%r1141, %r1140, %r1139;
	st.shared.v2.u32 	[%r1141], {%r213, %r279};
$L__BB5_181:
	mad.lo.s32 	%r1142, %r174, 9, 8;
	setp.ne.s32 	%p278, %r1142, %r3;
	setp.eq.s32 	%p279, %r214, %r215;
	and.pred  	%p280, %p278, %p279;
	@%p280 bra 	$L__BB5_183;
	shl.b32 	%r1143, %r280, 3;
	mov.u32 	%r1144, _ZN6thrust24THRUST_300001_SM_1000_NS8cuda_cub4core6detail5shmemE;
	add.s32 	%r1145, %r1144, %r1143;
	st.shared.v2.u32 	[%r1145], {%r214, %r281};
$L__BB5_183:
	bar.sync 	0;
	setp.ge.u32 	%p281, %r174, %r1918;
	@%p281 bra 	$L__BB5_208;
	add.s32 	%r1146, %r255, %r256;
	add.s32 	%r1147, %r1146, %r257;
	add.s32 	%r1148, %r1147, %r258;
	add.s32 	%r1149, %r1148, %r259;
	add.s32 	%r1150, %r1149, %r260;
	add.s32 	%r1151, %r1150, %r261;
	add.s32 	%r1152, %r1151, %r254;
	not.b32 	%r1153, %r174;
	add.s32 	%r282, %r1152, %r1153;
	and.b32  	%r1154, %r282, 768;
	setp.eq.s32 	%p282, %r1154, 768;
	mov.u32 	%r1917, %r174;
	@%p282 bra 	$L__BB5_187;
	shr.u32 	%r1155, %r282, 8;
	add.s32 	%r1156, %r1155, 1;
	and.b32  	%r1157, %r1156, 3;
	mul.wide.u32 	%rd195, %r174, 4;
	add.s64 	%rd336, %rd5, %rd195;
	add.s64 	%rd335, %rd4, %rd195;
	shl.b32 	%r1158, %r174, 3;
	mov.u32 	%r1159, _ZN6thrust24THRUST_300001_SM_1000_NS8cuda_cub4core6detail5shmemE;
	add.s32 	%r1914, %r1159, %r1158;
	neg.s32 	%r1913, %r1157;
	shl.b32 	%r1160, %r1156, 8;
	and.b32  	%r1161, %r1160, 768;
	add.s32 	%r1917, %r174, %r1161;
$L__BB5_186:
	.pragma "nounroll";
	ld.shared.v2.u32 	{%r1162, %r1163}, [%r1914];
	st.global.u32 	[%rd335], %r1162;
	st.global.u32 	[%rd336], %r1163;
	add.s64 	%rd336, %rd336, 1024;
	add.s64 	%rd335, %rd335, 1024;
	add.s32 	%r1914, %r1914, 2048;
	add.s32 	%r1913, %r1913, 1;
	setp.ne.s32 	%p283, %r1913, 0;
	@%p283 bra 	$L__BB5_186;
$L__BB5_187:
	setp.lt.u32 	%p284, %r282, 768;
	@%p284 bra 	$L__BB5_208;
	mul.wide.u32 	%rd196, %r1917, 4;
	add.s64 	%rd197, %rd196, 2048;
	add.s64 	%rd338, %rd4, %rd197;
	add.s64 	%rd337, %rd5, %rd197;
	shl.b32 	%r1164, %r1917, 3;
	mov.u32 	%r1165, _ZN6thrust24THRUST_300001_SM_1000_NS8cuda_cub4core6detail5shmemE;
	add.s32 	%r1166, %r1164, %r1165;
	add.s32 	%r1916, %r1166, 4096;
$L__BB5_189:
	ld.shared.v2.u32 	{%r1167, %r1168}, [%r1916+-4096];
	st.global.u32 	[%rd338+-2048], %r1167;
	st.global.u32 	[%rd337+-2048], %r1168;
	ld.shared.v2.u32 	{%r1169, %r1170}, [%r1916+-2048];
	st.global.u32 	[%rd338+-1024], %r1169;
	st.global.u32 	[%rd337+-1024], %r1170;
	ld.shared.v2.u32 	{%r1171, %r1172}, [%r1916];
	st.global.u32 	[%rd338], %r1171;
	st.global.u32 	[%rd337], %r1172;
	ld.shared.v2.u32 	{%r1173, %r1174}, [%r1916+2048];
	st.global.u32 	[%rd338+1024], %r1173;
	st.global.u32 	[%rd337+1024], %r1174;
	add.s32 	%r1917, %r1917, 1024;
	add.s64 	%rd338, %rd338, 4096;
	add.s64 	%rd337, %rd337, 4096;
	add.s32 	%r1916, %r1916, 8192;
	setp.lt.s32 	%p285, %r1917, %r1918;
	@%p285 bra 	$L__BB5_189;
	bra.uni 	$L__BB5_208;
$L__BB5_190:
	@%p243 bra 	$L__BB5_192;
	mul.wide.s32 	%rd168, %r264, 4;
	add.s64 	%rd169, %rd4, %rd168;
	st.global.u32 	[%rd169], %r1911;
	add.s64 	%rd170, %rd5, %rd168;
	st.global.u32 	[%rd170], %r265;
$L__BB5_192:
	mad.lo.s32 	%r1113, %r174, 9, 1;
	setp.ne.s32 	%p252, %r1113, %r3;
	setp.eq.s32 	%p253, %r207, %r208;
	and.pred  	%p254, %p252, %p253;
	@%p254 bra 	$L__BB5_194;
	mul.wide.s32 	%rd171, %r266, 4;
	add.s64 	%rd172, %rd4, %rd171;
	st.global.u32 	[%rd172], %r207;
	add.s64 	%rd173, %rd5, %rd171;
	st.global.u32 	[%rd173], %r267;
$L__BB5_194:
	not.pred 	%p255, %p1;
	@%p255 bra 	$L__BB5_196;
	mul.wide.s32 	%rd174, %r268, 4;
	add.s64 	%rd175, %rd4, %rd174;
	st.global.u32 	[%rd175], %r208;
	add.s64 	%rd176, %rd5, %rd174;
	st.global.u32 	[%rd176], %r269;
$L__BB5_196:
	not.pred 	%p256, %p2;
	@%p256 bra 	$L__BB5_198;
	mul.wide.s32 	%rd177, %r270, 4;
	add.s64 	%rd178, %rd4, %rd177;
	st.global.u32 	[%rd178], %r209;
	add.s64 	%rd179, %rd5, %rd177;
	st.global.u32 	[%rd179], %r271;
$L__BB5_198:
	mad.lo.s32 	%r1114, %r174, 9, 4;
	setp.ne.s32 	%p257, %r1114, %r3;
	setp.eq.s32 	%p258, %r210, %r211;
	and.pred  	%p259, %p257, %p258;
	@%p259 bra 	$L__BB5_200;
	mul.wide.s32 	%rd180, %r272, 4;
	add.s64 	%rd181, %rd4, %rd180;
	st.global.u32 	[%rd181], %r210;
	add.s64 	%rd182, %rd5, %rd180;
	st.global.u32 	[%rd182], %r273;
$L__BB5_200:
	not.pred 	%p260, %p3;
	@%p260 bra 	$L__BB5_202;
	mul.wide.s32 	%rd183, %r274, 4;
	add.s64 	%rd184, %rd4, %rd183;
	st.global.u32 	[%rd184], %r211;
	add.s64 	%rd185, %rd5, %rd183;
	st.global.u32 	[%rd185], %r275;
$L__BB5_202:
	not.pred 	%p261, %p4;
	@%p261 bra 	$L__BB5_204;
	mul.wide.s32 	%rd186, %r276, 4;
	add.s64 	%rd187, %rd4, %rd186;
	st.global.u32 	[%rd187], %r212;
	add.s64 	%rd188, %rd5, %rd186;
	st.global.u32 	[%rd188], %r277;
$L__BB5_204:
	not.pred 	%p262, %p5;
	@%p262 bra 	$L__BB5_206;
	mul.wide.s32 	%rd189, %r278, 4;
	add.s64 	%rd190, %rd4, %rd189;
	st.global.u32 	[%rd190], %r213;
	add.s64 	%rd191, %rd5, %rd189;
	st.global.u32 	[%rd191], %r279;
$L__BB5_206:
	mad.lo.s32 	%r1115, %r174, 9, 8;
	setp.ne.s32 	%p263, %r1115, %r3;
	setp.eq.s32 	%p264, %r214, %r215;
	and.pred  	%p265, %p263, %p264;
	@%p265 bra 	$L__BB5_208;
	mul.wide.s32 	%rd192, %r280, 4;
	add.s64 	%rd193, %rd4, %rd192;
	st.global.u32 	[%rd193], %r214;
	add.s64 	%rd194, %rd5, %rd192;
	st.global.u32 	[%rd194], %r281;
$L__BB5_208:
	setp.ne.s32 	%p286, %r174, 255;
	@%p286 bra 	$L__BB5_322;
	setp.ne.s32 	%p287, %r3, 2304;
	@%p287 bra 	$L__BB5_211;
	mul.wide.s32 	%rd198, %r1918, 4;
	add.s64 	%rd199, %rd4, %rd198;
	st.global.u32 	[%rd199], %r215;
	add.s64 	%rd200, %rd5, %rd198;
	st.global.u32 	[%rd200], %r263;
	add.s32 	%r1918, %r1918, 1;
$L__BB5_211:
	ld.param.u64 	%rd329, [_ZN6thrust24THRUST_300001_SM_1000_NS8cuda_cub4core6detail13_kernel_agentINS1_15__reduce_by_key16ReduceByKeyAgentINS0_6detail15normal_iteratorINS0_10device_ptrIiEEEESB_SB_SB_N4cuda3std3__48equal_toIiEENSE_4plusIiEEPiiEEJSB_SB_SB_SB_SJ_N3cub18CUB_300001_SM_100024ReduceByKeyScanTileStateIiiLb1EEESG_SI_iiEEEvDpT0__param_4];
	cvta.to.global.u64 	%rd201, %rd329;
	st.global.u32 	[%rd201], %r1918;
	bra.uni 	$L__BB5_322;
$L__BB5_212:
	mul.wide.u32 	%rd61, %r2, 4;
	add.s64 	%rd60, %rd2, %rd61;
	// begin inline asm
	ld.global.nc.u32 %r1927, [%rd60];
	// end inline asm
	mov.u32 	%r299, %tid.x;
	and.b32  	%r445, %r299, 31;
	and.b32  	%r446, %r299, 992;
	mul.lo.s32 	%r447, %r446, 9;
	or.b32  	%r300, %r447, %r445;
	setp.ge.u32 	%p15, %r300, %r3;
	mov.u32 	%r1919, %r1927;
	@%p15 bra 	$L__BB5_214;
	add.s32 	%r449, %r300, %r2;
	mul.wide.u32 	%rd63, %r449, 4;
	add.s64 	%rd62, %rd2, %rd63;
	// begin inline asm
	ld.global.nc.u32 %r1919, [%rd62];
	// end inline asm
$L__BB5_214:
	add.s32 	%r303, %r300, 32;
	setp.ge.u32 	%p16, %r303, %r3;
	shl.b32 	%r304, %r300, 2;
	cvt.u64.u32 	%rd64, %r304;
	add.s64 	%rd45, %rd60, %rd64;
	mov.u32 	%r1920, %r1927;
	@%p16 bra 	$L__BB5_216;
	add.s64 	%rd65, %rd45, 128;
	// begin inline asm
	ld.global.nc.u32 %r1920, [%rd65];
	// end inline asm
$L__BB5_216:
	add.s32 	%r307, %r300, 64;
	setp.ge.u32 	%p17, %r307, %r3;
	mov.u32 	%r1921, %r1927;
	@%p17 bra 	$L__BB5_218;
	add.s64 	%rd66, %rd45, 256;
	// begin inline asm
	ld.global.nc.u32 %r1921, [%rd66];
	// end inline asm
$L__BB5_218:
	add.s32 	%r310, %r300, 96;
	setp.ge.u32 	%p18, %r310, %r3;
	mov.u32 	%r1922, %r1927;
	@%p18 bra 	$L__BB5_220;
	add.s64 	%rd67, %rd45, 384;
	// begin inline asm
	ld.global.nc.u32 %r1922, [%rd67];
	// end inline asm
$L__BB5_220:
	add.s32 	%r313, %r300, 128;
	setp.ge.u32 	%p19, %r313, %r3;
	mov.u32 	%r1923, %r1927;
	@%p19 bra 	$L__BB5_222;
	add.s64 	%rd68, %rd45, 512;
	// begin inline asm
	ld.global.nc.u32 %r1923, [%rd68];
	// end inline asm
$L__BB5_222:
	add.s32 	%r316, %r300, 160;
	setp.ge.u32 	%p20, %r316, %r3;
	mov.u32 	%r1924, %r1927;
	@%p20 bra 	$L__BB5_224;
	add.s64 	%rd69, %rd45, 640;
	// begin inline asm
	ld.global.nc.u32 %r1924, [%rd69];
	// end inline asm
$L__BB5_224:
	add.s32 	%r319, %r300, 192;
	setp.ge.u32 	%p21, %r319, %r3;
	mov.u32 	%r1925, %r1927;
	@%p21 bra 	$L__BB5_226;
	add.s64 	%rd70, %rd45, 768;
	// begin inline asm
	ld.global.nc.u32 %r1925, [%rd70];
	// end inline asm
$L__BB5_226:
	add.s32 	%r322, %r300, 224;
	setp.ge.u32 	%p22, %r322, %r3;
	mov.u32 	%r1926, %r1927;
	@%p22 bra 	$L__BB5_228;
	add.s64 	%rd71, %rd45, 896;
	// begin inline asm
	ld.global.nc.u32 %r1926, [%rd71];
	// end inline asm
$L__BB5_228:
	add.s32 	%r325, %r300, 256;
	setp.ge.u32 	%p23, %r325, %r3;
	@%p23 bra 	$L__BB5_230;
	add.s64 	%rd72, %rd45, 1024;
	// begin inline asm
	ld.global.nc.u32 %r1927, [%rd72];
	// end inline asm
$L__BB5_230:
	// begin inline asm
	mov.u32 %r458, %laneid;
	// end inline asm
	shr.u32 	%r329, %r299, 5;
	mad.lo.s32 	%r460, %r329, 288, %r458;
	shl.b32 	%r461, %r460, 2;
	mov.u32 	%r462, _ZN6thrust24THRUST_300001_SM_1000_NS8cuda_cub4core6detail5shmemE;
	add.s32 	%r330, %r462, %r461;
	st.shared.u32 	[%r330], %r1919;
	st.shared.u32 	[%r330+128], %r1920;
	st.shared.u32 	[%r330+256], %r1921;
	st.shared.u32 	[%r330+384], %r1922;
	st.shared.u32 	[%r330+512], %r1923;
	st.shared.u32 	[%r330+640], %r1924;
	st.shared.u32 	[%r330+768], %r1925;
	st.shared.u32 	[%r330+896], %r1926;
	st.shared.u32 	[%r330+1024], %r1927;
	bar.warp.sync 	-1;
	shl.b32 	%r463, %r458, 5;
	add.s32 	%r331, %r330, %r463;
	ld.shared.u32 	%r332, [%r331];
	ld.shared.u32 	%r333, [%r331+4];
	ld.shared.u32 	%r334, [%r331+8];
	ld.shared.u32 	%r335, [%r331+12];
	ld.shared.u32 	%r336, [%r331+16];
	ld.shared.u32 	%r337, [%r331+20];
	ld.shared.u32 	%r338, [%r331+24];
	ld.shared.u32 	%r339, [%r331+28];
	ld.shared.u32 	%r340, [%r331+32];
	setp.ne.s32 	%p24, %r299, 0;
	mov.b32 	%r1938, 0;
	@%p24 bra 	$L__BB5_232;
	add.s64 	%rd73, %rd60, -4;
	// begin inline asm
	ld.global.nc.u32 %r1938, [%rd73];
	// end inline asm
$L__BB5_232:
	setp.ge.u32 	%p25, %r300, %r3;
	bar.sync 	0;
	mul.wide.u32 	%rd75, %r2, 4;
	add.s64 	%rd74, %rd3, %rd75;
	// begin inline asm
	ld.global.nc.u32 %r1937, [%rd74];
	// end inline asm
	mov.u32 	%r1929, %r1937;
	@%p25 bra 	$L__BB5_234;
	add.s32 	%r467, %r300, %r2;
	mul.wide.u32 	%rd77, %r467, 4;
	add.s64 	%rd76, %rd3, %rd77;
	// begin inline asm
	ld.global.nc.u32 %r1929, [%rd76];
	// end inline asm
$L__BB5_234:
	cvt.u64.u32 	%rd78, %r304;
	setp.ge.u32 	%p26, %r303, %r3;
	add.s64 	%rd47, %rd74, %rd78;
	mov.u32 	%r1930, %r1937;
	@%p26 bra 	$L__BB5_236;
	add.s64 	%rd79, %rd47, 128;
	// begin inline asm
	ld.global.nc.u32 %r1930, [%rd79];
	// end inline asm
$L__BB5_236:
	setp.ge.u32 	%p27, %r307, %r3;
	mov.u32 	%r1931, %r1937;
	@%p27 bra 	$L__BB5_238;
	add.s64 	%rd80, %rd47, 256;
	// begin inline asm
	ld.global.nc.u32 %r1931, [%rd80];
	// end inline asm
$L__BB5_238:
	setp.ge.u32 	%p28, %r310, %r3;
	mov.u32 	%r1932, %r1937;
	@%p28 bra 	$L__BB5_240;
	add.s64 	%rd81, %rd47, 384;
	// begin inline asm
	ld.global.nc.u32 %r1932, [%rd81];
	// end inline asm
$L__BB5_240:
	setp.ge.u32 	%p29, %r313, %r3;
	mov.u32 	%r1933, %r1937;
	@%p29 bra 	$L__BB5_242;
	add.s64 	%rd82, %rd47, 512;
	// begin inline asm
	ld.global.nc.u32 %r1933, [%rd82];
	// end inline asm
$L__BB5_242:
	setp.ge.u32 	%p30, %r316, %r3;
	mov.u32 	%r1934, %r1937;
	@%p30 bra 	$L__BB5_244;
	add.s64 	%rd83, %rd47, 640;
	// begin inline asm
	ld.global.nc.u32 %r1934, [%rd83];
	// end inline asm
$L__BB5_244:
	mov.u32 	%r1935, %r1937;
	@%p21 bra 	$L__BB5_246;
	add.s64 	%rd84, %rd47, 768;
	// begin inline asm
	ld.global.nc.u32 %r1935, [%rd84];
	// end inline asm
$L__BB5_246:
	mov.u32 	%r1936, %r1937;
	@%p22 bra 	$L__BB5_248;
	add.s64 	%rd85, %rd47, 896;
	// begin inline asm
	ld.global.nc.u32 %r1936, [%rd85];
	// end inline asm
$L__BB5_248:
	@%p23 bra 	$L__BB5_250;
	add.s64 	%rd86, %rd47, 1024;
	// begin inline asm
	ld.global.nc.u32 %r1937, [%rd86];
	// end inline asm
$L__BB5_250:
	setp.eq.s32 	%p34, %r299, 0;
	st.shared.u32 	[%r330], %r1929;
	st.shared.u32 	[%r330+128], %r1930;
	st.shared.u32 	[%r330+256], %r1931;
	st.shared.u32 	[%r330+384], %r1932;
	st.shared.u32 	[%r330+512], %r1933;
	st.shared.u32 	[%r330+640], %r1934;
	st.shared.u32 	[%r330+768], %r1935;
	st.shared.u32 	[%r330+896], %r1936;
	st.shared.u32 	[%r330+1024], %r1937;
	bar.warp.sync 	-1;
	ld.shared.u32 	%r362, [%r331];
	ld.shared.u32 	%r363, [%r331+4];
	ld.shared.u32 	%r364, [%r331+8];
	ld.shared.u32 	%r365, [%r331+12];
	ld.shared.u32 	%r366, [%r331+16];
	ld.shared.u32 	%r367, [%r331+20];
	ld.shared.u32 	%r368, [%r331+24];
	ld.shared.u32 	%r369, [%r331+28];
	ld.shared.u32 	%r370, [%r331+32];
	bar.sync 	0;
	shl.b32 	%r476, %r299, 2;
	add.s32 	%r478, %r462, %r476;
	add.s32 	%r371, %r478, 1148;
	st.shared.u32 	[%r478+1148], %r340;
	bar.sync 	0;
	@%p34 bra 	$L__BB5_252;
	ld.shared.u32 	%r1938, [%r371+-4];
$L__BB5_252:
	setp.ne.s32 	%p35, %r1938, %r332;
	setp.ne.s32 	%p36, %r332, %r333;
	setp.ne.s32 	%p37, %r333, %r334;
	setp.ne.s32 	%p38, %r334, %r335;
	setp.ne.s32 	%p39, %r335, %r336;
	setp.ne.s32 	%p40, %r336, %r337;
	setp.ne.s32 	%p41, %r337, %r338;
	setp.ne.s32 	%p42, %r338, %r339;
	setp.ne.s32 	%p43, %r339, %r340;
	mul.lo.s32 	%r539, %r299, 9;
	setp.eq.s32 	%p44, %r539, %r3;
	or.pred  	%p45, %p44, %p35;
	selp.u32 	%r540, 1, 0, %p45;
	add.s32 	%r541, %r539, 1;
	setp.eq.s32 	%p46, %r541, %r3;
	or.pred  	%p6, %p46, %p36;
	selp.u32 	%r542, 1, 0, %p6;
	add.s32 	%r543, %r539, 2;
	setp.eq.s32 	%p47, %r543, %r3;
	or.pred  	%p7, %p47, %p37;
	selp.u32 	%r544, 1, 0, %p7;
	add.s32 	%r545, %r539, 3;
	setp.eq.s32 	%p48, %r545, %r3;
	or.pred  	%p49, %p48, %p38;
	selp.u32 	%r546, 1, 0, %p49;
	add.s32 	%r547, %r539, 4;
	setp.eq.s32 	%p50, %r547, %r3;
	or.pred  	%p51, %p50, %p39;
	selp.u32 	%r548, 1, 0, %p51;
	add.s32 	%r549, %r539, 5;
	setp.eq.s32 	%p52, %r549, %r3;
	or.pred  	%p53, %p52, %p40;
	selp.u32 	%r550, 1, 0, %p53;
	add.s32 	%r551, %r539, 6;
	setp.eq.s32 	%p54, %r551, %r3;
	or.pred  	%p8, %p54, %p41;
	selp.u32 	%r552, 1, 0, %p8;
	add.s32 	%r553, %r539, 7;
	setp.eq.s32 	%p55, %r553, %r3;
	or.pred  	%p56, %p55, %p42;
	selp.u32 	%r554, 1, 0, %p56;
	add.s32 	%r555, %r539, 8;
	setp.eq.s32 	%p57, %r555, %r3;
	or.pred  	%p58, %p57, %p43;
	selp.u32 	%r556, 1, 0, %p58;
	add.s32 	%r557, %r542, %r540;
	selp.b32 	%r558, 0, %r362, %p6;
	add.s32 	%r559, %r363, %r558;
	add.s32 	%r560, %r557, %r544;
	selp.b32 	%r561, 0, %r559, %p7;
	add.s32 	%r562, %r364, %r561;
	add.s32 	%r563, %r560, %r546;
	selp.b32 	%r564, 0, %r562, %p49;
	add.s32 	%r565, %r365, %r564;
	add.s32 	%r566, %r563, %r548;
	selp.b32 	%r567, 0, %r565, %p51;
	add.s32 	%r568, %r366, %r567;
	add.s32 	%r569, %r566, %r550;
	selp.b32 	%r570, 0, %r568, %p53;
	add.s32 	%r571, %r367, %r570;
	add.s32 	%r572, %r569, %r552;
	selp.b32 	%r573, 0, %r571, %p8;
	add.s32 	%r574, %r368, %r573;
	add.s32 	%r374, %r572, %r554;
	selp.b32 	%r575, 0, %r574, %p56;
	add.s32 	%r576, %r369, %r575;
	add.s32 	%r480, %r374, %r556;
	selp.b32 	%r577, 0, %r576, %p58;
	add.s32 	%r485, %r370, %r577;
	mov.b32 	%r536, 1;
	mov.b32 	%r537, 0;
	mov.b32 	%r538, -1;
	// begin inline asm
	shfl.sync.up.b32 %r479, %r480, %r536, %r537, %r538;
	// end inline asm
	// begin inline asm
	shfl.sync.up.b32 %r484, %r485, %r536, %r537, %r538;
	// end inline asm
	setp.eq.s32 	%p59, %r480, 0;
	selp.b32 	%r578, %r484, 0, %p59;
	setp.lt.s32 	%p60, %r458, 1;
	selp.b32 	%r579, 0, %r479, %p60;
	add.s32 	%r490, %r579, %r480;
	selp.b32 	%r580, 0, %r578, %p60;
	add.s32 	%r495, %r580, %r485;
	mov.b32 	%r496, 2;
	// begin inline asm
	shfl.sync.up.b32 %r489, %r490, %r496, %r537, %r538;
	// end inline asm
	// begin inline asm
	shfl.sync.up.b32 %r494, %r495, %r496, %r537, %r538;
	// end inline asm
	setp.eq.s32 	%p61, %r490, 0;
	selp.b32 	%r581, %r494, 0, %p61;
	setp.lt.s32 	%p62, %r458, 2;
	selp.b32 	%r582, 0, %r489, %p62;
	add.s32 	%r500, %r582, %r490;
	selp.b32 	%r583, 0, %r581, %p62;
	add.s32 	%r505, %r583, %r495;
	mov.b32 	%r506, 4;
	// begin inline asm
	shfl.sync.up.b32 %r499, %r500, %r506, %r537, %r538;
	// end inline asm
	// begin inline asm
	shfl.sync.up.b32 %r504, %r505, %r506, %r537, %r538;
	// end inline asm
	setp.eq.s32 	%p63, %r500, 0;
	selp.b32 	%r584, %r504, 0, %p63;
	setp.lt.s32 	%p64, %r458, 4;
	selp.b32 	%r585, 0, %r499, %p64;
	add.s32 	%r510, %r585, %r500;
	selp.b32 	%r586, 0, %r584, %p64;
	add.s32 	%r515, %r586, %r505;
	mov.b32 	%r516, 8;
	// begin inline asm
	shfl.sync.up.b32 %r509, %r510, %r516, %r537, %r538;
	// end inline asm
	// begin inline asm
	shfl.sync.up.b32 %r514, %r515, %r516, %r537, %r538;
	// end inline asm
	setp.eq.s32 	%p65, %r510, 0;
	selp.b32 	%r587, %r514, 0, %p65;
	setp.lt.s32 	%p66, %r458, 8;
	selp.b32 	%r588, 0, %r509, %p66;
	add.s32 	%r520, %r588, %r510;
	selp.b32 	%r589, 0, %r587, %p66;
	add.s32 	%r525, %r589, %r515;
	mov.b32 	%r526, 16;
	// begin inline asm
	shfl.sync.up.b32 %r519, %r520, %r526, %r537, %r538;
	// end inline asm
	// begin inline asm
	shfl.sync.up.b32 %r524, %r525, %r526, %r537, %r538;
	// end inline asm
	setp.eq.s32 	%p67, %r520, 0;
	selp.b32 	%r590, %r524, 0, %p67;
	setp.lt.s32 	%p68, %r458, 16;
	selp.b32 	%r591, 0, %r519, %p68;
	add.s32 	%r530, %r591, %r520;
	selp.b32 	%r592, 0, %r590, %p68;
	add.s32 	%r535, %r592, %r525;
	// begin inline asm
	shfl.sync.up.b32 %r1942, %r530, %r536, %r537, %r538;
	// end inline asm
	// begin inline asm
	shfl.sync.up.b32 %r1943, %r535, %r536, %r537, %r538;
	// end inline asm
	setp.ne.s32 	%p69, %r458, 31;
	@%p69 bra 	$L__BB5_254;
	shl.b32 	%r593, %r329, 3;
	mov.u32 	%r594, _ZN6thrust24THRUST_300001_SM_1000_NS8cuda_cub4core6detail5shmemE;
	add.s32 	%r595, %r594, %r593;
	st.shared.v2.u32 	[%r595], {%r530, %r535};
$L__BB5_254:
	bar.sync 	0;
	ld.shared.v4.u32 	{%r596, %r597, %r598, %r599}, [_ZN6thrust24THRUST_300001_SM_1000_NS8cuda_cub4core6detail5shmemE];
	add.s32 	%r600, %r598, %r596;
	setp.eq.s32 	%p70, %r598, 0;
	selp.b32 	%r601, %r597, 0, %p70;
	add.s32 	%r602, %r601, %r599;
	setp.eq.s32 	%p71, %r329, 2;
	selp.b32 	%r603, %r600, %r596, %p71;
	selp.b32 	%r604, %r602, %r597, %p71;
	ld.shared.v4.u32 	{%r605, %r606, %r607, %r608}, [_ZN6thrust24THRUST_300001_SM_1000_NS8cuda_cub4core6detail5shmemE+16];
	add.s32 	%r609, %r605, %r600;
	setp.eq.s32 	%p72, %r605, 0;
	selp.b32 	%r610, %r602, 0, %p72;
	add.s32 	%r611, %r610, %r606;
	setp.eq.s32 	%p73, %r329, 3;
	selp.b32 	%r612, %r609, %r603, %p73;
	selp.b32 	%r613, %r611, %r604, %p73;
	add.s32 	%r614, %r607, %r609;
	setp.eq.s32 	%p74, %r607, 0;
	selp.b32 	%r615, %r611, 0, %p74;
	add.s32 	%r616, %r615, %r608;
	setp.eq.s32 	%p75, %r329, 4;
	selp.b32 	%r617, %r614, %r612, %p75;
	selp.b32 	%r618, %r616, %r613, %p75;
	ld.shared.v4.u32 	{%r619, %r620, %r621, %r622}, [_ZN6thrust24THRUST_300001_SM_1000_NS8cuda_cub4core6detail5shmemE+32];
	add.s32 	%r623, %r619, %r614;
	setp.eq.s32 	%p76, %r619, 0;
	selp.b32 	%r624, %r616, 0, %p76;
	add.s32 	%r625, %r624, %r620;
	setp.eq.s32 	%p77, %r329, 5;
	selp.b32 	%r626, %r623, %r617, %p77;
	selp.b32 	%r627, %r625, %r618, %p77;
	add.s32 	%r628, %r621, %r623;
	setp.eq.s32 	%p78, %r621, 0;
	selp.b32 	%r629, %r625, 0, %p78;
	add.s32 	%r630, %r629, %r622;
	setp.eq.s32 	%p79, %r329, 6;
	selp.b32 	%r631, %r628, %r626, %p79;
	selp.b32 	%r632, %r630, %r627, %p79;
	ld.shared.v4.u32 	{%r633, %r634, %r635, %r636}, [_ZN6thrust24THRUST_300001_SM_1000_NS8cuda_cub4core6detail5shmemE+48];
	add.s32 	%r637, %r633, %r628;
	setp.eq.s32 	%p80, %r633, 0;
	selp.b32 	%r638, %r630, 0, %p80;
	add.s32 	%r639, %r638, %r634;
	setp.eq.s32 	%p81, %r329, 7;
	selp.b32 	%r379, %r637, %r631, %p81;
	selp.b32 	%r380, %r639, %r632, %p81;
	add.s32 	%r381, %r635, %r637;
	setp.eq.s32 	%p82, %r635, 0;
	selp.b32 	%r640, %r639, 0, %p82;
	add.s32 	%r382, %r640, %r636;
	setp.lt.u32 	%p83, %r299, 32;
	@%p83 bra 	$L__BB5_256;
	setp.eq.s32 	%p84, %r1942, 0;
	selp.b32 	%r641, %r380, 0, %p84;
	add.s32 	%r642, %r641, %r1943;
	setp.eq.s32 	%p85, %r458, 0;
	selp.b32 	%r643, 0, %r1942, %p85;
	add.s32 	%r1942, %r379, %r643;
	selp.b32 	%r1943, %r380, %r642, %p85;
	bra.uni 	$L__BB5_272;
$L__BB5_256:
	setp.ne.s32 	%p86, %r299, 0;
	mul.wide.u32 	%rd87, %r1, 16;
	add.s64 	%rd48, %rd1, %rd87;
	@%p86 bra 	$L__BB5_258;
	st.shared.u32 	[_ZN6thrust24THRUST_300001_SM_1000_NS8cuda_cub4core6detail5shmemE+116], %r381;
	st.shared.u32 	[_ZN6thrust24THRUST_300001_SM_1000_NS8cuda_cub4core6detail5shmemE+120], %r382;
	mov.b64 	%rd89, {%r381, %r382};
	add.s64 	%rd88, %rd48, 512;
	mov.b64 	%rd90, 100;
	// begin inline asm
	st.relaxed.gpu.v2.u64 [%rd88], {%rd89, %rd90};
	// end inline asm
$L__BB5_258:
	mov.u32 	%r644, %nctaid.x;
	setp.gt.u32 	%p87, %r644, 499;
	@%p87 bra 	$L__BB5_260;
	membar.cta;
	bra.uni 	$L__BB5_261;
$L__BB5_260:
	mov.b32 	%r645, 450;
	// begin inline asm
	nanosleep.u32 %r645;
	// end inline asm
$L__BB5_261:
	mul.wide.u32 	%rd94, %r299, 16;
	xor.b64  	%rd95, %rd94, -16;
	add.s64 	%rd96, %rd48, %rd95;
	add.s64 	%rd93, %rd96, 512;
$L__BB5_262:
	// begin inline asm
	ld.relaxed.gpu.v2.u64 {%rd91, %rd339}, [%rd93];
	// end inline asm
	setp.eq.s64 	%p88, %rd339, 99;
	mov.b32 	%r646, -1;
	vote.sync.any.pred 	%p89, %p88, %r646;
	@%p89 bra 	$L__BB5_262;
	mov.b64 	{%r650, %r655}, %rd91;
	setp.eq.s64 	%p90, %rd339, 101;
	mov.b32 	%r698, -1;
	vote.sync.ballot.b32 	%r699, %p90, %r698;
	// begin inline asm
	mov.u32 %r648, %lanemask_ge;
	// end inline asm
	and.b32  	%r700, %r699, %r648;
	or.b32  	%r701, %r700, -2147483648;
	add.s32 	%r702, %r701, -1;
	not.b32 	%r703, %r701;
	and.b32  	%r704, %r703, %r702;
	popc.b32 	%r652, %r704;
	mov.b32 	%r656, 1;
	// begin inline asm
	shfl.sync.down.b32 %r649, %r650, %r656, %r652, %r698;
	// end inline asm
	// begin inline asm
	shfl.sync.down.b32 %r654, %r655, %r656, %r652, %r698;
	// end inline asm
	setp.lt.s32 	%p92, %r458, %r652;
	setp.eq.s32 	%p93, %r650, 0;
	selp.b32 	%r705, %r649, 0, %p92;
	add.s32 	%r660, %r705, %r650;
	selp.b32 	%r706, %r654, 0, %p93;
	selp.b32 	%r707, %r706, 0, %p92;
	add.s32 	%r665, %r707, %r655;
	mov.b32 	%r666, 2;
	// begin inline asm
	shfl.sync.down.b32 %r659, %r660, %r666, %r652, %r698;
	// end inline asm
	// begin inline asm
	shfl.sync.down.b32 %r664, %r665, %r666, %r652, %r698;
	// end inline asm
	add.s32 	%r708, %r458, 2;
	setp.gt.s32 	%p94, %r708, %r652;
	setp.eq.s32 	%p95, %r660, 0;
	selp.b32 	%r709, %r664, 0, %p95;
	selp.b32 	%r710, 0, %r659, %p94;
	add.s32 	%r670, %r660, %r710;
	selp.b32 	%r711, 0, %r709, %p94;
	add.s32 	%r675, %r711, %r665;
	mov.b32 	%r676, 4;
	// begin inline asm
	shfl.sync.down.b32 %r669, %r670, %r676, %r652, %r698;
	// end inline asm
	// begin inline asm
	shfl.sync.down.b32 %r674, %r675, %r676, %r652, %r698;
	// end inline asm
	add.s32 	%r712, %r458, 4;
	setp.gt.s32 	%p96, %r712, %r652;
	setp.eq.s32 	%p97, %r670, 0;
	selp.b32 	%r713, %r674, 0, %p97;
	selp.b32 	%r714, 0, %r669, %p96;
	add.s32 	%r680, %r670, %r714;
	selp.b32 	%r715, 0, %r713, %p96;
	add.s32 	%r685, %r675, %r715;
	mov.b32 	%r686, 8;
	// begin inline asm
	shfl.sync.down.b32 %r679, %r680, %r686, %r652, %r698;
	// end inline asm
	// begin inline asm
	shfl.sync.down.b32 %r684, %r685, %r686, %r652, %r698;
	// end inline asm
	add.s32 	%r716, %r458, 8;
	setp.gt.s32 	%p98, %r716, %r652;
	setp.eq.s32 	%p99, %r680, 0;
	selp.b32 	%r717, %r684, 0, %p99;
	selp.b32 	%r718, 0, %r679, %p98;
	add.s32 	%r690, %r680, %r718;
	selp.b32 	%r719, 0, %r717, %p98;
	add.s32 	%r695, %r685, %r719;
	mov.b32 	%r696, 16;
	// begin inline asm
	shfl.sync.down.b32 %r689, %r690, %r696, %r652, %r698;
	// end inline asm
	// begin inline asm
	shfl.sync.down.b32 %r694, %r695, %r696, %r652, %r698;
	// end inline asm
	add.s32 	%r720, %r458, 16;
	setp.gt.s32 	%p100, %r720, %r652;
	setp.eq.s32 	%p101, %r690, 0;
	selp.b32 	%r721, %r694, 0, %p101;
	selp.b32 	%r722, 0, %r689, %p100;
	add.s32 	%r1939, %r722, %r690;
	selp.b32 	%r723, 0, %r721, %p100;
	add.s32 	%r1940, %r695, %r723;
	not.b32 	%r724, %r299;
	add.s32 	%r1941, %r1, %r724;
	add.s64 	%rd51, %rd1, 512;
$L__BB5_264:
	setp.ne.s64 	%p102, %rd339, 101;
	mov.b32 	%r725, -1;
	vote.sync.all.pred 	%p103, %p102, %r725;
	not.pred 	%p104, %p103;
	@%p104 bra 	$L__BB5_268;
	mul.wide.s32 	%rd140, %r1941, 16;
	add.s64 	%rd141, %rd51, %rd140;
	add.s64 	%rd139, %rd141, -512;
$L__BB5_266:
	// begin inline asm
	ld.relaxed.gpu.v2.u64 {%rd137, %rd339}, [%rd139];
	// end inline asm
	setp.eq.s64 	%p160, %rd339, 99;
	mov.b32 	%r818, -1;
	vote.sync.any.pred 	%p161, %p160, %r818;
	@%p161 bra 	$L__BB5_266;
	mov.b64 	{%r821, %r826}, %rd137;
	setp.eq.s64 	%p162, %rd339, 101;
	mov.b32 	%r869, -1;
	vote.sync.ballot.b32 	%r870, %p162, %r869;
	and.b32  	%r871, %r870, %r648;
	or.b32  	%r872, %r871, -2147483648;
	add.s32 	%r873, %r872, -1;
	not.b32 	%r874, %r872;
	and.b32  	%r875, %r874, %r873;
	popc.b32 	%r823, %r875;
	mov.b32 	%r827, 1;
	// begin inline asm
	shfl.sync.down.b32 %r820, %r821, %r827, %r823, %r869;
	// end inline asm
	// begin inline asm
	shfl.sync.down.b32 %r825, %r826, %r827, %r823, %r869;
	// end inline asm
	setp.lt.s32 	%p164, %r458, %r823;
	setp.eq.s32 	%p165, %r821, 0;
	selp.b32 	%r876, %r820, 0, %p164;
	add.s32 	%r831, %r876, %r821;
	selp.b32 	%r877, %r825, 0, %p165;
	selp.b32 	%r878, %r877, 0, %p164;
	add.s32 	%r836, %r878, %r826;
	mov.b32 	%r837, 2;
	// begin inline asm
	shfl.sync.down.b32 %r830, %r831, %r837, %r823, %r869;
	// end inline asm
	// begin inline asm
	shfl.sync.down.b32 %r835, %r836, %r837, %r823, %r869;
	// end inline asm
	add.s32 	%r879, %r458, 2;
	setp.gt.s32 	%p166, %r879, %r823;
	setp.eq.s32 	%p167, %r831, 0;
	selp.b32 	%r880, %r835, 0, %p167;
	selp.b32 	%r881, 0, %r830, %p166;
	add.s32 	%r841, %r831, %r881;
	selp.b32 	%r882, 0, %r880, %p166;
	add.s32 	%r846, %r882, %r836;
	mov.b32 	%r847, 4;
	// begin inline asm
	shfl.sync.down.b32 %r840, %r841, %r847, %r823, %r869;
	// end inline asm
	// begin inline asm
	shfl.sync.down.b32 %r845, %r846, %r847, %r823, %r869;
	// end inline asm
	add.s32 	%r883, %r458, 4;
	setp.gt.s32 	%p168, %r883, %r823;
	setp.eq.s32 	%p169, %r841, 0;
	selp.b32 	%r884, %r845, 0, %p169;
	selp.b32 	%r885, 0, %r840, %p168;
	add.s32 	%r851, %r841, %r885;
	selp.b32 	%r886, 0, %r884, %p168;
	add.s32 	%r856, %r846, %r886;
	mov.b32 	%r857, 8;
	// begin inline asm
	shfl.sync.down.b32 %r850, %r851, %r857, %r823, %r869;
	// end inline asm
	// begin inline asm
	shfl.sync.down.b32 %r855, %r856, %r857, %r823, %r869;
	// end inline asm
	add.s32 	%r887, %r458, 8;
	setp.gt.s32 	%p170, %r887, %r823;
	setp.eq.s32 	%p171, %r851, 0;
	selp.b32 	%r888, %r855, 0, %p171;
	selp.b32 	%r889, 0, %r850, %p170;
	add.s32 	%r861, %r851, %r889;
	selp.b32 	%r890, 0, %r888, %p170;
	add.s32 	%r866, %r856, %r890;
	mov.b32 	%r867, 16;
	// begin inline asm
	shfl.sync.down.b32 %r860, %r861, %r867, %r823, %r869;
	// end inline asm
	// begin inline asm
	shfl.sync.down.b32 %r865, %r866, %r867, %r823, %r869;
	// end inline asm
	add.s32 	%r891, %r458, 16;
	setp.gt.s32 	%p172, %r891, %r823;
	setp.eq.s32 	%p173, %r861, 0;
	selp.b32 	%r892, %r865, 0, %p173;
	selp.b32 	%r893, 0, %r860, %p172;
	selp.b32 	%r894, 0, %r892, %p172;
	add.s32 	%r895, %r866, %r894;
	add.s32 	%r896, %r893, %r1939;
	add.s32 	%r392, %r896, %r861;
	setp.eq.s32 	%p174, %r1939, 0;
	selp.b32 	%r897, %r895, 0, %p174;
	add.s32 	%r1940, %r897, %r1940;
	add.s32 	%r1941, %r1941, -32;
	mov.u32 	%r1939, %r392;
	bra.uni 	$L__BB5_264;
$L__BB5_268:
	@%p86 bra 	$L__BB5_270;
	add.s32 	%r727, %r1939, %r381;
	setp.eq.s32 	%p106, %r381, 0;
	selp.b32 	%r728, %r1940, 0, %p106;
	add.s32 	%r729, %r728, %r382;
	mov.b64 	%rd98, {%r727, %r729};
	add.s64 	%rd97, %rd48, 512;
	mov.b64 	%rd99, 101;
	// begin inline asm
	st.relaxed.gpu.v2.u64 [%rd97], {%rd98, %rd99};
	// end inline asm
	st.shared.u32 	[_ZN6thrust24THRUST_300001_SM_1000_NS8cuda_cub4core6detail5shmemE+100], %r1939;
	st.shared.v2.u32 	[_ZN6thrust24THRUST_300001_SM_1000_NS8cuda_cub4core6detail5shmemE+104], {%r1940, %r727};
	st.shared.u32 	[_ZN6thrust24THRUST_300001_SM_1000_NS8cuda_cub4core6detail5shmemE+112], %r729;
$L__BB5_270:
	setp.ne.s32 	%p107, %r458, 0;
	@%p107 bra 	$L__BB5_272;
	st.shared.v2.u32 	[_ZN6thrust24THRUST_300001_SM_1000_NS8cuda_cub4core6detail5shmemE+72], {%r1939, %r1940};
	mov.u32 	%r1942, %r1939;
	mov.u32 	%r1943, %r1940;
$L__BB5_272:
	setp.eq.s32 	%p108, %r299, 0;
	bar.sync 	0;
	@%p108 bra 	$L__BB5_274;
	ld.shared.v2.u32 	{%r730, %r731}, [_ZN6thrust24THRUST_300001_SM_1000_NS8cuda_cub4core6detail5shmemE+72];
	add.s32 	%r397, %r730, %r1942;
	setp.eq.s32 	%p109, %r1942, 0;
	selp.b32 	%r732, %r731, 0, %p109;
	add.s32 	%r1943, %r732, %r1943;
	mov.u32 	%r1942, %r397;
$L__BB5_274:
	mul.lo.s32 	%r733, %r299, 9;
	setp.eq.s32 	%p110, %r733, %r3;
	setp.ne.s32 	%p111, %r1938, %r332;
	or.pred  	%p112, %p110, %p111;
	selp.u32 	%r734, 1, 0, %p112;
	add.s32 	%r401, %r1942, %r734;
	selp.b32 	%r735, 0, %r1943, %p112;
	add.s32 	%r402, %r735, %r362;
	selp.u32 	%r736, 1, 0, %p6;
	add.s32 	%r737, %r736, %r734;
	add.s32 	%r403, %r737, %r1942;
	selp.b32 	%r738, 0, %r402, %p6;
	add.s32 	%r404, %r363, %r738;
	selp.u32 	%r739, 1, 0, %p7;
	add.s32 	%r405, %r403, %r739;
	selp.b32 	%r740, 0, %r404, %p7;
	add.s32 	%r406, %r364, %r740;
	add.s32 	%r741, %r733, 3;
	setp.eq.s32 	%p113, %r741, %r3;
	setp.ne.s32 	%p114, %r334, %r335;
	or.pred  	%p115, %p113, %p114;
	selp.u32 	%r742, 1, 0, %p115;
	add.s32 	%r407, %r405, %r742;
	selp.b32 	%r743, 0, %r406, %p115;
	add.s32 	%r408, %r365, %r743;
	add.s32 	%r744, %r733, 4;
	setp.eq.s32 	%p116, %r744, %r3;
	setp.ne.s32 	%p117, %r335, %r336;
	or.pred  	%p9, %p116, %p117;
	selp.u32 	%r745, 1, 0, %p9;
	add.s32 	%r409, %r407, %r745;
	selp.b32 	%r746, 0, %r408, %p9;
	add.s32 	%r410, %r366, %r746;
	add.s32 	%r747, %r733, 5;
	setp.eq.s32 	%p118, %r747, %r3;
	setp.ne.s32 	%p119, %r336, %r337;
	or.pred  	%p10, %p118, %p119;
	selp.u32 	%r748, 1, 0, %p10;
	add.s32 	%r411, %r409, %r748;
	selp.b32 	%r749, 0, %r410, %p10;
	add.s32 	%r412, %r367, %r749;
	selp.u32 	%r750, 1, 0, %p8;
	add.s32 	%r413, %r411, %r750;
	selp.b32 	%r751, 0, %r412, %p8;
	add.s32 	%r414, %r368, %r751;
	add.s32 	%r415, %r374, %r1942;
	add.s32 	%r752, %r733, 7;
	setp.eq.s32 	%p120, %r752, %r3;
	setp.ne.s32 	%p121, %r338, %r339;
	or.pred  	%p11, %p120, %p121;
	selp.b32 	%r753, 0, %r414, %p11;
	add.s32 	%r416, %r369, %r753;
	ld.shared.v2.u32 	{%r417, %r418}, [_ZN6thrust24THRUST_300001_SM_1000_NS8cuda_cub4core6detail5shmemE+112];
	ld.shared.u32 	%r1953, [_ZN6thrust24THRUST_300001_SM_1000_NS8cuda_cub4core6detail5shmemE+108];
	ld.shared.u32 	%r420, [_ZN6thrust24THRUST_300001_SM_1000_NS8cuda_cub4core6detail5shmemE+100];
	setp.lt.s32 	%p122, %r418, 257;
	@%p122 bra 	$L__BB5_300;
	bar.sync 	0;
	mul.lo.s32 	%r757, %r299, 9;
	setp.ne.s32 	%p138, %r757, %r3;
	setp.eq.s32 	%p139, %r1938, %r332;
	and.pred  	%p140, %p138, %p139;
	@%p140 bra 	$L__BB5_277;
	sub.s32 	%r758, %r1942, %r420;
	shl.b32 	%r759, %r758, 3;
	mov.u32 	%r760, _ZN6thrust24THRUST_300001_SM_1000_NS8cuda_cub4core6detail5shmemE;
	add.s32 	%r761, %r760, %r759;
	st.shared.v2.u32 	[%r761], {%r1938, %r1943};
$L__BB5_277:
	not.pred 	%p141, %p6;
	@%p141 bra 	$L__BB5_279;
	sub.s32 	%r762, %r401, %r420;
	shl.b32 	%r763, %r762, 3;
	mov.u32 	%r764, _ZN6thrust24THRUST_300001_SM_1000_NS8cuda_cub4core6detail5shmemE;
	add.s32 	%r765, %r764, %r763;
	st.shared.v2.u32 	[%r765], {%r332, %r402};
$L__BB5_279:
	not.pred 	%p142, %p7;
	@%p142 bra 	$L__BB5_281;
	sub.s32 	%r766, %r403, %r420;
	shl.b32 	%r767, %r766, 3;
	mov.u32 	%r768, _ZN6thrust24THRUST_300001_SM_1000_NS8cuda_cub4core6detail5shmemE;
	add.s32 	%r769, %r768, %r767;
	st.shared.v2.u32 	[%r769], {%r333, %r404};
$L__BB5_281:
	mad.lo.s32 	%r770, %r299, 9, 3;
	setp.ne.s32 	%p143, %r770, %r3;
	setp.eq.s32 	%p144, %r334, %r335;
	and.pred  	%p145, %p143, %p144;
	@%p145 bra 	$L__BB5_283;
	sub.s32 	%r771, %r405, %r420;
	shl.b32 	%r772, %r771, 3;
	mov.u32 	%r773, _ZN6thrust24THRUST_300001_SM_1000_NS8cuda_cub4core6detail5shmemE;
	add.s32 	%r774, %r773, %r772;
	st.shared.v2.u32 	[%r774], {%r334, %r406};
$L__BB5_283:
	not.pred 	%p146, %p9;
	@%p146 bra 	$L__BB5_285;
	sub.s32 	%r775, %r407, %r420;
	shl.b32 	%r776, %r775, 3;
	mov.u32 	%r777, _ZN6thrust24THRUST_300001_SM_1000_NS8cuda_cub4core6detail5shmemE;
	add.s32 	%r778, %r777, %r776;
	st.shared.v2.u32 	[%r778], {%r335, %r408};
$L__BB5_285:
	not.pred 	%p147, %p10;
	@%p147 bra 	$L__BB5_287;
	sub.s32 	%r779, %r409, %r420;
	shl.b32 	%r780, %r779, 3;
	mov.u32 	%r781, _ZN6thrust24THRUST_300001_SM_1000_NS8cuda_cub4core6detail5shmemE;
	add.s32 	%r782, %r781, %r780;
	st.shared.v2.u32 	[%r782], {%r336, %r410};
$L__BB5_287:
	not.pred 	%p148, %p8;
	@%p148 bra 	$L__BB5_289;
	sub.s32 	%r783, %r411, %r420;
	shl.b32 	%r784, %r783, 3;
	mov.u32 	%r785, _ZN6thrust24THRUST_300001_SM_1000_NS8cuda_cub4core6detail5shmemE;
	add.s32 	%r786, %r785, %r784;
	st.shared.v2.u32 	[%r786], {%r337, %r412};
$L__BB5_289:
	not.pred 	%p149, %p11;
	@%p149 bra 	$L__BB5_291;
	sub.s32 	%r787, %r413, %r420;
	shl.b32 	%r788, %r787, 3;
	mov.u32 	%r789, _ZN6thrust24THRUST_300001_SM_1000_NS8cuda_cub4core6detail5shmemE;
	add.s32 	%r790, %r789, %r788;
	st.shared.v2.u32 	[%r790], {%r338, %r414};
$L__BB5_291:
	mad.lo.s32 	%r791, %r299, 9, 8;
	setp.ne.s32 	%p150, %r791, %r3;
	setp.eq.s32 	%p151, %r339, %r340;
	and.pred  	%p152, %p150, %p151;
	@%p152 bra 	$L__BB5_293;
	sub.s32 	%r792, %r415, %r420;
	shl.b32 	%r793, %r792, 3;
	mov.u32 	%r794, _ZN6thrust24THRUST_300001_SM_1000_NS8cuda_cub4core6detail5shmemE;
	add.s32 	%r795, %r794, %r793;
	st.shared.v2.u32 	[%r795], {%r339, %r416};
$L__BB5_293:
	bar.sync 	0;
	setp.ge.s32 	%p153, %r299, %r418;
	@%p153 bra 	$L__BB5_318;
	not.b32 	%r796, %r299;
	add.s32 	%r421, %r418, %r796;
	and.b32  	%r797, %r421, 768;
	setp.eq.s32 	%p154, %r797, 768;
	mov.u32 	%r1952, %r299;
	@%p154 bra 	$L__BB5_297;
	shr.u32 	%r798, %r421, 8;
	add.s32 	%r799, %r798, 1;
	and.b32  	%r800, %r799, 3;
	shl.b32 	%r801, %r299, 3;
	mov.u32 	%r802, _ZN6thrust24THRUST_300001_SM_1000_NS8cuda_cub4core6detail5shmemE;
	add.s32 	%r1948, %r802, %r801;
	add.s32 	%r1947, %r299, %r420;
	neg.s32 	%r1946, %r800;
	shl.b32 	%r803, %r799, 8;
	and.b32  	%r804, %r803, 768;
	add.s32 	%r1952, %r299, %r804;
$L__BB5_296:
	.pragma "nounroll";
	mul.wide.s32 	%rd127, %r1947, 4;
	add.s64 	%rd128, %rd5, %rd127;
	add.s64 	%rd129, %rd4, %rd127;
	ld.shared.v2.u32 	{%r805, %r806}, [%r1948];
	st.global.u32 	[%rd129], %r805;
	st.global.u32 	[%rd128], %r806;
	add.s32 	%r1948, %r1948, 2048;
	add.s32 	%r1947, %r1947, 256;
	add.s32 	%r1946, %r1946, 1;
	setp.ne.s32 	%p155, %r1946, 0;
	@%p155 bra 	$L__BB5_296;
$L__BB5_297:
	setp.lt.u32 	%p156, %r421, 768;
	@%p156 bra 	$L__BB5_318;
	add.s64 	%rd55, %rd4, 2048;
	add.s32 	%r1951, %r1952, %r420;
	add.s64 	%rd56, %rd5, 2048;
	shl.b32 	%r807, %r1952, 3;
	mov.u32 	%r808, _ZN6thrust24THRUST_300001_SM_1000_NS8cuda_cub4core6detail5shmemE;
	add.s32 	%r809, %r807, %r808;
	add.s32 	%r1950, %r809, 4096;
$L__BB5_299:
	mul.wide.s32 	%rd130, %r1951, 4;
	add.s64 	%rd131, %rd55, %rd130;
	add.s64 	%rd132, %rd56, %rd130;
	ld.shared.v2.u32 	{%r810, %r811}, [%r1950+-4096];
	st.global.u32 	[%rd131+-2048], %r810;
	st.global.u32 	[%rd132+-2048], %r811;
	ld.shared.v2.u32 	{%r812, %r813}, [%r1950+-2048];
	st.global.u32 	[%rd131+-1024], %r812;
	st.global.u32 	[%rd132+-1024], %r813;
	ld.shared.v2.u32 	{%r814, %r815}, [%r1950];
	st.global.u32 	[%rd131], %r814;
	st.global.u32 	[%rd132], %r815;
	ld.shared.v2.u32 	{%r816, %r817}, [%r1950+2048];
	st.global.u32 	[%rd131+1024], %r816;
	st.global.u32 	[%rd132+1024], %r817;
	add.s32 	%r1952, %r1952, 1024;
	add.s32 	%r1951, %r1951, 1024;
	add.s32 	%r1950, %r1950, 8192;
	setp.lt.s32 	%p157, %r1952, %r418;
	@%p157 bra 	$L__BB5_299;
	bra.uni 	$L__BB5_318;
$L__BB5_300:
	mul.lo.s32 	%r754, %r299, 9;
	setp.ne.s32 	%p123, %r754, %r3;
	setp.eq.s32 	%p124, %r1938, %r332;
	and.pred  	%p125, %p123, %p124;
	@%p125 bra 	$L__BB5_302;
	mul.wide.s32 	%rd100, %r1942, 4;
	add.s64 	%rd101, %rd4, %rd100;
	st.global.u32 	[%rd101], %r1938;
	add.s64 	%rd102, %rd5, %rd100;
	st.global.u32 	[%rd102], %r1943;
$L__BB5_302:
	not.pred 	%p126, %p6;
	@%p126 bra 	$L__BB5_304;
	mul.wide.s32 	%rd103, %r401, 4;
	add.s64 	%rd104, %rd4, %rd103;
	st.global.u32 	[%rd104], %r332;
	add.s64 	%rd105, %rd5, %rd103;
	st.global.u32 	[%rd105], %r402;
$L__BB5_304:
	not.pred 	%p127, %p7;
	@%p127 bra 	$L__BB5_306;
	mul.wide.s32 	%rd106, %r403, 4;
	add.s64 	%rd107, %rd4, %rd106;
	st.global.u32 	[%rd107], %r333;
	add.s64 	%rd108, %rd5, %rd106;
	st.global.u32 	[%rd108], %r404;
$L__BB5_306:
	mad.lo.s32 	%r755, %r299, 9, 3;
	setp.ne.s32 	%p128, %r755, %r3;
	setp.eq.s32 	%p129, %r334, %r335;
	and.pred  	%p130, %p128, %p129;
	@%p130 bra 	$L__BB5_308;
	mul.wide.s32 	%rd109, %r405, 4;
	add.s64 	%rd110, %rd4, %rd109;
	st.global.u32 	[%rd110], %r334;
	add.s64 	%rd111, %rd5, %rd109;
	st.global.u32 	[%rd111], %r406;
$L__BB5_308:
	not.pred 	%p131, %p9;
	@%p131 bra 	$L__BB5_310;
	mul.wide.s32 	%rd112, %r407, 4;
	add.s64 	%rd113, %rd4, %rd112;
	st.global.u32 	[%rd113], %r335;
	add.s64 	%rd114, %rd5, %rd112;
	st.global.u32 	[%rd114], %r408;
$L__BB5_310:
	not.pred 	%p132, %p10;
	@%p132 bra 	$L__BB5_312;
	mul.wide.s32 	%rd115, %r409, 4;
	add.s64 	%rd116, %rd4, %rd115;
	st.global.u32 	[%rd116], %r336;
	add.s64 	%rd117, %rd5, %rd115;
	st.global.u32 	[%rd117], %r410;
$L__BB5_312:
	not.pred 	%p133, %p8;
	@%p133 bra 	$L__BB5_314;
	mul.wide.s32 	%rd118, %r411, 4;
	add.s64 	%rd119, %rd4, %rd118;
	st.global.u32 	[%rd119], %r337;
	add.s64 	%rd120, %rd5, %rd118;
	st.global.u32 	[%rd120], %r412;
$L__BB5_314:
	not.pred 	%p134, %p11;
	@%p134 bra 	$L__BB5_316;
	mul.wide.s32 	%rd121, %r413, 4;
	add.s64 	%rd122, %rd4, %rd121;
	st.global.u32 	[%rd122], %r338;
	add.s64 	%rd123, %rd5, %rd121;
	st.global.u32 	[%rd123], %r414;
$L__BB5_316:
	mad.lo.s32 	%r756, %r299, 9, 8;
	setp.ne.s32 	%p135, %r756, %r3;
	setp.eq.s32 	%p136, %r339, %r340;
	and.pred  	%p137, %p135, %p136;
	@%p137 bra 	$L__BB5_318;
	mul.wide.s32 	%rd124, %r415, 4;
	add.s64 	%rd125, %rd4, %rd124;
	st.global.u32 	[%rd125], %r339;
	add.s64 	%rd126, %rd5, %rd124;
	st.global.u32 	[%rd126], %r416;
$L__BB5_318:
	setp.ne.s32 	%p158, %r299, 255;
	@%p158 bra 	$L__BB5_322;
	setp.ne.s32 	%p159, %r3, 2304;
	@%p159 bra 	$L__BB5_321;
	mul.wide.s32 	%rd133, %r1953, 4;
	add.s64 	%rd134, %rd4, %rd133;
	st.global.u32 	[%rd134], %r340;
	add.s64 	%rd135, %rd5, %rd133;
	st.global.u32 	[%rd135], %r417;
	add.s32 	%r1953, %r1953, 1;
$L__BB5_321:
	ld.param.u64 	%rd328, [_ZN6thrust24THRUST_300001_SM_1000_NS8cuda_cub4core6detail13_kernel_agentINS1_15__reduce_by_key16ReduceByKeyAgentINS0_6detail15normal_iteratorINS0_10device_ptrIiEEEESB_SB_SB_N4cuda3std3__48equal_toIiEENSE_4plusIiEEPiiEEJSB_SB_SB_SB_SJ_N3cub18CUB_300001_SM_100024ReduceByKeyScanTileStateIiiLb1EEESG_SI_iiEEEvDpT0__param_4];
	cvta.to.global.u64 	%rd136, %rd328;
	st.global.u32 	[%rd136], %r1953;
$L__BB5_322:
	ret;

}
	// .globl	_ZN6thrust24THRUST_300001_SM_1000_NS8cuda_cub4core6detail13_kernel_agentINS1_15__reduce_by_key9InitAgentIN3cub18CUB_300001_SM_100024ReduceByKeyScanTileStateIilLb1EEElPlEEJSA_lSB_EEEvDpT0_
.visible .entry _ZN6thrust24THRUST_300001_SM_1000_NS8cuda_cub4core6detail13_kernel_agentINS1_15__reduce_by_key9InitAgentIN3cub18CUB_300001_SM_100024ReduceByKeyScanTileStateIilLb1EEElPlEEJSA_lSB_EEEvDpT0_(
	.param .align 8 .b8 _ZN6thrust24THRUST_300001_SM_1000_NS8cuda_cub4core6detail13_kernel_agentINS1_15__reduce_by_key9InitAgentIN3cub18CUB_300001_SM_100024ReduceByKeyScanTileStateIilLb1EEElPlEEJSA_lSB_EEEvDpT0__param_0[8],
	.param .u64 _ZN6thrust24THRUST_300001_SM_1000_NS8cuda_cub4core6detail13_kernel_agentINS1_15__reduce_by_key9InitAgentIN3cub18CUB_300001_SM_100024ReduceByKeyScanTileStateIilLb1EEElPlEEJSA_lSB_EEEvDpT0__param_1,
	.param .u64 .ptr .align 1 _ZN6thrust24THRUST_300001_SM_1000_NS8cuda_cub4core6detail13_kernel_agentINS1_15__reduce_by_key9InitAgentIN3cub18CUB_300001_SM_100024ReduceByKeyScanTileStateIilLb1EEElPlEEJSA_lSB_EEEvDpT0__param_2
)
.maxntid 128
{
	.reg .pred 	%p<6>;
	.reg .b32 	%r<16>;
	.reg .b64 	%rd<12>;

	ld.param.u64 	%rd3, [_ZN6thrust24THRUST_300001_SM_1000_NS8cuda_cub4core6detail13_kernel_agentINS1_15__reduce_by_key9InitAgentIN3cub18CUB_300001_SM_100024ReduceByKeyScanTileStateIilLb1EEElPlEEJSA_lSB_EEEvDpT0__param_0];
	ld.param.u32 	%r8, [_ZN6thrust24THRUST_300001_SM_1000_NS8cuda_cub4core6detail13_kernel_agentINS1_15__reduce_by_key9InitAgentIN3cub18CUB_300001_SM_100024ReduceByKeyScanTileStateIilLb1EEElPlEEJSA_lSB_EEEvDpT0__param_1];
	ld.param.u64 	%rd2, [_ZN6thrust24THRUST_300001_SM_1000_NS8cuda_cub4core6detail13_kernel_agentINS1_15__reduce_by_key9InitAgentIN3cub18CUB_300001_SM_100024ReduceByKeyScanTileStateIilLb1EEElPlEEJSA_lSB_EEEvDpT0__param_2];
	cvta.to.global.u64 	%rd1, %rd3;
	mov.u32 	%r1, %ctaid.x;
	mov.u32 	%r9, %ntid.x;
	mov.u32 	%r2, %tid.x;
	mad.lo.s32 	%r3, %r1, %r9, %r2;
	setp.ge.s32 	%p1, %r3, %r8;
	@%p1 bra 	$L__BB6_2;
	mul.wide.s32 	%rd4, %r3, 16;
	add.s64 	%rd5, %rd1, %rd4;
	mov.b64 	%rd6, 0;
	mov.b64 	%rd7, 425201762304;
	st.global.v2.u64 	[%rd5+512], {%rd7, %rd6};
$L__BB6_2:
	mov.b32 	%r15, 0;
	setp.ne.s32 	%p2, %r1, 0;
	setp.gt.u32 	%p3, %r2, 31;
	or.pred  	%p4, %p2, %p3;
	@%p4 bra 	$L__BB6_4;
	mul.wide.u32 	%rd8, %r2, 16;
	add.s64 	%rd9, %rd1, %rd8;
	st.global.v4.u32 	[%rd9], {%r15, %r15, %r15, %r15};
$L__BB6_4:
	or.b32  	%r14, %r1, %r2;
	setp.ne.s32 	%p5, %r14, 0;
	@%p5 bra 	$L__BB6_6;
	cvta.to.global.u64 	%rd10, %rd2;
	mov.b64 	%rd11, 0;
	st.global.u64 	[%rd10], %rd11;
$L__BB6_6:
	ret;

}
	// .globl	_ZN6thrust24THRUST_300001_SM_1000_NS8cuda_cub4core6detail13_kernel_agentINS1_15__reduce_by_key16ReduceByKeyAgentINS0_6detail15normal_iteratorINS0_10device_ptrIiEEEESB_SB_SB_N4cuda3std3__48equal_toIiEENSE_4plusIiEEPllEEJSB_SB_SB_SB_SJ_N3cub18CUB_300001_SM_100024ReduceByKeyScanTileStateIilLb1EEESG_SI_llEEEvDpT0_
.visible .entry _ZN6thrust24THRUST_300001_SM_1000_NS8cuda_cub4core6detail13_kernel_agentINS1_15__reduce_by_key16ReduceByKeyAgentINS0_6detail15normal_iteratorINS0_10device_ptrIiEEEESB_SB_SB_N4cuda3std3__48equal_toIiEENSE_4plusIiEEPllEEJSB_SB_SB_SB_SJ_N3cub18CUB_300001_SM_100024ReduceByKeyScanTileStateIilLb1EEESG_SI_llEEEvDpT0_(
	.param .align 8 .b8 _ZN6thrust24THRUST_300001_SM_1000_NS8cuda_cub4core6detail13_kernel_agentINS1_15__reduce_by_key16ReduceByKeyAgentINS0_6detail15normal_iteratorINS0_10device_ptrIiEEEESB_SB_SB_N4cuda3std3__48equal_toIiEENSE_4plusIiEEPllEEJSB_SB_SB_SB_SJ_N3cub18CUB_300001_SM_100024ReduceByKeyScanTileStateIilLb1EEESG_SI_llEEEvDpT0__param_0[8],
	.param .align 8 .b8 _ZN6thrust24THRUST_300001_SM_1000_NS8cuda_cub4core6detail13_kernel_agentINS1_15__reduce_by_key16ReduceByKeyAgentINS0_6detail15normal_iteratorINS0_10device_ptrIiEEEESB_SB_SB_N4cuda3std3__48equal_toIiEENSE_4plusIiEEPllEEJSB_SB_SB_SB_SJ_N3cub18CUB_300001_SM_100024ReduceByKeyScanTileStateIilLb1EEESG_SI_llEEEvDpT0__param_1[8],
	.param .align 8 .b8 _ZN6thrust24THRUST_300001_SM_1000_NS8cuda_cub4core6detail13_kernel_agentINS1_15__reduce_by_key16ReduceByKeyAgentINS0_6detail15normal_iteratorINS0_10device_ptrIiEEEESB_SB_SB_N4cuda3std3__48equal_toIiEENSE_4plusIiEEPllEEJSB_SB_SB_SB_SJ_N3cub18CUB_300001_SM_100024ReduceByKeyScanTileStateIilLb1EEESG_SI_llEEEvDpT0__param_2[8],
	.param .align 8 .b8 _ZN6thrust24THRUST_300001_SM_1000_NS8cuda_cub4core6detail13_kernel_agentINS1_15__reduce_by_key16ReduceByKeyAgentINS0_6detail15normal_iteratorINS0_10device_ptrIiEEEESB_SB_SB_N4cuda3std3__48equal_toIiEENSE_4plusIiEEPllEEJSB_SB_SB_SB_SJ_N3cub18CUB_300001_SM_100024ReduceByKeyScanTileStateIilLb1EEESG_SI_llEEEvDpT0__param_3[8],
	.param .u64 .ptr .align 1 _ZN6thrust24THRUST_300001_SM_1000_NS8cuda_cub4core6detail13_kernel_agentINS1_15__reduce_by_key16ReduceByKeyAgentINS0_6detail15normal_iteratorINS0_10device_ptrIiEEEESB_SB_SB_N4cuda3std3__48equal_toIiEENSE_4plusIiEEPllEEJSB_SB_SB_SB_SJ_N3cub18CUB_300001_SM_100024ReduceByKeyScanTileStateIilLb1EEESG_SI_llEEEvDpT0__param_4,
	.param .align 8 .b8 _ZN6thrust24THRUST_300001_SM_1000_NS8cuda_cub4core6detail13_kernel_agentINS1_15__reduce_by_key16ReduceByKeyAgentINS0_6detail15normal_iteratorINS0_10device_ptrIiEEEESB_SB_SB_N4cuda3std3__48equal_toIiEENSE_4plusIiEEPllEEJSB_SB_SB_SB_SJ_N3cub18CUB_300001_SM_100024ReduceByKeyScanTileStateIilLb1EEESG_SI_llEEEvDpT0__param_5[8],
	.param .align 1 .b8 _ZN6thrust24THRUST_300001_SM_1000_NS8cuda_cub4core6detail13_kernel_agentINS1_15__reduce_by_key16ReduceByKeyAgentINS0_6detail15normal_iteratorINS0_10device_ptrIiEEEESB_SB_SB_N4cuda3std3__48equal_toIiEENSE_4plusIiEEPllEEJSB_SB_SB_SB_SJ_N3cub18CUB_300001_SM_100024ReduceByKeyScanTileStateIilLb1EEESG_SI_llEEEvDpT0__param_6[1],
	.param .align 1 .b8 _ZN6thrust24THRUST_300001_SM_1000_NS8cuda_cub4core6detail13_kernel_agentINS1_15__reduce_by_key16ReduceByKeyAgentINS0_6detail15normal_iteratorINS0_10device_ptrIiEEEESB_SB_SB_N4cuda3std3__48equal_toIiEENSE_4plusIiEEPllEEJSB_SB_SB_SB_SJ_N3cub18CUB_300001_SM_100024ReduceByKeyScanTileStateIilLb1EEESG_SI_llEEEvDpT0__param_7[1],
	.param .u64 _ZN6thrust24THRUST_300001_SM_1000_NS8cuda_cub4core6detail13_kernel_agentINS1_15__reduce_by_key16ReduceByKeyAgentINS0_6detail15normal_iteratorINS0_10device_ptrIiEEEESB_SB_SB_N4cuda3std3__48equal_toIiEENSE_4plusIiEEPllEEJSB_SB_SB_SB_SJ_N3cub18CUB_300001_SM_100024ReduceByKeyScanTileStateIilLb1EEESG_SI_llEEEvDpT0__param_8,
	.param .u64 _ZN6thrust24THRUST_300001_SM_1000_NS8cuda_cub4core6detail13_kernel_agentINS1_15__reduce_by_key16ReduceByKeyAgentINS0_6detail15normal_iteratorINS0_10device_ptrIiEEEESB_SB_SB_N4cuda3std3__48equal_toIiEENSE_4plusIiEEPllEEJSB_SB_SB_SB_SJ_N3cub18CUB_300001_SM_100024ReduceByKeyScanTileStateIilLb1EEESG_SI_llEEEvDpT0__param_9
)
.maxntid 256
{
	.reg .pred 	%p<460>;
	.reg .b32 	%r<2120>;
	.reg .b64 	%rd<842>;

	ld.param.u64 	%rd1, [_ZN6thrust24THRUST_300001_SM_1000_NS8cuda_cub4core6detail13_kernel_agentINS1_15__reduce_by_key16ReduceByKeyAgentINS0_6detail15normal_iteratorINS0_10device_ptrIiEEEESB_SB_SB_N4cuda3std3__48equal_toIiEENSE_4plusIiEEPllEEJSB_SB_SB_SB_SJ_N3cub18CUB_300001_SM_100024ReduceByKeyScanTileStateIilLb1EEESG_SI_llEEEvDpT0__param_5];
	ld.param.u64 	%rd2, [_ZN6thrust24THRUST_300001_SM_1000_NS8cuda_cub4core6detail13_kernel_agentINS1_15__reduce_by_key16ReduceByKeyAgentINS0_6detail15normal_iteratorINS0_10device_ptrIiEEEESB_SB_SB_N4cuda3std3__48equal_toIiEENSE_4plusIiEEPllEEJSB_SB_SB_SB_SJ_N3cub18CUB_300001_SM_100024ReduceByKeyScanTileStateIilLb1EEESG_SI_llEEEvDpT0__param_0];
	ld.param.u64 	%rd3, [_ZN6thrust24THRUST_300001_SM_1000_NS8cuda_cub4core6detail13_kernel_agentINS1_15__reduce_by_key16ReduceByKeyAgentINS0_6detail15normal_iteratorINS0_10device_ptrIiEEEESB_SB_SB_N4cuda3std3__48equal_toIiEENSE_4plusIiEEPllEEJSB_SB_SB_SB_SJ_N3cub18CUB_300001_SM_100024ReduceByKeyScanTileStateIilLb1EEESG_SI_llEEEvDpT0__param_1];
	ld.param.u64 	%rd217, [_ZN6thrust24THRUST_300001_SM_1000_NS8cuda_cub4core6detail13_kernel_agentINS1_15__reduce_by_key16ReduceByKeyAgentINS0_6detail15normal_iteratorINS0_10device_ptrIiEEEESB_SB_SB_N4cuda3std3__48equal_toIiEENSE_4plusIiEEPllEEJSB_SB_SB_SB_SJ_N3cub18CUB_300001_SM_100024ReduceByKeyScanTileStateIilLb1EEESG_SI_llEEEvDpT0__param_3];
	ld.param.u64 	%rd218, [_ZN6thrust24THRUST_300001_SM_1000_NS8cuda_cub4core6detail13_kernel_agentINS1_15__reduce_by_key16ReduceByKeyAgentINS0_6detail15normal_iteratorINS0_10device_ptrIiEEEESB_SB_SB_N4cuda3std3__48equal_toIiEENSE_4plusIiEEPllEEJSB_SB_SB_SB_SJ_N3cub18CUB_300001_SM_100024ReduceByKeyScanTileStateIilLb1EEESG_SI_llEEEvDpT0__param_2];
	ld.param.u64 	%rd216, [_ZN6thrust24THRUST_300001_SM_1000_NS8cuda_cub4core6detail13_kernel_agentINS1_15__reduce_by_key16ReduceByKeyAgentINS0_6detail15normal_iteratorINS0_10device_ptrIiEEEESB_SB_SB_N4cuda3std3__48equal_toIiEENSE_4plusIiEEPllEEJSB_SB_SB_SB_SJ_N3cub18CUB_300001_SM_100024ReduceByKeyScanTileStateIilLb1EEESG_SI_llEEEvDpT0__param_8];
	cvta.to.global.u64 	%rd4, %rd218;
	cvta.to.global.u64 	%rd5, %rd217;
	mov.u32 	%r1, %ctaid.x;
	mul.wide.u32 	%rd6, %r1, 2304;
	sub.s64 	%rd7, %rd216, %rd6;
	setp.lt.s64 	%p12, %rd7, 2305;
	@%p12 bra 	$L__BB7_142;
	setp.ne.s32 	%p280, %r1, 0;
	@%p280 bra 	$L__BB7_52;
	mov.u32 	%r2, %tid.x;
	and.b32  	%r1793, %r2, 31;
	and.b32  	%r1794, %r2, 992;
	mul.lo.s32 	%r1795, %r1794, 9;
	or.b32  	%r1796, %r1795, %r1793;
	cvt.u64.u32 	%rd698, %r1796;
	add.s64 	%rd699, %rd6, %rd698;
	shl.b64 	%rd700, %rd699, 2;
	add.s64 	%rd679, %rd2, %rd700;
	// begin inline asm
	ld.global.nc.u32 %r1773, [%rd679];
	// end inline asm
	add.s64 	%rd680, %rd679, 128;
	// begin inline asm
	ld.global.nc.u32 %r1774, [%rd680];
	// end inline asm
	add.s64 	%rd681, %rd679, 256;
	// begin inline asm
	ld.global.nc.u32 %r1775, [%rd681];
	// end inline asm
	add.s64 	%rd682, %rd679, 384;
	// begin inline asm
	ld.global.nc.u32 %r1776, [%rd682];
	// end inline asm
	add.s64 	%rd683, %rd679, 512;
	// begin inline asm
	ld.global.nc.u32 %r1777, [%rd683];
	// end inline asm
	add.s64 	%rd684, %rd679, 640;
	// begin inline asm
	ld.global.nc.u32 %r1778, [%rd684];
	// end inline asm
	add.s64 	%rd685, %rd679, 768;
	// begin inline asm
	ld.global.nc.u32 %r1779, [%rd685];
	// end inline asm
	add.s64 	%rd686, %rd679, 896;
	// begin inline asm
	ld.global.nc.u32 %r1780, [%rd686];
	// end inline asm
	add.s64 	%rd687, %rd679, 1024;
	// begin inline asm
	ld.global.nc.u32 %r1781, [%rd687];
	// end inline asm
	// begin inline asm
	mov.u32 %r1782, %laneid;
	// end inline asm
	shr.u32 	%r4, %r2, 5;
	mad.lo.s32 	%r1797, %r4, 288, %r1782;
	shl.b32 	%r1798, %r1797, 2;
	mov.u32 	%r1799, _ZN6thrust24THRUST_300001_SM_1000_NS8cuda_cub4core6detail5shmemE;
	add.s32 	%r1800, %r1799, %r1798;
	st.shared.u32 	[%r1800], %r1773;
	st.shared.u32 	[%r1800+128], %r1774;
	st.shared.u32 	[%r1800+256], %r1775;
	st.shared.u32 	[%r1800+384], %r1776;
	st.shared.u32 	[%r1800+512], %r1777;
	st.shared.u32 	[%r1800+640], %r1778;
	st.shared.u32 	[%r1800+768], %r1779;
	st.shared.u32 	[%r1800+896], %r1780;
	st.shared.u32 	[%r1800+1024], %r1781;
	bar.warp.sync 	-1;
	shl.b32 	%r1801, %r1782, 5;
	add.s32 	%r1802, %r1800, %r1801;
	ld.shared.u32 	%r5, [%r1802];
	ld.shared.u32 	%r6, [%r1802+4];
	ld.shared.u32 	%r7, [%r1802+8];
	ld.shared.u32 	%r8, [%r1802+12];
	ld.shared.u32 	%r9, [%r1802+16];
	ld.shared.u32 	%r10, [%r1802+20];
	ld.shared.u32 	%r11, [%r1802+24];
	ld.shared.u32 	%r12, [%r1802+28];
	ld.shared.u32 	%r13, [%r1802+32];
	bar.sync 	0;
	add.s64 	%rd688, %rd3, %rd700;
	// begin inline asm
	ld.global.nc.u32 %r1783, [%rd688];
	// end inline asm
	add.s64 	%rd689, %rd688, 128;
	// begin inline asm
	ld.global.nc.u32 %r1784, [%rd689];
	// end inline asm
	add.s64 	%rd690, %rd688, 256;
	// begin inline asm
	ld.global.nc.u32 %r1785, [%rd690];
	// end inline asm
	add.s64 	%rd691, %rd688, 384;
	// begin inline asm
	ld.global.nc.u32 %r1786, [%rd691];
	// end inline asm
	add.s64 	%rd692, %rd688, 512;
	// begin inline asm
	ld.global.nc.u32 %r1787, [%rd692];
	// end inline asm
	add.s64 	%rd693, %rd688, 640;
	// begin inline asm
	ld.global.nc.u32 %r1788, [%rd693];
	// end inline asm
	add.s64 	%rd694, %rd688, 768;
	// begin inline asm
	ld.global.nc.u32 %r1789, [%rd694];
	// end inline asm
	add.s64 	%rd695, %rd688, 896;
	// begin inline asm
	ld.global.nc.u32 %r1790, [%rd695];
	// end inline asm
	add.s64 	%rd696, %rd688, 1024;
	// begin inline asm
	ld.global.nc.u32 %r1791, [%rd696];
	// end inline asm
	st.shared.u32 	[%r1800], %r1783;
	st.shared.u32 	[%r1800+128], %r1784;
	st.shared.u32 	[%r1800+256], %r1785;
	st.shared.u32 	[%r1800+384], %r1786;
	st.shared.u32 	[%r1800+512], %r1787;
	st.shared.u32 	[%r1800+640], %r1788;
	st.shared.u32 	[%r1800+768], %r1789;
	st.shared.u32 	[%r1800+896], %r1790;
	st.shared.u32 	[%r1800+1024], %r1791;
	bar.warp.sync 	-1;
	ld.shared.u32 	%r14, [%r1802];
	ld.shared.u32 	%r15, [%r1802+4];
	ld.shared.u32 	%r16, [%r1802+8];
	ld.shared.u32 	%r17, [%r1802+12];
	ld.shared.u32 	%r18, [%r1802+16];
	ld.shared.u32 	%r19, [%r1802+20];
	ld.shared.u32 	%r20, [%r1802+24];
	ld.shared.u32 	%r21, [%r1802+28];
	ld.shared.u32 	%r22, [%r1802+32];
	bar.sync 	0;
	shl.b32 	%r1803, %r2, 2;
	add.s32 	%r1804, %r1799, %r1803;
	add.s32 	%r23, %r1804, 1240;
	st.shared.u32 	[%r1804+1240], %r13;
	bar.sync 	0;
	setp.eq.s32 	%p390, %r2, 0;
	mov.b64 	%rd792, 0;
	@%p390 bra 	$L__BB7_4;
	ld.shared.u32 	%r2044, [%r23+-4];
	setp.ne.s32 	%p391, %r2044, %r5;
	selp.u64 	%rd792, 1, 0, %p391;
$L__BB7_4:
	setp.ne.s32 	%p392, %r5, %r6;
	selp.u64 	%rd701, 1, 0, %p392;
	setp.ne.s32 	%p393, %r6, %r7;
	selp.u64 	%rd702, 1, 0, %p393;
	setp.ne.s32 	%p394, %r7, %r8;
	selp.u64 	%rd703, 1, 0, %p394;
	setp.ne.s32 	%p395, %r8, %r9;
	selp.u64 	%rd704, 1, 0, %p395;
	setp.ne.s32 	%p396, %r9, %r10;
	selp.u64 	%rd705, 1, 0, %p396;
	setp.ne.s32 	%p397, %r10, %r11;
	selp.u64 	%rd706, 1, 0, %p397;
	setp.ne.s32 	%p398, %r11, %r12;
	selp.u64 	%rd707, 1, 0, %p398;
	setp.ne.s32 	%p399, %r12, %r13;
	selp.u64 	%rd708, 1, 0, %p399;
	add.s64 	%rd10, %rd792, %rd701;
	selp.b32 	%r1925, 0, %r14, %p392;
	add.s32 	%r1926, %r15, %r1925;
	add.s64 	%rd11, %rd10, %rd702;
	selp.b32 	%r1927, 0, %r1926, %p393;
	add.s32 	%r1928, %r16, %r1927;
	add.s64 	%rd12, %rd11, %rd703;
	selp.b32 	%r1929, 0, %r1928, %p394;
	add.s32 	%r1930, %r17, %r1929;
	add.s64 	%rd13, %rd12, %rd704;
	selp.b32 	%r1931, 0, %r1930, %p395;
	add.s32 	%r1932, %r18, %r1931;
	add.s64 	%rd14, %rd13, %rd705;
	selp.b32 	%r1933, 0, %r1932, %p396;
	add.s32 	%r1934, %r19, %r1933;
	add.s64 	%rd15, %rd14, %rd706;
	selp.b32 	%r1935, 0, %r1934, %p397;
	add.s32 	%r1936, %r20, %r1935;
	add.s64 	%rd16, %rd15, %rd707;
	selp.b32 	%r1937, 0, %r1936, %p398;
	add.s32 	%r1938, %r21, %r1937;
	add.s64 	%rd709, %rd16, %rd708;
	mov.b64 	{%r1806, %r1811}, %rd709;
	selp.b32 	%r1939, 0, %r1938, %p399;
	add.s32 	%r1816, %r22, %r1939;
	mov.b32 	%r1922, 1;
	mov.b32 	%r1923, 0;
	mov.b32 	%r1924, -1;
	// begin inline asm
	shfl.sync.up.b32 %r1805, %r1806, %r1922, %r1923, %r1924;
	// end inline asm
	// begin inline asm
	shfl.sync.up.b32 %r1810, %r1811, %r1922, %r1923, %r1924;
	// end inline asm
	mov.b64 	%rd710, {%r1805, %r1810};
	// begin inline asm
	shfl.sync.up.b32 %r1815, %r1816, %r1922, %r1923, %r1924;
	// end inline asm
	// begin inline asm
	shfl.sync.up.b32 %r1820, %r1821, %r1922, %r1923, %r1924;
	// end inline asm
	setp.eq.s64 	%p400, %rd709, 0;
	selp.b32 	%r1940, %r1815, 0, %p400;
	setp.lt.s32 	%p401, %r1782, 1;
	selp.b32 	%r1941, 0, %r1940, %p401;
	add.s32 	%r1836, %r1941, %r1816;
	selp.b64 	%rd711, 0, %rd710, %p401;
	add.s64 	%rd712, %rd711, %rd709;
	mov.b64 	{%r1826, %r1831}, %rd712;
	mov.b32 	%r1842, 2;
	// begin inline asm
	shfl.sync.up.b32 %r1825, %r1826, %r1842, %r1923, %r1924;
	// end inline asm
	// begin inline asm
	shfl.sync.up.b32 %r1830, %r1831, %r1842, %r1923, %r1924;
	// end inline asm
	mov.b64 	%rd713, {%r1825, %r1830};
	// begin inline asm
	shfl.sync.up.b32 %r1835, %r1836, %r1842, %r1923, %r1924;
	// end inline asm
	// begin inline asm
	shfl.sync.up.b32 %r1840, %r1841, %r1842, %r1923, %r1924;
	// end inline asm
	setp.eq.s64 	%p402, %rd712, 0;
	selp.b32 	%r1942, %r1835, 0, %p402;
	setp.lt.s32 	%p403, %r1782, 2;
	selp.b32 	%r1943, 0, %r1942, %p403;
	add.s32 	%r1856, %r1943, %r1836;
	selp.b64 	%rd714, 0, %rd713, %p403;
	add.s64 	%rd715, %rd714, %rd712;
	mov.b64 	{%r1846, %r1851}, %rd715;
	mov.b32 	%r1862, 4;
	// begin inline asm
	shfl.sync.up.b32 %r1845, %r1846, %r1862, %r1923, %r1924;
	// end inline asm
	// begin inline asm
	shfl.sync.up.b32 %r1850, %r1851, %r1862, %r1923, %r1924;
	// end inline asm
	mov.b64 	%rd716, {%r1845, %r1850};
	// begin inline asm
	shfl.sync.up.b32 %r1855, %r1856, %r1862, %r1923, %r1924;
	// end inline asm
	// begin inline asm
	shfl.sync.up.b32 %r1860, %r1861, %r1862, %r1923, %r1924;
	// end inline asm
	setp.eq.s64 	%p404, %rd715, 0;
	selp.b32 	%r1944, %r1855, 0, %p404;
	setp.lt.s32 	%p405, %r1782, 4;
	selp.b32 	%r1945, 0, %r1944, %p405;
	add.s32 	%r1876, %r1945, %r1856;
	selp.b64 	%rd717, 0, %rd716, %p405;
	add.s64 	%rd718, %rd717, %rd715;
	mov.b64 	{%r1866, %r1871}, %rd718;
	mov.b32 	%r1882, 8;
	// begin inline asm
	shfl.sync.up.b32 %r1865, %r1866, %r1882, %r1923, %r1924;
	// end inline asm
	// begin inline asm
	shfl.sync.up.b32 %r1870, %r1871, %r1882, %r1923, %r1924;
	// end inline asm
	mov.b64 	%rd719, {%r1865, %r1870};
	// begin inline asm
	shfl.sync.up.b32 %r1875, %r1876, %r1882, %r1923, %r1924;
	// end inline asm
	// begin inline asm
	shfl.sync.up.b32 %r1880, %r1881, %r1882, %r1923, %r1924;
	// end inline asm
	setp.eq.s64 	%p406, %rd718, 0;
	selp.b32 	%r1946, %r1875, 0, %p406;
	setp.lt.s32 	%p407, %r1782, 8;
	selp.b32 	%r1947, 0, %r1946, %p407;
	add.s32 	%r1896, %r1947, %r1876;
	selp.b64 	%rd720, 0, %rd719, %p407;
	add.s64 	%rd721, %rd720, %rd718;
	mov.b64 	{%r1886, %r1891}, %rd721;
	mov.b32 	%r1902, 16;
	// begin inline asm
	shfl.sync.up.b32 %r1885, %r1886, %r1902, %r1923, %r1924;
	// end inline asm
	// begin inline asm
	shfl.sync.up.b32 %r1890, %r1891, %r1902, %r1923, %r1924;
	// end inline asm
	mov.b64 	%rd722, {%r1885, %r1890};
	// begin inline asm
	shfl.sync.up.b32 %r1895, %r1896, %r1902, %r1923, %r1924;
	// end inline asm
	// begin inline asm
	shfl.sync.up.b32 %r1900, %r1901, %r1902, %r1923, %r1924;
	// end inline asm
	setp.eq.s64 	%p408, %rd721, 0;
	selp.b32 	%r1948, %r1895, 0, %p408;
	setp.lt.s32 	%p409, %r1782, 16;
	selp.b32 	%r1949, 0, %r1948, %p409;
	add.s32 	%r1916, %r1949, %r1896;
	selp.b64 	%rd723, 0, %rd722, %p409;
	add.s64 	%rd17, %rd723, %rd721;
	mov.b64 	{%r1906, %r1911}, %rd17;
	// begin inline asm
	shfl.sync.up.b32 %r1905, %r1906, %r1922, %r1923, %r1924;
	// end inline asm
	// begin inline asm
	shfl.sync.up.b32 %r1910, %r1911, %r1922, %r1923, %r1924;
	// end inline asm
	// begin inline asm
	shfl.sync.up.b32 %r1915, %r1916, %r1922, %r1923, %r1924;
	// end inline asm
	// begin inline asm
	shfl.sync.up.b32 %r1920, %r1921, %r1922, %r1923, %r1924;
	// end inline asm
	setp.ne.s32 	%p410, %r1782, 31;
	@%p410 bra 	$L__BB7_6;
	shl.b32 	%r1950, %r4, 4;
	mov.u32 	%r1951, _ZN6thrust24THRUST_300001_SM_1000_NS8cuda_cub4core6detail5shmemE;
	add.s32 	%r1952, %r1951, %r1950;
	st.shared.u64 	[%r1952], %rd17;
	st.shared.u32 	[%r1952+8], %r1916;
$L__BB7_6:
	mov.b64 	%rd724, {%r1905, %r1910};
	setp.ne.s32 	%p411, %r11, %r12;
	setp.ne.s32 	%p412, %r10, %r11;
	setp.ne.s32 	%p413, %r9, %r10;
	setp.ne.s32 	%p414, %r8, %r9;
	setp.ne.s32 	%p415, %r7, %r8;
	setp.ne.s32 	%p416, %r6, %r7;
	setp.ne.s32 	%p417, %r5, %r6;
	setp.ne.s32 	%p418, %r2, 0;
	bar.sync 	0;
	ld.shared.u64 	%rd725, [_ZN6thrust24THRUST_300001_SM_1000_NS8cuda_cub4core6detail5shmemE];
	ld.shared.u32 	%r1953, [_ZN6thrust24THRUST_300001_SM_1000_NS8cuda_cub4core6detail5shmemE+8];
	ld.shared.u64 	%rd726, [_ZN6thrust24THRUST_300001_SM_1000_NS8cuda_cub4core6detail5shmemE+16];
	ld.shared.u32 	%r1954, [_ZN6thrust24THRUST_300001_SM_1000_NS8cuda_cub4core6detail5shmemE+24];
	add.s64 	%rd727, %rd726, %rd725;
	setp.eq.s64 	%p419, %rd726, 0;
	selp.b32 	%r1955, %r1953, 0, %p419;
	add.s32 	%r1956, %r1955, %r1954;
	setp.eq.s32 	%p420, %r4, 2;
	selp.b64 	%rd728, %rd727, %rd725, %p420;
	selp.b32 	%r1957, %r1956, %r1953, %p420;
	ld.shared.u64 	%rd729, [_ZN6thrust24THRUST_300001_SM_1000_NS8cuda_cub4core6detail5shmemE+32];
	ld.shared.u32 	%r1958, [_ZN6thrust24THRUST_300001_SM_1000_NS8cuda_cub4core6detail5shmemE+40];
	add.s64 	%rd730, %rd729, %rd727;
	setp.eq.s64 	%p421, %rd729, 0;
	selp.b32 	%r1959, %r1956, 0, %p421;
	add.s32 	%r1960, %r1959, %r1958;
	setp.eq.s32 	%p422, %r4, 3;
	selp.b64 	%rd731, %rd730, %rd728, %p422;
	selp.b32 	%r1961, %r1960, %r1957, %p422;
	ld.shared.u64 	%rd732, [_ZN6thrust24THRUST_300001_SM_1000_NS8cuda_cub4core6detail5shmemE+48];
	ld.shared.u32 	%r1962, [_ZN6thrust24THRUST_300001_SM_1000_NS8cuda_cub4core6detail5shmemE+56];
	add.s64 	%rd733, %rd732, %rd730;
	setp.eq.s64 	%p423, %rd732, 0;
	selp.b32 	%r1963, %r1960, 0, %p423;
	add.s32 	%r1964, %r1963, %r1962;
	setp.eq.s32 	%p424, %r4, 4;
	selp.b64 	%rd734, %rd733, %rd731, %p424;
	selp.b32 	%r1965, %r1964, %r1961, %p424;
	ld.shared.u64 	%rd735, [_ZN6thrust24THRUST_300001_SM_1000_NS8cuda_cub4core6detail5shmemE+64];
	ld.shared.u32 	%r1966, [_ZN6thrust24THRUST_300001_SM_1000_NS8cuda_cub4core6detail5shmemE+72];
	add.s64 	%rd736, %rd735, %rd733;
	setp.eq.s64 	%p425, %rd735, 0;
	selp.b32 	%r1967, %r1964, 0, %p425;
	add.s32 	%r1968, %r1967, %r1966;
	setp.eq.s32 	%p426, %r4, 5;
	selp.b64 	%rd737, %rd736, %rd734, %p426;
	selp.b32 	%r1969, %r1968, %r1965, %p426;
	ld.shared.u64 	%rd738, [_ZN6thrust24THRUST_300001_SM_1000_NS8cuda_cub4core6detail5shmemE+80];
	ld.shared.u32 	%r1970, [_ZN6thrust24THRUST_300001_SM_1000_NS8cuda_cub4core6detail5shmemE+88];
	add.s64 	%rd739, %rd738, %rd736;
	setp.eq.s64 	%p427, %rd738, 0;
	selp.b32 	%r1971, %r1968, 0, %p427;
	add.s32 	%r1972, %r1971, %r1970;
	setp.eq.s32 	%p428, %r4, 6;
	selp.b64 	%rd740, %rd739, %rd737, %p428;
	selp.b32 	%r1973, %r1972, %r1969, %p428;
	ld.shared.u64 	%rd741, [_ZN6thrust24THRUST_300001_SM_1000_NS8cuda_cub4core6detail5shmemE+96];
	ld.shared.u32 	%r1974, [_ZN6thrust24THRUST_300001_SM_1000_NS8cuda_cub4core6detail5shmemE+104];
	add.s64 	%rd742, %rd741, %rd739;
	setp.eq.s64 	%p429, %rd741, 0;
	selp.b32 	%r1975, %r1972, 0, %p429;
	add.s32 	%r1976, %r1975, %r1974;
	setp.eq.s32 	%p430, %r4, 7;
	selp.b64 	%rd743, %rd742, %rd740, %p430;
	selp.b32 	%r1977, %r1976, %r1973, %p430;
	ld.shared.u64 	%rd744, [_ZN6thrust24THRUST_300001_SM_1000_NS8cuda_cub4core6detail5shmemE+112];
	ld.shared.u32 	%r1978, [_ZN6thrust24THRUST_300001_SM_1000_NS8cuda_cub4core6detail5shmemE+120];
	add.s64 	%rd18, %rd744, %rd742;
	setp.eq.s64 	%p431, %rd744, 0;
	selp.b32 	%r1979, %r1976, 0, %p431;
	add.s32 	%r30, %r1979, %r1978;
	setp.lt.u32 	%p432, %r2, 32;
	selp.b64 	%rd745, 0, %rd743, %p432;
	selp.b32 	%r1980, 0, %r1977, %p432;
	setp.eq.s64 	%p433, %rd724, 0;
	selp.b32 	%r1981, %r1980, 0, %p433;
	add.s32 	%r1982, %r1981, %r1915;
	setp.eq.s32 	%p434, %r1782, 0;
	selp.b32 	%r31, %r1980, %r1982, %p434;
	selp.b64 	%rd746, 0, %rd724, %p434;
	add.s64 	%rd19, %rd745, %rd746;
	add.s64 	%rd20, %rd19, %rd792;
	setp.eq.s64 	%p435, %rd792, 0;
	selp.b32 	%r1983, %r31, 0, %p435;
	add.s32 	%r32, %r1983, %r14;
	add.s64 	%rd21, %rd10, %rd19;
	selp.b32 	%r1984, 0, %r32, %p417;
	add.s32 	%r33, %r15, %r1984;
	add.s64 	%rd22, %rd11, %rd19;
	selp.b32 	%r1985, 0, %r33, %p416;
	add.s32 	%r34, %r16, %r1985;
	add.s64 	%rd23, %rd12, %rd19;
	selp.b32 	%r1986, 0, %r34, %p415;
	add.s32 	%r35, %r17, %r1986;
	add.s64 	%rd24, %rd13, %rd19;
	selp.b32 	%r1987, 0, %r35, %p414;
	add.s32 	%r36, %r18, %r1987;
	add.s64 	%rd25, %rd14, %rd19;
	selp.b32 	%r1988, 0, %r36, %p413;
	add.s32 	%r37, %r19, %r1988;
	add.s64 	%rd26, %rd15, %rd19;
	selp.b32 	%r1989, 0, %r37, %p412;
	add.s32 	%r38, %r20, %r1989;
	add.s64 	%rd27, %rd16, %rd19;
	selp.b32 	%r1990, 0, %r38, %p411;
	add.s32 	%r39, %r21, %r1990;
	@%p418 bra 	$L__BB7_8;
	mov.b32 	%r1991, 101;
	mov.b64 	%rd748, {%r30, %r1991};
	add.s64 	%rd747, %rd1, 512;
	// begin inline asm
	st.relaxed.gpu.v2.u64 [%rd747], {%rd748, %rd18};
	// end inline asm
$L__BB7_8:
	setp.lt.s64 	%p436, %rd18, 257;
	@%p436 bra 	$L__BB7_34;
	bar.sync 	0;
	@%p435 bra 	$L__BB7_11;
	cvt.u32.u64 	%r1992, %rd19;
	shl.b32 	%r1993, %r1992, 3;
	mov.u32 	%r1994, _ZN6thrust24THRUST_300001_SM_1000_NS8cuda_cub4core6detail5shmemE;
	add.s32 	%r1995, %r1994, %r1993;
	st.shared.v2.u32 	[%r1995], {%r2044, %r31};
$L__BB7_11:
	setp.eq.s32 	%p447, %r5, %r6;
	@%p447 bra 	$L__BB7_13;
	cvt.u32.u64 	%r1996, %rd20;
	shl.b32 	%r1997, %r1996, 3;
	mov.u32 	%r1998, _ZN6thrust24THRUST_300001_SM_1000_NS8cuda_cub4core6detail5shmemE;
	add.s32 	%r1999, %r1998, %r1997;
	st.shared.v2.u32 	[%r1999], {%r5, %r32};
$L__BB7_13:
	setp.eq.s32 	%p448, %r6, %r7;
	@%p448 bra 	$L__BB7_15;
	cvt.u32.u64 	%r2000, %rd21;
	shl.b32 	%r2001, %r2000, 3;
	mov.u32 	%r2002, _ZN6thrust24THRUST_300001_SM_1000_NS8cuda_cub4core6detail5shmemE;
	add.s32 	%r2003, %r2002, %r2001;
	st.shared.v2.u32 	[%r2003], {%r6, %r33};
$L__BB7_15:
	setp.eq.s32 	%p449, %r7, %r8;
	@%p449 bra 	$L__BB7_17;
	cvt.u32.u64 	%r2004, %rd22;
	shl.b32 	%r2005, %r2004, 3;
	mov.u32 	%r2006, _ZN6thrust24THRUST_300001_SM_1000_NS8cuda_cub4core6detail5shmemE;
	add.s32 	%r2007, %r2006, %r2005;
	st.shared.v2.u32 	[%r2007], {%r7, %r34};
$L__BB7_17:
	setp.eq.s32 	%p450, %r8, %r9;
	@%p450 bra 	$L__BB7_19;
	cvt.u32.u64 	%r2008, %rd23;
	shl.b32 	%r2009, %r2008, 3;
	mov.u32 	%r2010, _ZN6thrust24THRUST_300001_SM_1000_NS8cuda_cub4core6detail5shmemE;
	add.s32 	%r2011, %r2010, %r2009;
	st.shared.v2.u32 	[%r2011], {%r8, %r35};
$L__BB7_19:
	setp.eq.s32 	%p451, %r9, %r10;
	@%p451 bra 	$L__BB7_21;
	cvt.u32.u64 	%r2012, %rd24;
	shl.b32 	%r2013, %r2012, 3;
	mov.u32 	%r2014, _ZN6thrust24THRUST_300001_SM_1000_NS8cuda_cub4core6detail5shmemE;
	add.s32 	%r2015, %r2014, %r2013;
	st.shared.v2.u32 	[%r2015], {%r9, %r36};
$L__BB7_21:
	setp.eq.s32 	%p452, %r10, %r11;
	@%p452 bra 	$L__BB7_23;
	cvt.u32.u64 	%r2016, %rd25;
	shl.b32 	%r2017, %r2016, 3;
	mov.u32 	%r2018, _ZN6thrust24THRUST_300001_SM_1000_NS8cuda_cub4core6detail5shmemE;
	add.s32 	%r2019, %r2018, %r2017;
	st.shared.v2.u32 	[%r2019], {%r10, %r37};
$L__BB7_23:
	setp.eq.s32 	%p453, %r11, %r12;
	@%p453 bra 	$L__BB7_25;
	cvt.u32.u64 	%r2020, %rd26;
	shl.b32 	%r2021, %r2020, 3;
	mov.u32 	%r2022, _ZN6thrust24THRUST_300001_SM_1000_NS8cuda_cub4core6detail5shmemE;
	add.s32 	%r2023, %r2022, %r2021;
	st.shared.v2.u32 	[%r2023], {%r11, %r38};
$L__BB7_25:
	setp.eq.s32 	%p454, %r12, %r13;
	@%p454 bra 	$L__BB7_27;
	cvt.u32.u64 	%r2024, %rd27;
	shl.b32 	%r2025, %r2024, 3;
	mov.u32 	%r2026, _ZN6thrust24THRUST_300001_SM_1000_NS8cuda_cub4core6detail5shmemE;
	add.s32 	%r2027, %r2026, %r2025;
	st.shared.v2.u32 	[%r2027], {%r12, %r39};
$L__BB7_27:
	bar.sync 	0;
	cvt.u64.u32 	%rd797, %r2;
	setp.le.u64 	%p455, %rd18, %rd797;
	@%p455 bra 	$L__BB7_362;
	not.b64 	%rd777, %rd797;
	add.s64 	%rd29, %rd18, %rd777;
	shr.u64 	%rd778, %rd29, 8;
	add.s64 	%rd779, %rd778, 1;
	and.b64  	%rd793, %rd779, 3;
	and.b64  	%rd780, %rd29, 768;
	setp.eq.s64 	%p456, %rd780, 768;
	@%p456 bra 	$L__BB7_31;
	shl.b64 	%rd781, %rd797, 2;
	add.s64 	%rd795, %rd5, %rd781;
	add.s64 	%rd794, %rd4, %rd781;
	shl.b32 	%r2028, %r2, 3;
	mov.u32 	%r2029, _ZN6thrust24THRUST_300001_SM_1000_NS8cuda_cub4core6detail5shmemE;
	add.s32 	%r2045, %r2029, %r2028;
	shl.b64 	%rd782, %rd793, 8;
	add.s64 	%rd797, %rd782, %rd797;
$L__BB7_30:
	.pragma "nounroll";
	ld.shared.v2.u32 	{%r2030, %r2031}, [%r2045];
	st.global.u32 	[%rd794], %r2030;
	st.global.u32 	[%rd795], %r2031;
	add.s64 	%rd795, %rd795, 1024;
	add.s64 	%rd794, %rd794, 1024;
	add.s32 	%r2045, %r2045, 2048;
	add.s64 	%rd793, %rd793, -1;
	setp.ne.s64 	%p457, %rd793, 0;
	@%p457 bra 	$L__BB7_30;
$L__BB7_31:
	setp.lt.u64 	%p458, %rd29, 768;
	@%p458 bra 	$L__BB7_362;
	mov.u32 	%r2034, _ZN6thrust24THRUST_300001_SM_1000_NS8cuda_cub4core6detail5shmemE;
$L__BB7_33:
	cvt.u32.u64 	%r2032, %rd797;
	shl.b32 	%r2033, %r2032, 3;
	add.s32 	%r2035, %r2034, %r2033;
	ld.shared.v2.u32 	{%r2036, %r2037}, [%r2035];
	shl.b64 	%rd783, %rd797, 2;
	add.s64 	%rd784, %rd4, %rd783;
	st.global.u32 	[%rd784], %r2036;
	add.s64 	%rd785, %rd5, %rd783;
	st.global.u32 	[%rd785], %r2037;
	ld.shared.v2.u32 	{%r2038, %r2039}, [%r2035+2048];
	and.b64  	%rd786, %rd783, 17179869180;
	add.s64 	%rd787, %rd4, %rd786;
	st.global.u32 	[%rd787+1024], %r2038;
	add.s64 	%rd788, %rd5, %rd786;
	st.global.u32 	[%rd788+1024], %r2039;
	ld.shared.v2.u32 	{%r2040, %r2041}, [%r2035+4096];
	st.global.u32 	[%rd787+2048], %r2040;
	st.global.u32 	[%rd788+2048], %r2041;
	ld.shared.v2.u32 	{%r2042, %r2043}, [%r2035+6144];
	st.global.u32 	[%rd787+3072], %r2042;
	st.global.u32 	[%rd788+3072], %r2043;
	add.s64 	%rd789, %rd797, 1024;
	and.b64  	%rd797, %rd789, 4294967295;
	setp.gt.u64 	%p459, %rd18, %rd797;
	@%p459 bra 	$L__BB7_33;
	bra.uni 	$L__BB7_362;
$L__BB7_34:
	@%p435 bra 	$L__BB7_36;
	shl.b64 	%rd750, %rd19, 2;
	add.s64 	%rd751, %rd4, %rd750;
	st.global.u32 	[%rd751], %r2044;
	add.s64 	%rd752, %rd5, %rd750;
	st.global.u32 	[%rd752], %r31;
$L__BB7_36:
	setp.eq.s32 	%p438, %r5, %r6;
	@%p438 bra 	$L__BB7_38;
	shl.b64 	%rd753, %rd20, 2;
	add.s64 	%rd754, %rd4, %rd753;
	st.global.u32 	[%rd754], %r5;
	add.s64 	%rd755, %rd5, %rd753;
	st.global.u32 	[%rd755], %r32;
$L__BB7_38:
	setp.eq.s32 	%p439, %r6, %r7;
	@%p439 bra 	$L__BB7_40;
	shl.b64 	%rd756, %rd21, 2;
	add.s64 	%rd757, %rd4, %rd756;
	st.global.u32 	[%rd757], %r6;
	add.s64 	%rd758, %rd5, %rd756;
	st.global.u32 	[%rd758], %r33;
$L__BB7_40:
	setp.eq.s32 	%p440, %r7, %r8;
	@%p440 bra 	$L__BB7_42;
	shl.b64 	%rd759, %rd22, 2;
	add.s64 	%rd760, %rd4, %rd759;
	st.global.u32 	[%rd760], %r7;
	add.s64 	%rd761, %rd5, %rd759;
	st.global.u32 	[%rd761], %r34;
$L__BB7_42:
	setp.eq.s32 	%p441, %r8, %r9;
	@%p441 bra 	$L__BB7_44;
	shl.b64 	%rd762, %rd23, 2;
	add.s64 	%rd763, %rd4, %rd762;
	st.global.u32 	[%rd763], %r8;
	add.s64 	%rd764, %rd5, %rd762;
	st.global.u32 	[%rd764], %r35;
$L__BB7_44:
	setp.eq.s32 	%p442, %r9, %r10;
	@%p442 bra 	$L__BB7_46;
	shl.b64 	%rd765, %rd24, 2;
	add.s64 	%rd766, %rd4, %rd765;
	st.global.u32 	[%rd766], %r9;
	add.s64 	%rd767, %rd5, %rd765;
	st.global.u32 	[%rd767], %r36;
$L__BB7_46:
	setp.eq.s32 	%p443, %r10, %r11;
	@%p443 bra 	$L__BB7_48;
	shl.b64 	%rd768, %rd25, 2;
	add.s64 	%rd769, %rd4, %rd768;
	st.global.u32 	[%rd769], %r10;
	add.s64 	%rd770, %rd5, %rd768;
	st.global.u32 	[%rd770], %r37;
$L__BB7_48:
	setp.eq.s32 	%p444, %r11, %r12;
	@%p444 bra 	$L__BB7_50;
	shl.b64 	%rd771, %rd26, 2;
	add.s64 	%rd772, %rd4, %rd771;
	st.global.u32 	[%rd772], %r11;
	add.s64 	%rd773, %rd5, %rd771;
	st.global.u32 	[%rd773], %r38;
$L__BB7_50:
	setp.eq.s32 	%p445, %r12, %r13;
	@%p445 bra 	$L__BB7_362;
	shl.b64 	%rd774, %rd27, 2;
	add.s64 	%rd775, %rd4, %rd774;
	st.global.u32 	[%rd775], %r12;
	add.s64 	%rd776, %rd5, %rd774;
	st.global.u32 	[%rd776], %r39;
	bra.uni 	$L__BB7_362;
$L__BB7_52:
	mov.u32 	%r43, %tid.x;
	and.b32  	%r1259, %r43, 31;
	and.b32  	%r1260, %r43, 992;
	mul.lo.s32 	%r1261, %r1260, 9;
	or.b32  	%r1262, %r1261, %r1259;
	cvt.u64.u32 	%rd542, %r1262;
	add.s64 	%rd43, %rd6, %rd542;
	shl.b64 	%rd543, %rd43, 2;
	add.s64 	%rd533, %rd2, %rd543;
	// begin inline asm
	ld.global.nc.u32 %r1248, [%rd533];
	// end inline asm
	add.s64 	%rd534, %rd533, 128;
	// begin inline asm
	ld.global.nc.u32 %r1249, [%rd534];
	// end inline asm
	add.s64 	%rd535, %rd533, 256;
	// begin inline asm
	ld.global.nc.u32 %r1250, [%rd535];
	// end inline asm
	add.s64 	%rd536, %rd533, 384;
	// begin inline asm
	ld.global.nc.u32 %r1251, [%rd536];
	// end inline asm
	add.s64 	%rd537, %rd533, 512;
	// begin inline asm
	ld.global.nc.u32 %r1252, [%rd537];
	// end inline asm
	add.s64 	%rd538, %rd533, 640;
	// begin inline asm
	ld.global.nc.u32 %r1253, [%rd538];
	// end inline asm
	add.s64 	%rd539, %rd533, 768;
	// begin inline asm
	ld.global.nc.u32 %r1254, [%rd539];
	// end inline asm
	add.s64 	%rd540, %rd533, 896;
	// begin inline asm
	ld.global.nc.u32 %r1255, [%rd540];
	// end inline asm
	add.s64 	%rd541, %rd533, 1024;
	// begin inline asm
	ld.global.nc.u32 %r1256, [%rd541];
	// end inline asm
	// begin inline asm
	mov.u32 %r1257, %laneid;
	// end inline asm
	shr.u32 	%r45, %r43, 5;
	mad.lo.s32 	%r1263, %r45, 288, %r1257;
	shl.b32 	%r1264, %r1263, 2;
	mov.u32 	%r1265, _ZN6thrust24THRUST_300001_SM_1000_NS8cuda_cub4core6detail5shmemE;
	add.s32 	%r46, %r1265, %r1264;
	st.shared.u32 	[%r46], %r1248;
	st.shared.u32 	[%r46+128], %r1249;
	st.shared.u32 	[%r46+256], %r1250;
	st.shared.u32 	[%r46+384], %r1251;
	st.shared.u32 	[%r46+512], %r1252;
	st.shared.u32 	[%r46+640], %r1253;
	st.shared.u32 	[%r46+768], %r1254;
	st.shared.u32 	[%r46+896], %r1255;
	st.shared.u32 	[%r46+1024], %r1256;
	bar.warp.sync 	-1;
	shl.b32 	%r1266, %r1257, 5;
	add.s32 	%r47, %r46, %r1266;
	ld.shared.u32 	%r48, [%r47];
	ld.shared.u32 	%r49, [%r47+4];
	ld.shared.u32 	%r50, [%r47+8];
	ld.shared.u32 	%r51, [%r47+12];
	ld.shared.u32 	%r52, [%r47+16];
	ld.shared.u32 	%r53, [%r47+20];
	ld.shared.u32 	%r54, [%r47+24];
	ld.shared.u32 	%r55, [%r47+28];
	ld.shared.u32 	%r56, [%r47+32];
	setp.ne.s32 	%p281, %r43, 0;
	mov.b32 	%r2047, 0;
	@%p281 bra 	$L__BB7_54;
	shl.b64 	%rd545, %rd6, 2;
	add.s64 	%rd546, %rd2, %rd545;
	add.s64 	%rd544, %rd546, -4;
	// begin inline asm
	ld.global.nc.u32 %r2047, [%rd544];
	// end inline asm
$L__BB7_54:
	setp.eq.s32 	%p282, %r43, 0;
	bar.sync 	0;
	add.s64 	%rd547, %rd3, %rd543;
	// begin inline asm
	ld.global.nc.u32 %r1268, [%rd547];
	// end inline asm
	add.s64 	%rd548, %rd547, 128;
	// begin inline asm
	ld.global.nc.u32 %r1269, [%rd548];
	// end inline asm
	add.s64 	%rd549, %rd547, 256;
	// begin inline asm
	ld.global.nc.u32 %r1270, [%rd549];
	// end inline asm
	add.s64 	%rd550, %rd547, 384;
	// begin inline asm
	ld.global.nc.u32 %r1271, [%rd550];
	// end inline asm
	add.s64 	%rd551, %rd547, 512;
	// begin inline asm
	ld.global.nc.u32 %r1272, [%rd551];
	// end inline asm
	add.s64 	%rd552, %rd547, 640;
	// begin inline asm
	ld.global.nc.u32 %r1273, [%rd552];
	// end inline asm
	add.s64 	%rd553, %rd547, 768;
	// begin inline asm
	ld.global.nc.u32 %r1274, [%rd553];
	// end inline asm
	add.s64 	%rd554, %rd547, 896;
	// begin inline asm
	ld.global.nc.u32 %r1275, [%rd554];
	// end inline asm
	add.s64 	%rd555, %rd547, 1024;
	// begin inline asm
	ld.global.nc.u32 %r1276, [%rd555];
	// end inline asm
	st.shared.u32 	[%r46], %r1268;
	st.shared.u32 	[%r46+128], %r1269;
	st.shared.u32 	[%r46+256], %r1270;
	st.shared.u32 	[%r46+384], %r1271;
	st.shared.u32 	[%r46+512], %r1272;
	st.shared.u32 	[%r46+640], %r1273;
	st.shared.u32 	[%r46+768], %r1274;
	st.shared.u32 	[%r46+896], %r1275;
	st.shared.u32 	[%r46+1024], %r1276;
	bar.warp.sync 	-1;
	ld.shared.u32 	%r59, [%r47];
	ld.shared.u32 	%r60, [%r47+4];
	ld.shared.u32 	%r61, [%r47+8];
	ld.shared.u32 	%r62, [%r47+12];
	ld.shared.u32 	%r63, [%r47+16];
	ld.shared.u32 	%r64, [%r47+20];
	ld.shared.u32 	%r65, [%r47+24];
	ld.shared.u32 	%r66, [%r47+28];
	ld.shared.u32 	%r67, [%r47+32];
	bar.sync 	0;
	shl.b32 	%r1277, %r43, 2;
	add.s32 	%r1279, %r1265, %r1277;
	add.s32 	%r68, %r1279, 1240;
	st.shared.u32 	[%r1279+1240], %r56;
	bar.sync 	0;
	@%p282 bra 	$L__BB7_56;
	ld.shared.u32 	%r2047, [%r68+-4];
$L__BB7_56:
	setp.ne.s32 	%p283, %r2047, %r48;
	selp.u64 	%rd557, 1, 0, %p283;
	setp.ne.s32 	%p284, %r48, %r49;
	selp.u64 	%rd558, 1, 0, %p284;
	setp.ne.s32 	%p285, %r49, %r50;
	selp.u64 	%rd559, 1, 0, %p285;
	setp.ne.s32 	%p286, %r50, %r51;
	selp.u64 	%rd560, 1, 0, %p286;
	setp.ne.s32 	%p287, %r51, %r52;
	selp.u64 	%rd561, 1, 0, %p287;
	setp.ne.s32 	%p288, %r52, %r53;
	selp.u64 	%rd562, 1, 0, %p288;
	setp.ne.s32 	%p289, %r53, %r54;
	selp.u64 	%rd563, 1, 0, %p289;
	setp.ne.s32 	%p290, %r54, %r55;
	selp.u64 	%rd564, 1, 0, %p290;
	setp.ne.s32 	%p291, %r55, %r56;
	selp.u64 	%rd565, 1, 0, %p291;
	add.s64 	%rd566, %rd558, %rd557;
	selp.b32 	%r1400, 0, %r59, %p284;
	add.s32 	%r1401, %r60, %r1400;
	add.s64 	%rd567, %rd566, %rd559;
	selp.b32 	%r1402, 0, %r1401, %p285;
	add.s32 	%r1403, %r61, %r1402;
	add.s64 	%rd44, %rd567, %rd560;
	selp.b32 	%r1404, 0, %r1403, %p286;
	add.s32 	%r1405, %r62, %r1404;
	add.s64 	%rd45, %rd44, %rd561;
	selp.b32 	%r1406, 0, %r1405, %p287;
	add.s32 	%r1407, %r63, %r1406;
	add.s64 	%rd46, %rd45, %rd562;
	selp.b32 	%r1408, 0, %r1407, %p288;
	add.s32 	%r1409, %r64, %r1408;
	add.s64 	%rd47, %rd46, %rd563;
	selp.b32 	%r1410, 0, %r1409, %p289;
	add.s32 	%r1411, %r65, %r1410;
	add.s64 	%rd48, %rd47, %rd564;
	selp.b32 	%r1412, 0, %r1411, %p290;
	add.s32 	%r1413, %r66, %r1412;
	add.s64 	%rd568, %rd48, %rd565;
	mov.b64 	{%r1281, %r1286}, %rd568;
	selp.b32 	%r1414, 0, %r1413, %p291;
	add.s32 	%r1291, %r67, %r1414;
	mov.b32 	%r1397, 1;
	mov.b32 	%r1398, 0;
	mov.b32 	%r1399, -1;
	// begin inline asm
	shfl.sync.up.b32 %r1280, %r1281, %r1397, %r1398, %r1399;
	// end inline asm
	// begin inline asm
	shfl.sync.up.b32 %r1285, %r1286, %r1397, %r1398, %r1399;
	// end inline asm
	mov.b64 	%rd569, {%r1280, %r1285};
	// begin inline asm
	shfl.sync.up.b32 %r1290, %r1291, %r1397, %r1398, %r1399;
	// end inline asm
	// begin inline asm
	shfl.sync.up.b32 %r1295, %r1296, %r1397, %r1398, %r1399;
	// end inline asm
	setp.eq.s64 	%p292, %rd568, 0;
	selp.b32 	%r1415, %r1290, 0, %p292;
	setp.lt.s32 	%p293, %r1257, 1;
	selp.b64 	%rd570, 0, %rd569, %p293;
	add.s64 	%rd571, %rd570, %rd568;
	mov.b64 	{%r1301, %r1306}, %rd571;
	selp.b32 	%r1416, 0, %r1415, %p293;
	add.s32 	%r1311, %r1416, %r1291;
	mov.b32 	%r1317, 2;
	// begin inline asm
	shfl.sync.up.b32 %r1300, %r1301, %r1317, %r1398, %r1399;
	// end inline asm
	// begin inline asm
	shfl.sync.up.b32 %r1305, %r1306, %r1317, %r1398, %r1399;
	// end inline asm
	mov.b64 	%rd572, {%r1300, %r1305};
	// begin inline asm
	shfl.sync.up.b32 %r1310, %r1311, %r1317, %r1398, %r1399;
	// end inline asm
	// begin inline asm
	shfl.sync.up.b32 %r1315, %r1316, %r1317, %r1398, %r1399;
	// end inline asm
	setp.eq.s64 	%p294, %rd571, 0;
	selp.b32 	%r1417, %r1310, 0, %p294;
	setp.lt.s32 	%p295, %r1257, 2;
	selp.b64 	%rd573, 0, %rd572, %p295;
	add.s64 	%rd574, %rd573, %rd571;
	mov.b64 	{%r1321, %r1326}, %rd574;
	selp.b32 	%r1418, 0, %r1417, %p295;
	add.s32 	%r1331, %r1418, %r1311;
	mov.b32 	%r1337, 4;
	// begin inline asm
	shfl.sync.up.b32 %r1320, %r1321, %r1337, %r1398, %r1399;
	// end inline asm
	// begin inline asm
	shfl.sync.up.b32 %r1325, %r1326, %r1337, %r1398, %r1399;
	// end inline asm
	mov.b64 	%rd575, {%r1320, %r1325};
	// begin inline asm
	shfl.sync.up.b32 %r1330, %r1331, %r1337, %r1398, %r1399;
	// end inline asm
	// begin inline asm
	shfl.sync.up.b32 %r1335, %r1336, %r1337, %r1398, %r1399;
	// end inline asm
	setp.eq.s64 	%p296, %rd574, 0;
	selp.b32 	%r1419, %r1330, 0, %p296;
	setp.lt.s32 	%p297, %r1257, 4;
	selp.b64 	%rd576, 0, %rd575, %p297;
	add.s64 	%rd577, %rd576, %rd574;
	mov.b64 	{%r1341, %r1346}, %rd577;
	selp.b32 	%r1420, 0, %r1419, %p297;
	add.s32 	%r1351, %r1420, %r1331;
	mov.b32 	%r1357, 8;
	// begin inline asm
	shfl.sync.up.b32 %r1340, %r1341, %r1357, %r1398, %r1399;
	// end inline asm
	// begin inline asm
	shfl.sync.up.b32 %r1345, %r1346, %r1357, %r1398, %r1399;
	// end inline asm
	mov.b64 	%rd578, {%r1340, %r1345};
	// begin inline asm
	shfl.sync.up.b32 %r1350, %r1351, %r1357, %r1398, %r1399;
	// end inline asm
	// begin inline asm
	shfl.sync.up.b32 %r1355, %r1356, %r1357, %r1398, %r1399;
	// end inline asm
	setp.eq.s64 	%p298, %rd577, 0;
	selp.b32 	%r1421, %r1350, 0, %p298;
	setp.lt.s32 	%p299, %r1257, 8;
	selp.b64 	%rd579, 0, %rd578, %p299;
	add.s64 	%rd580, %rd579, %rd577;
	mov.b64 	{%r1361, %r1366}, %rd580;
	selp.b32 	%r1422, 0, %r1421, %p299;
	add.s32 	%r1371, %r1422, %r1351;
	mov.b32 	%r1377, 16;
	// begin inline asm
	shfl.sync.up.b32 %r1360, %r1361, %r1377, %r1398, %r1399;
	// end inline asm
	// begin inline asm
	shfl.sync.up.b32 %r1365, %r1366, %r1377, %r1398, %r1399;
	// end inline asm
	mov.b64 	%rd581, {%r1360, %r1365};
	// begin inline asm
	shfl.sync.up.b32 %r1370, %r1371, %r1377, %r1398, %r1399;
	// end inline asm
	// begin inline asm
	shfl.sync.up.b32 %r1375, %r1376, %r1377, %r1398, %r1399;
	// end inline asm
	setp.eq.s64 	%p300, %rd580, 0;
	selp.b32 	%r1423, %r1370, 0, %p300;
	setp.lt.s32 	%p301, %r1257, 16;
	selp.b64 	%rd582, 0, %rd581, %p301;
	add.s64 	%rd49, %rd582, %rd580;
	mov.b64 	{%r1381, %r1386}, %rd49;
	selp.b32 	%r1424, 0, %r1423, %p301;
	add.s32 	%r1391, %r1424, %r1371;
	// begin inline asm
	shfl.sync.up.b32 %r1380, %r1381, %r1397, %r1398, %r1399;
	// end inline asm
	// begin inline asm
	shfl.sync.up.b32 %r1385, %r1386, %r1397, %r1398, %r1399;
	// end inline asm
	mov.b64 	%rd809, {%r1380, %r1385};
	// begin inline asm
	shfl.sync.up.b32 %r2061, %r1391, %r1397, %r1398, %r1399;
	// end inline asm
	// begin inline asm
	shfl.sync.up.b32 %r1395, %r1396, %r1397, %r1398, %r1399;
	// end inline asm
	setp.ne.s32 	%p302, %r1257, 31;
	@%p302 bra 	$L__BB7_58;
	shl.b32 	%r1425, %r45, 4;
	mov.u32 	%r1426, _ZN6thrust24THRUST_300001_SM_1000_NS8cuda_cub4core6detail5shmemE;
	add.s32 	%r1427, %r1426, %r1425;
	st.shared.u64 	[%r1427], %rd49;
	st.shared.u32 	[%r1427+8], %r1391;
$L__BB7_58:
	bar.sync 	0;
	ld.shared.u64 	%rd583, [_ZN6thrust24THRUST_300001_SM_1000_NS8cuda_cub4core6detail5shmemE];
	ld.shared.u32 	%r1428, [_ZN6thrust24THRUST_300001_SM_1000_NS8cuda_cub4core6detail5shmemE+8];
	ld.shared.u64 	%rd584, [_ZN6thrust24THRUST_300001_SM_1000_NS8cuda_cub4core6detail5shmemE+16];
	ld.shared.u32 	%r1429, [_ZN6thrust24THRUST_300001_SM_1000_NS8cuda_cub4core6detail5shmemE+24];
	add.s64 	%rd585, %rd584, %rd583;
	setp.eq.s64 	%p303, %rd584, 0;
	selp.b32 	%r1430, %r1428, 0, %p303;
	add.s32 	%r1431, %r1430, %r1429;
	setp.eq.s32 	%p304, %r45, 2;
	selp.b64 	%rd586, %rd585, %rd583, %p304;
	selp.b32 	%r1432, %r1431, %r1428, %p304;
	ld.shared.u64 	%rd587, [_ZN6thrust24THRUST_300001_SM_1000_NS8cuda_cub4core6detail5shmemE+32];
	ld.shared.u32 	%r1433, [_ZN6thrust24THRUST_300001_SM_1000_NS8cuda_cub4core6detail5shmemE+40];
	add.s64 	%rd588, %rd587, %rd585;
	setp.eq.s64 	%p305, %rd587, 0;
	selp.b32 	%r1434, %r1431, 0, %p305;
	add.s32 	%r1435, %r1434, %r1433;
	setp.eq.s32 	%p306, %r45, 3;
	selp.b64 	%rd589, %rd588, %rd586, %p306;
	selp.b32 	%r1436, %r1435, %r1432, %p306;
	ld.shared.u64 	%rd590, [_ZN6thrust24THRUST_300001_SM_1000_NS8cuda_cub4core6detail5shmemE+48];
	ld.shared.u32 	%r1437, [_ZN6thrust24THRUST_300001_SM_1000_NS8cuda_cub4core6detail5shmemE+56];
	add.s64 	%rd591, %rd590, %rd588;
	setp.eq.s64 	%p307, %rd590, 0;
	selp.b32 	%r1438, %r1435, 0, %p307;
	add.s32 	%r1439, %r1438, %r1437;
	setp.eq.s32 	%p308, %r45, 4;
	selp.b64 	%rd592, %rd591, %rd589, %p308;
	selp.b32 	%r1440, %r1439, %r1436, %p308;
	ld.shared.u64 	%rd593, [_ZN6thrust24THRUST_300001_SM_1000_NS8cuda_cub4core6detail5shmemE+64];
	ld.shared.u32 	%r1441, [_ZN6thrust24THRUST_300001_SM_1000_NS8cuda_cub4core6detail5shmemE+72];
	add.s64 	%rd594, %rd593, %rd591;
	setp.eq.s64 	%p309, %rd593, 0;
	selp.b32 	%r1442, %r1439, 0, %p309;
	add.s32 	%r1443, %r1442, %r1441;
	setp.eq.s32 	%p310, %r45, 5;
	selp.b64 	%rd595, %rd594, %rd592, %p310;
	selp.b32 	%r1444, %r1443, %r1440, %p310;
	ld.shared.u64 	%rd596, [_ZN6thrust24THRUST_300001_SM_1000_NS8cuda_cub4core6detail5shmemE+80];
	ld.shared.u32 	%r1445, [_ZN6thrust24THRUST_300001_SM_1000_NS8cuda_cub4core6detail5shmemE+88];
	add.s64 	%rd597, %rd596, %rd594;
	setp.eq.s64 	%p311, %rd596, 0;
	selp.b32 	%r1446, %r1443, 0, %p311;
	add.s32 	%r1447, %r1446, %r1445;
	setp.eq.s32 	%p312, %r45, 6;
	selp.b64 	%rd598, %rd597, %rd595, %p312;
	selp.b32 	%r1448, %r1447, %r1444, %p312;
	ld.shared.u64 	%rd599, [_ZN6thrust24THRUST_300001_SM_1000_NS8cuda_cub4core6detail5shmemE+96];
	ld.shared.u32 	%r1449, [_ZN6thrust24THRUST_300001_SM_1000_NS8cuda_cub4core6detail5shmemE+104];
	add.s64 	%rd600, %rd599, %rd597;
	setp.eq.s64 	%p313, %rd599, 0;
	selp.b32 	%r1450, %r1447, 0, %p313;
	add.s32 	%r1451, %r1450, %r1449;
	setp.eq.s32 	%p314, %r45, 7;
	selp.b64 	%rd51, %rd600, %rd598, %p314;
	selp.b32 	%r73, %r1451, %r1448, %p314;
	ld.shared.u64 	%rd601, [_ZN6thrust24THRUST_300001_SM_1000_NS8cuda_cub4core6detail5shmemE+112];
	ld.shared.u32 	%r1452, [_ZN6thrust24THRUST_300001_SM_1000_NS8cuda_cub4core6detail5shmemE+120];
	add.s64 	%rd52, %rd601, %rd600;
	setp.eq.s64 	%p315, %rd601, 0;
	selp.b32 	%r1453, %r1451, 0, %p315;
	add.s32 	%r74, %r1453, %r1452;
	setp.lt.u32 	%p316, %r43, 32;
	@%p316 bra 	$L__BB7_60;
	setp.eq.s64 	%p317, %rd809, 0;
	selp.b32 	%r1454, %r73, 0, %p317;
	add.s32 	%r1455, %r1454, %r2061;
	setp.eq.s32 	%p318, %r1257, 0;
	selp.b64 	%rd602, 0, %rd809, %p318;
	add.s64 	%rd809, %rd51, %rd602;
	selp.b32 	%r2061, %r73, %r1455, %p318;
	bra.uni 	$L__BB7_96;
$L__BB7_60:
	setp.ne.s32 	%p319, %r43, 0;
	mul.wide.u32 	%rd603, %r1, 16;
	add.s64 	%rd54, %rd1, %rd603;
	@%p319 bra 	$L__BB7_62;
	st.shared.u64 	[_ZN6thrust24THRUST_300001_SM_1000_NS8cuda_cub4core6detail5shmemE+200], %rd52;
	st.shared.u32 	[_ZN6thrust24THRUST_300001_SM_1000_NS8cuda_cub4core6detail5shmemE+208], %r74;
	mov.b32 	%r1456, 100;
	mov.b64 	%rd605, {%r74, %r1456};
	add.s64 	%rd604, %rd54, 512;
	// begin inline asm
	st.relaxed.gpu.v2.u64 [%rd604], {%rd605, %rd52};
	// end inline asm
$L__BB7_62:
	not.b32 	%r76, %r43;
	mov.u32 	%r1457, %nctaid.x;
	setp.gt.u32 	%p320, %r1457, 499;
	@%p320 bra 	$L__BB7_64;
	membar.cta;
	bra.uni 	$L__BB7_65;
$L__BB7_64:
	mov.b32 	%r1458, 450;
	// begin inline asm
	nanosleep.u32 %r1458;
	// end inline asm
$L__BB7_65:
	mul.wide.s32 	%rd607, %r76, 16;
	add.s64 	%rd608, %rd54, %rd607;
	add.s64 	%rd55, %rd608, 512;
$L__BB7_66:
	// begin inline asm
	ld.relaxed.gpu.v2.u64 {%rd609, %rd799}, [%rd55];
	// end inline asm
	mov.b64 	{%r2049, %r2054}, %rd609;
	setp.eq.s32 	%p321, %r2054, 99;
	mov.b32 	%r1459, -1;
	vote.sync.any.pred 	%p322, %p321, %r1459;
	@%p322 bra 	$L__BB7_66;
	setp.eq.s32 	%p323, %r2054, 101;
	mov.b32 	%r1481, -1;
	vote.sync.ballot.b32 	%r1482, %p323, %r1481;
	// begin inline asm
	mov.u32 %r1461, %lanemask_ge;
	// end inline asm
	and.b32  	%r1483, %r1482, %r1461;
	or.b32  	%r1484, %r1483, -2147483648;
	add.s32 	%r1485, %r1484, -1;
	not.b32 	%r1486, %r1484;
	and.b32  	%r1487, %r1486, %r1485;
	popc.b32 	%r80, %r1487;
	mov.b64 	{%r1463, %r1468}, %rd799;
	mov.b32 	%r1479, 1;
	// begin inline asm
	shfl.sync.down.b32 %r1462, %r1463, %r1479, %r80, %r1481;
	// end inline asm
	// begin inline asm
	shfl.sync.down.b32 %r1467, %r1468, %r1479, %r80, %r1481;
	// end inline asm
	// begin inline asm
	shfl.sync.down.b32 %r1472, %r2049, %r1479, %r80, %r1481;
	// end inline asm
	// begin inline asm
	shfl.sync.down.b32 %r1477, %r1478, %r1479, %r80, %r1481;
	// end inline asm
	setp.ge.s32 	%p325, %r1257, %r80;
	@%p325 bra 	$L__BB7_69;
	mov.b64 	%rd612, {%r1462, %r1467};
	add.s64 	%rd57, %rd799, %rd612;
	setp.eq.s64 	%p326, %rd799, 0;
	selp.b32 	%r1488, %r1472, 0, %p326;
	add.s32 	%r2049, %r1488, %r2049;
	mov.u64 	%rd799, %rd57;
$L__BB7_69:
	mov.b64 	{%r1490, %r1495}, %rd799;
	mov.b32 	%r1506, 2;
	mov.b32 	%r1508, -1;
	// begin inline asm
	shfl.sync.down.b32 %r1489, %r1490, %r1506, %r80, %r1508;
	// end inline asm
	// begin inline asm
	shfl.sync.down.b32 %r1494, %r1495, %r1506, %r80, %r1508;
	// end inline asm
	// begin inline asm
	shfl.sync.down.b32 %r1499, %r2049, %r1506, %r80, %r1508;
	// end inline asm
	// begin inline asm
	shfl.sync.down.b32 %r1504, %r1505, %r1506, %r80, %r1508;
	// end inline asm
	add.s32 	%r89, %r1257, 2;
	setp.gt.s32 	%p327, %r89, %r80;
	@%p327 bra 	$L__BB7_71;
	mov.b64 	%rd613, {%r1489, %r1494};
	add.s64 	%rd59, %rd799, %rd613;
	setp.eq.s64 	%p328, %rd799, 0;
	selp.b32 	%r1509, %r1499, 0, %p328;
	add.s32 	%r2049, %r1509, %r2049;
	mov.u64 	%rd799, %rd59;
$L__BB7_71:
	mov.b64 	{%r1511, %r1516}, %rd799;
	mov.b32 	%r1527, 4;
	mov.b32 	%r1529, -1;
	// begin inline asm
	shfl.sync.down.b32 %r1510, %r1511, %r1527, %r80, %r1529;
	// end inline asm
	// begin inline asm
	shfl.sync.down.b32 %r1515, %r1516, %r1527, %r80, %r1529;
	// end inline asm
	// begin inline asm
	shfl.sync.down.b32 %r1520, %r2049, %r1527, %r80, %r1529;
	// end inline asm
	// begin inline asm
	shfl.sync.down.b32 %r1525, %r1526, %r1527, %r80, %r1529;
	// end inline asm
	add.s32 	%r95, %r1257, 4;
	setp.gt.s32 	%p329, %r95, %r80;
	@%p329 bra 	$L__BB7_73;
	mov.b64 	%rd614, {%r1510, %r1515};
	add.s64 	%rd61, %rd799, %rd614;
	setp.eq.s64 	%p330, %rd799, 0;
	selp.b32 	%r1530, %r1520, 0, %p330;
	add.s32 	%r2049, %r1530, %r2049;
	mov.u64 	%rd799, %rd61;
$L__BB7_73:
	mov.b64 	{%r1532, %r1537}, %rd799;
	mov.b32 	%r1548, 8;
	mov.b32 	%r1550, -1;
	// begin inline asm
	shfl.sync.down.b32 %r1531, %r1532, %r1548, %r80, %r1550;
	// end inline asm
	// begin inline asm
	shfl.sync.down.b32 %r1536, %r1537, %r1548, %r80, %r1550;
	// end inline asm
	// begin inline asm
	shfl.sync.down.b32 %r1541, %r2049, %r1548, %r80, %r1550;
	// end inline asm
	// begin inline asm
	shfl.sync.down.b32 %r1546, %r1547, %r1548, %r80, %r1550;
	// end inline asm
	add.s32 	%r101, %r1257, 8;
	setp.gt.s32 	%p331, %r101, %r80;
	@%p331 bra 	$L__BB7_75;
	mov.b64 	%rd615, {%r1531, %r1536};
	add.s64 	%rd63, %rd799, %rd615;
	setp.eq.s64 	%p332, %rd799, 0;
	selp.b32 	%r1551, %r1541, 0, %p332;
	add.s32 	%r2049, %r1551, %r2049;
	mov.u64 	%rd799, %rd63;
$L__BB7_75:
	mov.b64 	{%r1553, %r1558}, %rd799;
	mov.b32 	%r1569, 16;
	mov.b32 	%r1571, -1;
	// begin inline asm
	shfl.sync.down.b32 %r1552, %r1553, %r1569, %r80, %r1571;
	// end inline asm
	// begin inline asm
	shfl.sync.down.b32 %r1557, %r1558, %r1569, %r80, %r1571;
	// end inline asm
	// begin inline asm
	shfl.sync.down.b32 %r1562, %r2049, %r1569, %r80, %r1571;
	// end inline asm
	// begin inline asm
	shfl.sync.down.b32 %r1567, %r1568, %r1569, %r80, %r1571;
	// end inline asm
	add.s32 	%r107, %r1257, 16;
	setp.gt.s32 	%p333, %r107, %r80;
	@%p333 bra 	$L__BB7_77;
	mov.b64 	%rd616, {%r1552, %r1557};
	add.s64 	%rd65, %rd799, %rd616;
	setp.eq.s64 	%p334, %rd799, 0;
	selp.b32 	%r1572, %r1562, 0, %p334;
	add.s32 	%r2049, %r1572, %r2049;
	mov.u64 	%rd799, %rd65;
$L__BB7_77:
	not.b32 	%r1573, %r43;
	add.s32 	%r2055, %r1, %r1573;
	add.s64 	%rd67, %rd1, 512;
$L__BB7_78:
	setp.ne.s32 	%p335, %r2054, 101;
	mov.b32 	%r1574, -1;
	vote.sync.all.pred 	%p336, %p335, %r1574;
	not.pred 	%p337, %p336;
	@%p337 bra 	$L__BB7_92;
	mul.wide.s32 	%rd672, %r2055, 16;
	add.s64 	%rd673, %rd67, %rd672;
	add.s64 	%rd671, %rd673, -512;
$L__BB7_80:
	// begin inline asm
	ld.relaxed.gpu.v2.u64 {%rd669, %rd805}, [%rd671];
	// end inline asm
	mov.b64 	{%r2057, %r2054}, %rd669;
	setp.eq.s32 	%p375, %r2054, 99;
	mov.b32 	%r1659, -1;
	vote.sync.any.pred 	%p376, %p375, %r1659;
	@%p376 bra 	$L__BB7_80;
	setp.eq.s32 	%p377, %r2054, 101;
	mov.b32 	%r1680, -1;
	vote.sync.ballot.b32 	%r1681, %p377, %r1680;
	and.b32  	%r1682, %r1681, %r1461;
	or.b32  	%r1683, %r1682, -2147483648;
	add.s32 	%r1684, %r1683, -1;
	not.b32 	%r1685, %r1683;
	and.b32  	%r1686, %r1685, %r1684;
	popc.b32 	%r116, %r1686;
	mov.b64 	{%r1662, %r1667}, %rd805;
	mov.b32 	%r1678, 1;
	// begin inline asm
	shfl.sync.down.b32 %r1661, %r1662, %r1678, %r116, %r1680;
	// end inline asm
	// begin inline asm
	shfl.sync.down.b32 %r1666, %r1667, %r1678, %r116, %r1680;
	// end inline asm
	// begin inline asm
	shfl.sync.down.b32 %r1671, %r2057, %r1678, %r116, %r1680;
	// end inline asm
	// begin inline asm
	shfl.sync.down.b32 %r1676, %r1677, %r1678, %r116, %r1680;
	// end inline asm
	setp.ge.s32 	%p379, %r1257, %r116;
	@%p379 bra 	$L__BB7_83;
	mov.b64 	%rd674, {%r1661, %r1666};
	add.s64 	%rd70, %rd805, %rd674;
	setp.eq.s64 	%p380, %rd805, 0;
	selp.b32 	%r1687, %r1671, 0, %p380;
	add.s32 	%r2057, %r1687, %r2057;
	mov.u64 	%rd805, %rd70;
$L__BB7_83:
	mov.b64 	{%r1689, %r1694}, %rd805;
	mov.b32 	%r1705, 2;
	mov.b32 	%r1707, -1;
	// begin inline asm
	shfl.sync.down.b32 %r1688, %r1689, %r1705, %r116, %r1707;
	// end inline asm
	// begin inline asm
	shfl.sync.down.b32 %r1693, %r1694, %r1705, %r116, %r1707;
	// end inline asm
	// begin inline asm
	shfl.sync.down.b32 %r1698, %r2057, %r1705, %r116, %r1707;
	// end inline asm
	// begin inline asm
	shfl.sync.down.b32 %r1703, %r1704, %r1705, %r116, %r1707;
	// end inline asm
	setp.gt.s32 	%p381, %r89, %r116;
	@%p381 bra 	$L__BB7_85;
	mov.b64 	%rd675, {%r1688, %r1693};
	add.s64 	%rd72, %rd805, %rd675;
	setp.eq.s64 	%p382, %rd805, 0;
	selp.b32 	%r1708, %r1698, 0, %p382;
	add.s32 	%r2057, %r1708, %r2057;
	mov.u64 	%rd805, %rd72;
$L__BB7_85:
	mov.b64 	{%r1710, %r1715}, %rd805;
	mov.b32 	%r1726, 4;
	mov.b32 	%r1728, -1;
	// begin inline asm
	shfl.sync.down.b32 %r1709, %r1710, %r1726, %r116, %r1728;
	// end inline asm
	// begin inline asm
	shfl.sync.down.b32 %r1714, %r1715, %r1726, %r116, %r1728;
	// end inline asm
	// begin inline asm
	shfl.sync.down.b32 %r1719, %r2057, %r1726, %r116, %r1728;
	// end inline asm
	// begin inline asm
	shfl.sync.down.b32 %r1724, %r1725, %r1726, %r116, %r1728;
	// end inline asm
	setp.gt.s32 	%p383, %r95, %r116;
	@%p383 bra 	$L__BB7_87;
	mov.b64 	%rd676, {%r1709, %r1714};
	add.s64 	%rd74, %rd805, %rd676;
	setp.eq.s64 	%p384, %rd805, 0;
	selp.b32 	%r1729, %r1719, 0, %p384;
	add.s32 	%r2057, %r1729, %r2057;
	mov.u64 	%rd805, %rd74;
$L__BB7_87:
	mov.b64 	{%r1731, %r1736}, %rd805;
	mov.b32 	%r1747, 8;
	mov.b32 	%r1749, -1;
	// begin inline asm
	shfl.sync.down.b32 %r1730, %r1731, %r1747, %r116, %r1749;
	// end inline asm
	// begin inline asm
	shfl.sync.down.b32 %r1735, %r1736, %r1747, %r116, %r1749;
	// end inline asm
	// begin inline asm
	shfl.sync.down.b32 %r1740, %r2057, %r1747, %r116, %r1749;
	// end inline asm
	// begin inline asm
	shfl.sync.down.b32 %r1745, %r1746, %r1747, %r116, %r1749;
	// end inline asm
	setp.gt.s32 	%p385, %r101, %r116;
	@%p385 bra 	$L__BB7_89;
	mov.b64 	%rd677, {%r1730, %r1735};
	add.s64 	%rd76, %rd805, %rd677;
	setp.eq.s64 	%p386, %rd805, 0;
	selp.b32 	%r1750, %r1740, 0, %p386;
	add.s32 	%r2057, %r1750, %r2057;
	mov.u64 	%rd805, %rd76;
$L__BB7_89:
	mov.b64 	{%r1752, %r1757}, %rd805;
	mov.b32 	%r1768, 16;
	mov.b32 	%r1770, -1;
	// begin inline asm
	shfl.sync.down.b32 %r1751, %r1752, %r1768, %r116, %r1770;
	// end inline asm
	// begin inline asm
	shfl.sync.down.b32 %r1756, %r1757, %r1768, %r116, %r1770;
	// end inline asm
	// begin inline asm
	shfl.sync.down.b32 %r1761, %r2057, %r1768, %r116, %r1770;
	// end inline asm
	// begin inline asm
	shfl.sync.down.b32 %r1766, %r1767, %r1768, %r116, %r1770;
	// end inline asm
	setp.gt.s32 	%p387, %r107, %r116;
	@%p387 bra 	$L__BB7_91;
	mov.b64 	%rd678, {%r1751, %r1756};
	add.s64 	%rd78, %rd805, %rd678;
	setp.eq.s64 	%p388, %rd805, 0;
	selp.b32 	%r1771, %r1761, 0, %p388;
	add.s32 	%r2057, %r1771, %r2057;
	mov.u64 	%rd805, %rd78;
$L__BB7_91:
	add.s64 	%rd80, %rd805, %rd799;
	setp.eq.s64 	%p389, %rd799, 0;
	selp.b32 	%r1772, %r2057, 0, %p389;
	add.s32 	%r2049, %r1772, %r2049;
	add.s32 	%r2055, %r2055, -32;
	mov.u64 	%rd799, %rd80;
	bra.uni 	$L__BB7_78;
$L__BB7_92:
	@%p319 bra 	$L__BB7_94;
	add.s64 	%rd619, %rd799, %rd52;
	setp.eq.s64 	%p339, %rd52, 0;
	selp.b32 	%r1576, %r2049, 0, %p339;
	add.s32 	%r1577, %r1576, %r74;
	mov.b32 	%r1578, 101;
	mov.b64 	%rd618, {%r1577, %r1578};
	add.s64 	%rd617, %rd54, 512;
	// begin inline asm
	st.relaxed.gpu.v2.u64 [%rd617], {%rd618, %rd619};
	// end inline asm
	st.shared.u64 	[_ZN6thrust24THRUST_300001_SM_1000_NS8cuda_cub4core6detail5shmemE+168], %rd799;
	st.shared.u32 	[_ZN6thrust24THRUST_300001_SM_1000_NS8cuda_cub4core6detail5shmemE+176], %r2049;
	st.shared.u64 	[_ZN6thrust24THRUST_300001_SM_1000_NS8cuda_cub4core6detail5shmemE+184], %rd619;
	st.shared.u32 	[_ZN6thrust24THRUST_300001_SM_1000_NS8cuda_cub4core6detail5shmemE+192], %r1577;
$L__BB7_94:
	setp.ne.s32 	%p340, %r1257, 0;
	@%p340 bra 	$L__BB7_96;
	st.shared.u64 	[_ZN6thrust24THRUST_300001_SM_1000_NS8cuda_cub4core6detail5shmemE+136], %rd799;
	st.shared.u32 	[_ZN6thrust24THRUST_300001_SM_1000_NS8cuda_cub4core6detail5shmemE+144], %r2049;
	mov.u64 	%rd809, %rd799;
	mov.u32 	%r2061, %r2049;
$L__BB7_96:
	setp.eq.s32 	%p341, %r43, 0;
	bar.sync 	0;
	@%p341 bra 	$L__BB7_98;
	ld.shared.u32 	%r1579, [_ZN6thrust24THRUST_300001_SM_1000_NS8cuda_cub4core6detail5shmemE+144];
	ld.shared.u64 	%rd620, [_ZN6thrust24THRUST_300001_SM_1000_NS8cuda_cub4core6detail5shmemE+136];
	add.s64 	%rd82, %rd620, %rd809;
	setp.eq.s64 	%p342, %rd809, 0;
	selp.b32 	%r1580, %r1579, 0, %p342;
	add.s32 	%r2061, %r1580, %r2061;
	mov.u64 	%rd809, %rd82;
$L__BB7_98:
	setp.ne.s32 	%p343, %r54, %r55;
	setp.ne.s32 	%p344, %r53, %r54;
	setp.ne.s32 	%p345, %r52, %r53;
	setp.ne.s32 	%p346, %r51, %r52;
	setp.ne.s32 	%p347, %r50, %r51;
	setp.ne.s32 	%p348, %r49, %r50;
	setp.ne.s32 	%p349, %r48, %r49;
	setp.ne.s32 	%p350, %r2047, %r48;
	selp.u64 	%rd621, 1, 0, %p350;
	add.s64 	%rd84, %rd809, %rd621;
	selp.b32 	%r1581, 0, %r2061, %p350;
	add.s32 	%r147, %r1581, %r59;
	selp.u64 	%rd622, 1, 0, %p349;
	add.s64 	%rd623, %rd622, %rd621;
	add.s64 	%rd85, %rd623, %rd809;
	selp.b32 	%r1582, 0, %r147, %p349;
	add.s32 	%r148, %r60, %r1582;
	selp.u64 	%rd624, 1, 0, %p348;
	add.s64 	%rd86, %rd85, %rd624;
	selp.b32 	%r1583, 0, %r148, %p348;
	add.s32 	%r149, %r61, %r1583;
	add.s64 	%rd87, %rd44, %rd809;
	selp.b32 	%r1584, 0, %r149, %p347;
	add.s32 	%r150, %r62, %r1584;
	add.s64 	%rd88, %rd45, %rd809;
	selp.b32 	%r1585, 0, %r150, %p346;
	add.s32 	%r151, %r63, %r1585;
	add.s64 	%rd89, %rd46, %rd809;
	selp.b32 	%r1586, 0, %r151, %p345;
	add.s32 	%r152, %r64, %r1586;
	add.s64 	%rd90, %rd47, %rd809;
	selp.b32 	%r1587, 0, %r152, %p344;
	add.s32 	%r153, %r65, %r1587;
	add.s64 	%rd91, %rd48, %rd809;
	selp.b32 	%r1588, 0, %r153, %p343;
	add.s32 	%r154, %r66, %r1588;
	ld.shared.u64 	%rd92, [_ZN6thrust24THRUST_300001_SM_1000_NS8cuda_cub4core6detail5shmemE+200];
	ld.shared.u64 	%rd93, [_ZN6thrust24THRUST_300001_SM_1000_NS8cuda_cub4core6detail5shmemE+168];
	setp.lt.s64 	%p351, %rd92, 257;
	@%p351 bra 	$L__BB7_124;
	setp.eq.s32 	%p361, %r2047, %r48;
	bar.sync 	0;
	@%p361 bra 	$L__BB7_101;
	cvt.u32.u64 	%r1589, %rd93;
	cvt.u32.u64 	%r1590, %rd809;
	sub.s32 	%r1591, %r1590, %r1589;
	shl.b32 	%r1592, %r1591, 3;
	mov.u32 	%r1593, _ZN6thrust24THRUST_300001_SM_1000_NS8cuda_cub4core6detail5shmemE;
	add.s32 	%r1594, %r1593, %r1592;
	st.shared.v2.u32 	[%r1594], {%r2047, %r2061};
$L__BB7_101:
	setp.eq.s32 	%p362, %r48, %r49;
	@%p362 bra 	$L__BB7_103;
	cvt.u32.u64 	%r1595, %rd93;
	cvt.u32.u64 	%r1596, %rd84;
	sub.s32 	%r1597, %r1596, %r1595;
	shl.b32 	%r1598, %r1597, 3;
	mov.u32 	%r1599, _ZN6thrust24THRUST_300001_SM_1000_NS8cuda_cub4core6detail5shmemE;
	add.s32 	%r1600, %r1599, %r1598;
	st.shared.v2.u32 	[%r1600], {%r48, %r147};
$L__BB7_103:
	setp.eq.s32 	%p363, %r49, %r50;
	@%p363 bra 	$L__BB7_105;
	cvt.u32.u64 	%r1601, %rd93;
	cvt.u32.u64 	%r1602, %rd85;
	sub.s32 	%r1603, %r1602, %r1601;
	shl.b32 	%r1604, %r1603, 3;
	mov.u32 	%r1605, _ZN6thrust24THRUST_300001_SM_1000_NS8cuda_cub4core6detail5shmemE;
	add.s32 	%r1606, %r1605, %r1604;
	st.shared.v2.u32 	[%r1606], {%r49, %r148};
$L__BB7_105:
	setp.eq.s32 	%p364, %r50, %r51;
	@%p364 bra 	$L__BB7_107;
	cvt.u32.u64 	%r1607, %rd93;
	cvt.u32.u64 	%r1608, %rd86;
	sub.s32 	%r1609, %r1608, %r1607;
	shl.b32 	%r1610, %r1609, 3;
	mov.u32 	%r1611, _ZN6thrust24THRUST_300001_SM_1000_NS8cuda_cub4core6detail5shmemE;
	add.s32 	%r1612, %r1611, %r1610;
	st.shared.v2.u32 	[%r1612], {%r50, %r149};
$L__BB7_107:
	setp.eq.s32 	%p365, %r51, %r52;
	@%p365 bra 	$L__BB7_109;
	cvt.u32.u64 	%r1613, %rd93;
	cvt.u32.u64 	%r1614, %rd87;
	sub.s32 	%r1615, %r1614, %r1613;
	shl.b32 	%r1616, %r1615, 3;
	mov.u32 	%r1617, _ZN6thrust24THRUST_300001_SM_1000_NS8cuda_cub4core6detail5shmemE;
	add.s32 	%r1618, %r1617, %r1616;
	st.shared.v2.u32 	[%r1618], {%r51, %r150};
$L__BB7_109:
	setp.eq.s32 	%p366, %r52, %r53;
	@%p366 bra 	$L__BB7_111;
	cvt.u32.u64 	%r1619, %rd93;
	cvt.u32.u64 	%r1620, %rd88;
	sub.s32 	%r1621, %r1620, %r1619;
	shl.b32 	%r1622, %r1621, 3;
	mov.u32 	%r1623, _ZN6thrust24THRUST_300001_SM_1000_NS8cuda_cub4core6detail5shmemE;
	add.s32 	%r1624, %r1623, %r1622;
	st.shared.v2.u32 	[%r1624], {%r52, %r151};
$L__BB7_111:
	setp.eq.s32 	%p367, %r53, %r54;
	@%p367 bra 	$L__BB7_113;
	cvt.u32.u64 	%r1625, %rd93;
	cvt.u32.u64 	%r1626, %rd89;
	sub.s32 	%r1627, %r1626, %r1625;
	shl.b32 	%r1628, %r1627, 3;
	mov.u32 	%r1629, _ZN6thrust24THRUST_300001_SM_1000_NS8cuda_cub4core6detail5shmemE;
	add.s32 	%r1630, %r1629, %r1628;
	st.shared.v2.u32 	[%r1630], {%r53, %r152};
$L__BB7_113:
	setp.eq.s32 	%p368, %r54, %r55;
	@%p368 bra 	$L__BB7_115;
	cvt.u32.u64 	%r1631, %rd93;
	cvt.u32.u64 	%r1632, %rd90;
	sub.s32 	%r1633, %r1632, %r1631;
	shl.b32 	%r1634, %r1633, 3;
	mov.u32 	%r1635, _ZN6thrust24THRUST_300001_SM_1000_NS8cuda_cub4core6detail5shmemE;
	add.s32 	%r1636, %r1635, %r1634;
	st.shared.v2.u32 	[%r1636], {%r54, %r153};
$L__BB7_115:
	setp.eq.s32 	%p369, %r55, %r56;
	@%p369 bra 	$L__BB7_117;
	cvt.u32.u64 	%r1637, %rd93;
	cvt.u32.u64 	%r1638, %rd91;
	sub.s32 	%r1639, %r1638, %r1637;
	shl.b32 	%r1640, %r1639, 3;
	mov.u32 	%r1641, _ZN6thrust24THRUST_300001_SM_1000_NS8cuda_cub4core6detail5shmemE;
	add.s32 	%r1642, %r1641, %r1640;
	st.shared.v2.u32 	[%r1642], {%r55, %r154};
$L__BB7_117:
	bar.sync 	0;
	cvt.u64.u32 	%rd815, %r43;
	setp.le.u64 	%p370, %rd92, %rd815;
	@%p370 bra 	$L__BB7_362;
	not.b64 	%rd652, %rd815;
	add.s64 	%rd95, %rd92, %rd652;
	shr.u64 	%rd653, %rd95, 8;
	add.s64 	%rd654, %rd653, 1;
	and.b64  	%rd811, %rd654, 3;
	and.b64  	%rd655, %rd95, 768;
	setp.eq.s64 	%p371, %rd655, 768;
	@%p371 bra 	$L__BB7_121;
	add.s64 	%rd656, %rd93, %rd815;
	shl.b64 	%rd657, %rd656, 2;
	add.s64 	%rd813, %rd5, %rd657;
	add.s64 	%rd812, %rd4, %rd657;
	shl.b32 	%r1643, %r43, 3;
	mov.u32 	%r1644, _ZN6thrust24THRUST_300001_SM_1000_NS8cuda_cub4core6detail5shmemE;
	add.s32 	%r2063, %r1644, %r1643;
	shl.b64 	%rd658, %rd811, 8;
	add.s64 	%rd815, %rd658, %rd815;
$L__BB7_120:
	.pragma "nounroll";
	ld.shared.v2.u32 	{%r1645, %r1646}, [%r2063];
	st.global.u32 	[%rd812], %r1645;
	st.global.u32 	[%rd813], %r1646;
	add.s64 	%rd813, %rd813, 1024;
	add.s64 	%rd812, %rd812, 1024;
	add.s32 	%r2063, %r2063, 2048;
	add.s64 	%rd811, %rd811, -1;
	setp.ne.s64 	%p372, %rd811, 0;
	@%p372 bra 	$L__BB7_120;
$L__BB7_121:
	setp.lt.u64 	%p373, %rd95, 768;
	@%p373 bra 	$L__BB7_362;
	mov.u32 	%r1649, _ZN6thrust24THRUST_300001_SM_1000_NS8cuda_cub4core6detail5shmemE;
$L__BB7_123:
	cvt.u32.u64 	%r1647, %rd815;
	add.s64 	%rd659, %rd815, %rd93;
	shl.b32 	%r1648, %r1647, 3;
	add.s32 	%r1650, %r1649, %r1648;
	ld.shared.v2.u32 	{%r1651, %r1652}, [%r1650];
	shl.b64 	%rd660, %rd659, 2;
	add.s64 	%rd661, %rd4, %rd660;
	st.global.u32 	[%rd661], %r1651;
	add.s64 	%rd662, %rd5, %rd660;
	st.global.u32 	[%rd662], %r1652;
	and.b64  	%rd663, %rd815, 4294967295;
	add.s64 	%rd664, %rd93, %rd663;
	ld.shared.v2.u32 	{%r1653, %r1654}, [%r1650+2048];
	shl.b64 	%rd665, %rd664, 2;
	add.s64 	%rd666, %rd4, %rd665;
	st.global.u32 	[%rd666+1024], %r1653;
	add.s64 	%rd667, %rd5, %rd665;
	st.global.u32 	[%rd667+1024], %r1654;
	ld.shared.v2.u32 	{%r1655, %r1656}, [%r1650+4096];
	st.global.u32 	[%rd666+2048], %r1655;
	st.global.u32 	[%rd667+2048], %r1656;
	ld.shared.v2.u32 	{%r1657, %r1658}, [%r1650+6144];
	st.global.u32 	[%rd666+3072], %r1657;
	st.global.u32 	[%rd667+3072], %r1658;
	add.s64 	%rd668, %rd815, 1024;
	and.b64  	%rd815, %rd668, 4294967295;
	setp.gt.u64 	%p374, %rd92, %rd815;
	@%p374 bra 	$L__BB7_123;
	bra.uni 	$L__BB7_362;
$L__BB7_124:
	setp.eq.s32 	%p352, %r2047, %r48;
	@%p352 bra 	$L__BB7_126;
	shl.b64 	%rd625, %rd809, 2;
	add.s64 	%rd626, %rd4, %rd625;
	st.global.u32 	[%rd626], %r2047;
	add.s64 	%rd627, %rd5, %rd625;
	st.global.u32 	[%rd627], %r2061;
$L__BB7_126:
	setp.eq.s32 	%p353, %r48, %r49;
	@%p353 bra 	$L__BB7_128;
	shl.b64 	%rd628, %rd84, 2;
	add.s64 	%rd629, %rd4, %rd628;
	st.global.u32 	[%rd629], %r48;
	add.s64 	%rd630, %rd5, %rd628;
	st.global.u32 	[%rd630], %r147;
$L__BB7_128:
	setp.eq.s32 	%p354, %r49, %r50;
	@%p354 bra 	$L__BB7_130;
	shl.b64 	%rd631, %rd85, 2;
	add.s64 	%rd632, %rd4, %rd631;
	st.global.u32 	[%rd632], %r49;
	add.s64 	%rd633, %rd5, %rd631;
	st.global.u32 	[%rd633], %r148;
$L__BB7_130:
	setp.eq.s32 	%p355, %r50, %r51;
	@%p355 bra 	$L__BB7_132;
	shl.b64 	%rd634, %rd86, 2;
	add.s64 	%rd635, %rd4, %rd634;
	st.global.u32 	[%rd635], %r50;
	add.s64 	%rd636, %rd5, %rd634;
	st.global.u32 	[%rd636], %r149;
$L__BB7_132:
	setp.eq.s32 	%p356, %r51, %r52;
	@%p356 bra 	$L__BB7_134;
	shl.b64 	%rd637, %rd87, 2;
	add.s64 	%rd638, %rd4, %rd637;
	st.global.u32 	[%rd638], %r51;
	add.s64 	%rd639, %rd5, %rd637;
	st.global.u32 	[%rd639], %r150;
$L__BB7_134:
	setp.eq.s32 	%p357, %r52, %r53;
	@%p357 bra 	$L__BB7_136;
	shl.b64 	%rd640, %rd88, 2;
	add.s64 	%rd641, %rd4, %rd640;
	st.global.u32 	[%rd641], %r52;
	add.s64 	%rd642, %rd5, %rd640;
	st.global.u32 	[%rd642], %r151;
$L__BB7_136:
	setp.eq.s32 	%p358, %r53, %r54;
	@%p358 bra 	$L__BB7_138;
	shl.b64 	%rd643, %rd89, 2;
	add.s64 	%rd644, %rd4, %rd643;
	st.global.u32 	[%rd644], %r53;
	add.s64 	%rd645, %rd5, %rd643;
	st.global.u32 	[%rd645], %r152;
$L__BB7_138:
	setp.eq.s32 	%p359, %r54, %r55;
	@%p359 bra 	$L__BB7_140;
	shl.b64 	%rd646, %rd90, 2;
	add.s64 	%rd647, %rd4, %rd646;
	st.global.u32 	[%rd647], %r54;
	add.s64 	%rd648, %rd5, %rd646;
	st.global.u32 	[%rd648], %r153;
$L__BB7_140:
	setp.eq.s32 	%p360, %r55, %r56;
	@%p360 bra 	$L__BB7_362;
	shl.b64 	%rd649, %rd91, 2;
	add.s64 	%rd650, %rd4, %rd649;
	st.global.u32 	[%rd650], %r55;
	add.s64 	%rd651, %rd5, %rd649;
	st.global.u32 	[%rd651], %r154;
	bra.uni 	$L__BB7_362;
$L__BB7_142:
	setp.lt.s64 	%p13, %rd7, 1;
	@%p13 bra 	$L__BB7_362;
	setp.ne.s32 	%p14, %r1, 0;
	@%p14 bra 	$L__BB7_232;
	cvt.u32.u64 	%r158, %rd216;
	shl.b64 	%rd400, %rd6, 2;
	add.s64 	%rd399, %rd2, %rd400;
	// begin inline asm
	ld.global.nc.u32 %r2072, [%rd399];
	// end inline asm
	mov.u32 	%r160, %tid.x;
	and.b32  	%r959, %r160, 31;
	and.b32  	%r960, %r160, 992;
	mul.lo.s32 	%r961, %r960, 9;
	or.b32  	%r161, %r961, %r959;
	setp.ge.s32 	%p169, %r161, %r158;
	shl.b32 	%r162, %r161, 2;
	cvt.u64.u32 	%rd401, %r162;
	add.s64 	%rd109, %rd399, %rd401;
	mov.u32 	%r2064, %r2072;
	@%p169 bra 	$L__BB7_146;
	// begin inline asm
	ld.global.nc.u32 %r2064, [%rd109];
	// end inline asm
$L__BB7_146:
	add.s32 	%r165, %r161, 32;
	setp.ge.s32 	%p170, %r165, %r158;
	mov.u32 	%r2065, %r2072;
	@%p170 bra 	$L__BB7_148;
	add.s64 	%rd403, %rd109, 128;
	// begin inline asm
	ld.global.nc.u32 %r2065, [%rd403];
	// end inline asm
$L__BB7_148:
	add.s32 	%r168, %r161, 64;
	setp.ge.s32 	%p171, %r168, %r158;
	mov.u32 	%r2066, %r2072;
	@%p171 bra 	$L__BB7_150;
	add.s64 	%rd404, %rd109, 256;
	// begin inline asm
	ld.global.nc.u32 %r2066, [%rd404];
	// end inline asm
$L__BB7_150:
	add.s32 	%r171, %r161, 96;
	setp.ge.s32 	%p172, %r171, %r158;
	mov.u32 	%r2067, %r2072;
	@%p172 bra 	$L__BB7_152;
	add.s64 	%rd405, %rd109, 384;
	// begin inline asm
	ld.global.nc.u32 %r2067, [%rd405];
	// end inline asm
$L__BB7_152:
	add.s32 	%r174, %r161, 128;
	setp.ge.s32 	%p173, %r174, %r158;
	mov.u32 	%r2068, %r2072;
	@%p173 bra 	$L__BB7_154;
	add.s64 	%rd406, %rd109, 512;
	// begin inline asm
	ld.global.nc.u32 %r2068, [%rd406];
	// end inline asm
$L__BB7_154:
	add.s32 	%r177, %r161, 160;
	setp.ge.s32 	%p174, %r177, %r158;
	mov.u32 	%r2069, %r2072;
	@%p174 bra 	$L__BB7_156;
	add.s64 	%rd407, %rd109, 640;
	// begin inline asm
	ld.global.nc.u32 %r2069, [%rd407];
	// end inline asm
$L__BB7_156:
	add.s32 	%r180, %r161, 192;
	setp.ge.s32 	%p175, %r180, %r158;
	mov.u32 	%r2070, %r2072;
	@%p175 bra 	$L__BB7_158;
	add.s64 	%rd408, %rd109, 768;
	// begin inline asm
	ld.global.nc.u32 %r2070, [%rd408];
	// end inline asm
$L__BB7_158:
	add.s32 	%r183, %r161, 224;
	setp.ge.s32 	%p176, %r183, %r158;
	mov.u32 	%r2071, %r2072;
	@%p176 bra 	$L__BB7_160;
	add.s64 	%rd409, %rd109, 896;
	// begin inline asm
	ld.global.nc.u32 %r2071, [%rd409];
	// end inline asm
$L__BB7_160:
	add.s32 	%r186, %r161, 256;
	setp.ge.s32 	%p177, %r186, %r158;
	@%p177 bra 	$L__BB7_162;
	add.s64 	%rd410, %rd109, 1024;
	// begin inline asm
	ld.global.nc.u32 %r2072, [%rd410];
	// end inline asm
$L__BB7_162:
	setp.ge.s32 	%p178, %r161, %r158;
	// begin inline asm
	mov.u32 %r971, %laneid;
	// end inline asm
	shr.u32 	%r190, %r160, 5;
	mad.lo.s32 	%r973, %r190, 288, %r971;
	shl.b32 	%r974, %r973, 2;
	mov.u32 	%r975, _ZN6thrust24THRUST_300001_SM_1000_NS8cuda_cub4core6detail5shmemE;
	add.s32 	%r191, %r975, %r974;
	st.shared.u32 	[%r191], %r2064;
	st.shared.u32 	[%r191+128], %r2065;
	st.shared.u32 	[%r191+256], %r2066;
	st.shared.u32 	[%r191+384], %r2067;
	st.shared.u32 	[%r191+512], %r2068;
	st.shared.u32 	[%r191+640], %r2069;
	st.shared.u32 	[%r191+768], %r2070;
	st.shared.u32 	[%r191+896], %r2071;
	st.shared.u32 	[%r191+1024], %r2072;
	bar.warp.sync 	-1;
	shl.b32 	%r976, %r971, 5;
	add.s32 	%r192, %r191, %r976;
	ld.shared.u32 	%r193, [%r192];
	ld.shared.u32 	%r194, [%r192+4];
	ld.shared.u32 	%r195, [%r192+8];
	ld.shared.u32 	%r196, [%r192+12];
	ld.shared.u32 	%r197, [%r192+16];
	ld.shared.u32 	%r198, [%r192+20];
	ld.shared.u32 	%r199, [%r192+24];
	ld.shared.u32 	%r200, [%r192+28];
	ld.shared.u32 	%r201, [%r192+32];
	bar.sync 	0;
	add.s64 	%rd411, %rd3, %rd400;
	// begin inline asm
	ld.global.nc.u32 %r2081, [%rd411];
	// end inline asm
	add.s64 	%rd110, %rd411, %rd401;
	mov.u32 	%r2073, %r2081;
	@%p178 bra 	$L__BB7_164;
	// begin inline asm
	ld.global.nc.u32 %r2073, [%rd110];
	// end inline asm
$L__BB7_164:
	setp.ge.s32 	%p179, %r165, %r158;
	mov.u32 	%r2074, %r2081;
	@%p179 bra 	$L__BB7_166;
	add.s64 	%rd415, %rd110, 128;
	// begin inline asm
	ld.global.nc.u32 %r2074, [%rd415];
	// end inline asm
$L__BB7_166:
	setp.ge.s32 	%p180, %r168, %r158;
	mov.u32 	%r2075, %r2081;
	@%p180 bra 	$L__BB7_168;
	add.s64 	%rd416, %rd110, 256;
	// begin inline asm
	ld.global.nc.u32 %r2075, [%rd416];
	// end inline asm
$L__BB7_168:
	setp.ge.s32 	%p181, %r171, %r158;
	mov.u32 	%r2076, %r2081;
	@%p181 bra 	$L__BB7_170;
	add.s64 	%rd417, %rd110, 384;
	// begin inline asm
	ld.global.nc.u32 %r2076, [%rd417];
	// end inline asm
$L__BB7_170:
	setp.ge.s32 	%p182, %r174, %r158;
	mov.u32 	%r2077, %r2081;
	@%p182 bra 	$L__BB7_172;
	add.s64 	%rd418, %rd110, 512;
	// begin inline asm
	ld.global.nc.u32 %r2077, [%rd418];
	// end inline asm
$L__BB7_172:
	setp.ge.s32 	%p183, %r177, %r158;
	mov.u32 	%r2078, %r2081;
	@%p183 bra 	$L__BB7_174;
	add.s64 	%rd419, %rd110, 640;
	// begin inline asm
	ld.global.nc.u32 %r2078, [%rd419];
	// end inline asm
$L__BB7_174:
	setp.ge.s32 	%p184, %r180, %r158;
	mov.u32 	%r2079, %r2081;
	@%p184 bra 	$L__BB7_176;
	add.s64 	%rd420, %rd110, 768;
	// begin inline asm
	ld.global.nc.u32 %r2079, [%rd420];
	// end inline asm
$L__BB7_176:
	setp.ge.s32 	%p185, %r183, %r158;
	mov.u32 	%r2080, %r2081;
	@%p185 bra 	$L__BB7_178;
	add.s64 	%rd421, %rd110, 896;
	// begin inline asm
	ld.global.nc.u32 %r2080, [%rd421];
	// end inline asm
$L__BB7_178:
	setp.ge.s32 	%p186, %r186, %r158;
	@%p186 bra 	$L__BB7_180;
	add.s64 	%rd422, %rd110, 1024;
	// begin inline asm
	ld.global.nc.u32 %r2081, [%rd422];
	// end inline asm
$L__BB7_180:
	st.shared.u32 	[%r191], %r2073;
	st.shared.u32 	[%r191+128], %r2074;
	st.shared.u32 	[%r191+256], %r2075;
	st.shared.u32 	[%r191+384], %r2076;
	st.shared.u32 	[%r191+512], %r2077;
	st.shared.u32 	[%r191+640], %r2078;
	st.shared.u32 	[%r191+768], %r2079;
	st.shared.u32 	[%r191+896], %r2080;
	st.shared.u32 	[%r191+1024], %r2081;
	bar.warp.sync 	-1;
	ld.shared.u32 	%r221, [%r192];
	ld.shared.u32 	%r222, [%r192+4];
	ld.shared.u32 	%r223, [%r192+8];
	ld.shared.u32 	%r224, [%r192+12];
	ld.shared.u32 	%r225, [%r192+16];
	ld.shared.u32 	%r226, [%r192+20];
	ld.shared.u32 	%r227, [%r192+24];
	ld.shared.u32 	%r228, [%r192+28];
	ld.shared.u32 	%r229, [%r192+32];
	bar.sync 	0;
	shl.b32 	%r987, %r160, 2;
	add.s32 	%r989, %r975, %r987;
	add.s32 	%r230, %r989, 1240;
	st.shared.u32 	[%r989+1240], %r201;
	bar.sync 	0;
	setp.eq.s32 	%p187, %r160, 0;
	mov.b64 	%rd816, 1;
	@%p187 bra 	$L__BB7_182;
	ld.shared.u32 	%r2082, [%r230+-4];
	setp.ne.s32 	%p188, %r2082, %r193;
	selp.u64 	%rd816, 1, 0, %p188;
$L__BB7_182:
	setp.eq.s32 	%p189, %r160, 0;
	setp.ne.s32 	%p190, %r193, %r194;
	setp.ne.s32 	%p191, %r194, %r195;
	setp.ne.s32 	%p192, %r195, %r196;
	setp.ne.s32 	%p193, %r196, %r197;
	setp.ne.s32 	%p194, %r197, %r198;
	setp.ne.s32 	%p195, %r198, %r199;
	setp.ne.s32 	%p196, %r199, %r200;
	setp.ne.s32 	%p197, %r200, %r201;
	mul.lo.s32 	%r1110, %r160, 9;
	cvt.u64.u32 	%rd424, %r1110;
	setp.eq.s64 	%p198, %rd7, %rd424;
	selp.u64 	%rd425, 1, 0, %p198;
	selp.b64 	%rd426, %rd425, %rd816, %p198;
	selp.b64 	%rd113, %rd425, %rd426, %p189;
	add.s32 	%r1111, %r1110, 1;
	cvt.u64.u32 	%rd427, %r1111;
	setp.eq.s64 	%p199, %rd7, %rd427;
	or.pred  	%p1, %p199, %p190;
	selp.u64 	%rd428, 1, 0, %p1;
	add.s32 	%r1112, %r1110, 2;
	cvt.u64.u32 	%rd429, %r1112;
	setp.eq.s64 	%p200, %rd7, %rd429;
	or.pred  	%p2, %p200, %p191;
	selp.u64 	%rd430, 1, 0, %p2;
	add.s32 	%r1113, %r1110, 3;
	cvt.u64.u32 	%rd431, %r1113;
	setp.eq.s64 	%p201, %rd7, %rd431;
	or.pred  	%p3, %p201, %p192;
	selp.u64 	%rd432, 1, 0, %p3;
	add.s32 	%r1114, %r1110, 4;
	cvt.u64.u32 	%rd433, %r1114;
	setp.eq.s64 	%p202, %rd7, %rd433;
	or.pred  	%p4, %p202, %p193;
	selp.u64 	%rd434, 1, 0, %p4;
	add.s32 	%r1115, %r1110, 5;
	cvt.u64.u32 	%rd435, %r1115;
	setp.eq.s64 	%p203, %rd7, %rd435;
	or.pred  	%p204, %p203, %p194;
	selp.u64 	%rd436, 1, 0, %p204;
	add.s32 	%r1116, %r1110, 6;
	cvt.u64.u32 	%rd437, %r1116;
	setp.eq.s64 	%p205, %rd7, %rd437;
	or.pred  	%p206, %p205, %p195;
	selp.u64 	%rd438, 1, 0, %p206;
	add.s32 	%r1117, %r1110, 7;
	cvt.u64.u32 	%rd439, %r1117;
	setp.eq.s64 	%p207, %rd7, %rd439;
	or.pred  	%p5, %p207, %p196;
	selp.u64 	%rd440, 1, 0, %p5;
	add.s32 	%r1118, %r1110, 8;
	cvt.u64.u32 	%rd441, %r1118;
	setp.eq.s64 	%p208, %rd7, %rd441;
	or.pred  	%p209, %p208, %p197;
	selp.u64 	%rd442, 1, 0, %p209;
	add.s64 	%rd114, %rd113, %rd428;
	selp.b32 	%r1119, 0, %r221, %p1;
	add.s32 	%r1120, %r222, %r1119;
	add.s64 	%rd115, %rd114, %rd430;
	selp.b32 	%r1121, 0, %r1120, %p2;
	add.s32 	%r1122, %r223, %r1121;
	add.s64 	%rd116, %rd115, %rd432;
	selp.b32 	%r1123, 0, %r1122, %p3;
	add.s32 	%r1124, %r224, %r1123;
	add.s64 	%rd117, %rd116, %rd434;
	selp.b32 	%r1125, 0, %r1124, %p4;
	add.s32 	%r1126, %r225, %r1125;
	add.s64 	%rd118, %rd117, %rd436;
	selp.b32 	%r1127, 0, %r1126, %p204;
	add.s32 	%r1128, %r226, %r1127;
	add.s64 	%rd119, %rd118, %rd438;
	selp.b32 	%r1129, 0, %r1128, %p206;
	add.s32 	%r1130, %r227, %r1129;
	add.s64 	%rd120, %rd119, %rd440;
	selp.b32 	%r1131, 0, %r1130, %p5;
	add.s32 	%r1132, %r228, %r1131;
	add.s64 	%rd443, %rd120, %rd442;
	mov.b64 	{%r991, %r996}, %rd443;
	selp.b32 	%r1133, 0, %r1132, %p209;
	add.s32 	%r1001, %r229, %r1133;
	mov.b32 	%r1107, 1;
	mov.b32 	%r1108, 0;
	mov.b32 	%r1109, -1;
	// begin inline asm
	shfl.sync.up.b32 %r990, %r991, %r1107, %r1108, %r1109;
	// end inline asm
	// begin inline asm
	shfl.sync.up.b32 %r995, %r996, %r1107, %r1108, %r1109;
	// end inline asm
	mov.b64 	%rd444, {%r990, %r995};
	// begin inline asm
	shfl.sync.up.b32 %r1000, %r1001, %r1107, %r1108, %r1109;
	// end inline asm
	// begin inline asm
	shfl.sync.up.b32 %r1005, %r1006, %r1107, %r1108, %r1109;
	// end inline asm
	setp.eq.s64 	%p210, %rd443, 0;
	selp.b32 	%r1134, %r1000, 0, %p210;
	setp.lt.s32 	%p211, %r971, 1;
	selp.b64 	%rd445, 0, %rd444, %p211;
	add.s64 	%rd446, %rd445, %rd443;
	mov.b64 	{%r1011, %r1016}, %rd446;
	selp.b32 	%r1135, 0, %r1134, %p211;
	add.s32 	%r1021, %r1135, %r1001;
	mov.b32 	%r1027, 2;
	// begin inline asm
	shfl.sync.up.b32 %r1010, %r1011, %r1027, %r1108, %r1109;
	// end inline asm
	// begin inline asm
	shfl.sync.up.b32 %r1015, %r1016, %r1027, %r1108, %r1109;
	// end inline asm
	mov.b64 	%rd447, {%r1010, %r1015};
	// begin inline asm
	shfl.sync.up.b32 %r1020, %r1021, %r1027, %r1108, %r1109;
	// end inline asm
	// begin inline asm
	shfl.sync.up.b32 %r1025, %r1026, %r1027, %r1108, %r1109;
	// end inline asm
	setp.eq.s64 	%p212, %rd446, 0;
	selp.b32 	%r1136, %r1020, 0, %p212;
	setp.lt.s32 	%p213, %r971, 2;
	selp.b64 	%rd448, 0, %rd447, %p213;
	add.s64 	%rd449, %rd448, %rd446;
	mov.b64 	{%r1031, %r1036}, %rd449;
	selp.b32 	%r1137, 0, %r1136, %p213;
	add.s32 	%r1041, %r1137, %r1021;
	mov.b32 	%r1047, 4;
	// begin inline asm
	shfl.sync.up.b32 %r1030, %r1031, %r1047, %r1108, %r1109;
	// end inline asm
	// begin inline asm
	shfl.sync.up.b32 %r1035, %r1036, %r1047, %r1108, %r1109;
	// end inline asm
	mov.b64 	%rd450, {%r1030, %r1035};
	// begin inline asm
	shfl.sync.up.b32 %r1040, %r1041, %r1047, %r1108, %r1109;
	// end inline asm
	// begin inline asm
	shfl.sync.up.b32 %r1045, %r1046, %r1047, %r1108, %r1109;
	// end inline asm
	setp.eq.s64 	%p214, %rd449, 0;
	selp.b32 	%r1138, %r1040, 0, %p214;
	setp.lt.s32 	%p215, %r971, 4;
	selp.b64 	%rd451, 0, %rd450, %p215;
	add.s64 	%rd452, %rd451, %rd449;
	mov.b64 	{%r1051, %r1056}, %rd452;
	selp.b32 	%r1139, 0, %r1138, %p215;
	add.s32 	%r1061, %r1139, %r1041;
	mov.b32 	%r1067, 8;
	// begin inline asm
	shfl.sync.up.b32 %r1050, %r1051, %r1067, %r1108, %r1109;
	// end inline asm
	// begin inline asm
	shfl.sync.up.b32 %r1055, %r1056, %r1067, %r1108, %r1109;
	// end inline asm
	mov.b64 	%rd453, {%r1050, %r1055};
	// begin inline asm
	shfl.sync.up.b32 %r1060, %r1061, %r1067, %r1108, %r1109;
	// end inline asm
	// begin inline asm
	shfl.sync.up.b32 %r1065, %r1066, %r1067, %r1108, %r1109;
	// end inline asm
	setp.eq.s64 	%p216, %rd452, 0;
	selp.b32 	%r1140, %r1060, 0, %p216;
	setp.lt.s32 	%p217, %r971, 8;
	selp.b64 	%rd454, 0, %rd453, %p217;
	add.s64 	%rd455, %rd454, %rd452;
	mov.b64 	{%r1071, %r1076}, %rd455;
	selp.b32 	%r1141, 0, %r1140, %p217;
	add.s32 	%r1081, %r1141, %r1061;
	mov.b32 	%r1087, 16;
	// begin inline asm
	shfl.sync.up.b32 %r1070, %r1071, %r1087, %r1108, %r1109;
	// end inline asm
	// begin inline asm
	shfl.sync.up.b32 %r1075, %r1076, %r1087, %r1108, %r1109;
	// end inline asm
	mov.b64 	%rd456, {%r1070, %r1075};
	// begin inline asm
	shfl.sync.up.b32 %r1080, %r1081, %r1087, %r1108, %r1109;
	// end inline asm
	// begin inline asm
	shfl.sync.up.b32 %r1085, %r1086, %r1087, %r1108, %r1109;
	// end inline asm
	setp.eq.s64 	%p218, %rd455, 0;
	selp.b32 	%r1142, %r1080, 0, %p218;
	setp.lt.s32 	%p219, %r971, 16;
	selp.b64 	%rd457, 0, %rd456, %p219;
	add.s64 	%rd121, %rd457, %rd455;
	mov.b64 	{%r1091, %r1096}, %rd121;
	selp.b32 	%r1143, 0, %r1142, %p219;
	add.s32 	%r1101, %r1143, %r1081;
	// begin inline asm
	shfl.sync.up.b32 %r1090, %r1091, %r1107, %r1108, %r1109;
	// end inline asm
	// begin inline asm
	shfl.sync.up.b32 %r1095, %r1096, %r1107, %r1108, %r1109;
	// end inline asm
	// begin inline asm
	shfl.sync.up.b32 %r1100, %r1101, %r1107, %r1108, %r1109;
	// end inline asm
	// begin inline asm
	shfl.sync.up.b32 %r1105, %r1106, %r1107, %r1108, %r1109;
	// end inline asm
	setp.ne.s32 	%p220, %r971, 31;
	@%p220 bra 	$L__BB7_184;
	shl.b32 	%r1144, %r190, 4;
	mov.u32 	%r1145, _ZN6thrust24THRUST_300001_SM_1000_NS8cuda_cub4core6detail5shmemE;
	add.s32 	%r1146, %r1145, %r1144;
	st.shared.u64 	[%r1146], %rd121;
	st.shared.u32 	[%r1146+8], %r1101;
$L__BB7_184:
	mov.b64 	%rd458, {%r1090, %r1095};
	bar.sync 	0;
	ld.shared.u64 	%rd459, [_ZN6thrust24THRUST_300001_SM_1000_NS8cuda_cub4core6detail5shmemE];
	ld.shared.u32 	%r1147, [_ZN6thrust24THRUST_300001_SM_1000_NS8cuda_cub4core6detail5shmemE+8];
	ld.shared.u64 	%rd460, [_ZN6thrust24THRUST_300001_SM_1000_NS8cuda_cub4core6detail5shmemE+16];
	ld.shared.u32 	%r1148, [_ZN6thrust24THRUST_300001_SM_1000_NS8cuda_cub4core6detail5shmemE+24];
	add.s64 	%rd461, %rd460, %rd459;
	setp.eq.s64 	%p221, %rd460, 0;
	selp.b32 	%r1149, %r1147, 0, %p221;
	add.s32 	%r1150, %r1149, %r1148;
	setp.eq.s32 	%p222, %r190, 2;
	selp.b64 	%rd462, %rd461, %rd459, %p222;
	selp.b32 	%r1151, %r1150, %r1147, %p222;
	ld.shared.u64 	%rd463, [_ZN6thrust24THRUST_300001_SM_1000_NS8cuda_cub4core6detail5shmemE+32];
	ld.shared.u32 	%r1152, [_ZN6thrust24THRUST_300001_SM_1000_NS8cuda_cub4core6detail5shmemE+40];
	add.s64 	%rd464, %rd463, %rd461;
	setp.eq.s64 	%p223, %rd463, 0;
	selp.b32 	%r1153, %r1150, 0, %p223;
	add.s32 	%r1154, %r1153, %r1152;
	setp.eq.s32 	%p224, %r190, 3;
	selp.b64 	%rd465, %rd464, %rd462, %p224;
	selp.b32 	%r1155, %r1154, %r1151, %p224;
	ld.shared.u64 	%rd466, [_ZN6thrust24THRUST_300001_SM_1000_NS8cuda_cub4core6detail5shmemE+48];
	ld.shared.u32 	%r1156, [_ZN6thrust24THRUST_300001_SM_1000_NS8cuda_cub4core6detail5shmemE+56];
	add.s64 	%rd467, %rd466, %rd464;
	setp.eq.s64 	%p225, %rd466, 0;
	selp.b32 	%r1157, %r1154, 0, %p225;
	add.s32 	%r1158, %r1157, %r1156;
	setp.eq.s32 	%p226, %r190, 4;
	selp.b64 	%rd468, %rd467, %rd465, %p226;
	selp.b32 	%r1159, %r1158, %r1155, %p226;
	ld.shared.u64 	%rd469, [_ZN6thrust24THRUST_300001_SM_1000_NS8cuda_cub4core6detail5shmemE+64];
	ld.shared.u32 	%r1160, [_ZN6thrust24THRUST_300001_SM_1000_NS8cuda_cub4core6detail5shmemE+72];
	add.s64 	%rd470, %rd469, %rd467;
	setp.eq.s64 	%p227, %rd469, 0;
	selp.b32 	%r1161, %r1158, 0, %p227;
	add.s32 	%r1162, %r1161, %r1160;
	setp.eq.s32 	%p228, %r190, 5;
	selp.b64 	%rd471, %rd470, %rd468, %p228;
	selp.b32 	%r1163, %r1162, %r1159, %p228;
	ld.shared.u64 	%rd472, [_ZN6thrust24THRUST_300001_SM_1000_NS8cuda_cub4core6detail5shmemE+80];
	ld.shared.u32 	%r1164, [_ZN6thrust24THRUST_300001_SM_1000_NS8cuda_cub4core6detail5shmemE+88];
	add.s64 	%rd473, %rd472, %rd470;
	setp.eq.s64 	%p229, %rd472, 0;
	selp.b32 	%r1165, %r1162, 0, %p229;
	add.s32 	%r1166, %r1165, %r1164;
	setp.eq.s32 	%p230, %r190, 6;
	selp.b64 	%rd474, %rd473, %rd471, %p230;
	selp.b32 	%r1167, %r1166, %r1163, %p230;
	ld.shared.u64 	%rd475, [_ZN6thrust24THRUST_300001_SM_1000_NS8cuda_cub4core6detail5shmemE+96];
	ld.shared.u32 	%r1168, [_ZN6thrust24THRUST_300001_SM_1000_NS8cuda_cub4core6detail5shmemE+104];
	add.s64 	%rd476, %rd475, %rd473;
	setp.eq.s64 	%p231, %rd475, 0;
	selp.b32 	%r1169, %r1166, 0, %p231;
	add.s32 	%r1170, %r1169, %r1168;
	setp.eq.s32 	%p232, %r190, 7;
	selp.b64 	%rd477, %rd476, %rd474, %p232;
	selp.b32 	%r1171, %r1170, %r1167, %p232;
	ld.shared.u64 	%rd478, [_ZN6thrust24THRUST_300001_SM_1000_NS8cuda_cub4core6detail5shmemE+112];
	ld.shared.u32 	%r1172, [_ZN6thrust24THRUST_300001_SM_1000_NS8cuda_cub4core6detail5shmemE+120];
	add.s64 	%rd822, %rd478, %rd476;
	setp.eq.s64 	%p233, %rd478, 0;
	selp.b32 	%r1173, %r1170, 0, %p233;
	add.s32 	%r237, %r1173, %r1172;
	setp.lt.u32 	%p234, %r160, 32;
	selp.b64 	%rd479, 0, %rd477, %p234;
	selp.b32 	%r1174, 0, %r1171, %p234;
	setp.eq.s64 	%p235, %rd458, 0;
	selp.b32 	%r1175, %r1174, 0, %p235;
	add.s32 	%r1176, %r1175, %r1100;
	setp.eq.s32 	%p236, %r971, 0;
	selp.b64 	%rd480, 0, %rd458, %p236;
	add.s64 	%rd123, %rd479, %rd480;
	selp.b32 	%r238, %r1174, %r1176, %p236;
	add.s64 	%rd124, %rd123, %rd113;
	setp.eq.s64 	%p237, %rd113, 0;
	selp.b32 	%r1177, %r238, 0, %p237;
	add.s32 	%r239, %r1177, %r221;
	add.s64 	%rd125, %rd114, %rd123;
	selp.b32 	%r1178, 0, %r239, %p1;
	add.s32 	%r240, %r222, %r1178;
	add.s64 	%rd126, %rd115, %rd123;
	selp.b32 	%r1179, 0, %r240, %p2;
	add.s32 	%r241, %r223, %r1179;
	add.s64 	%rd127, %rd116, %rd123;
	selp.b32 	%r1180, 0, %r241, %p3;
	add.s32 	%r242, %r224, %r1180;
	add.s64 	%rd128, %rd117, %rd123;
	selp.b32 	%r1181, 0, %r242, %p4;
	add.s32 	%r243, %r225, %r1181;
	add.s64 	%rd129, %rd118, %rd123;
	mul.lo.s32 	%r1182, %r160, 9;
	add.s32 	%r1183, %r1182, 5;
	cvt.u64.u32 	%rd481, %r1183;
	setp.eq.s64 	%p238, %rd7, %rd481;
	setp.ne.s32 	%p239, %r197, %r198;
	selp.b32 	%r1184, 0, %r243, %p239;
	selp.b32 	%r1185, 0, %r1184, %p238;
	add.s32 	%r244, %r226, %r1185;
	add.s64 	%rd130, %rd119, %rd123;
	add.s32 	%r1186, %r1182, 6;
	cvt.u64.u32 	%rd482, %r1186;
	setp.eq.s64 	%p240, %rd7, %rd482;
	setp.ne.s32 	%p241, %r198, %r199;
	selp.b32 	%r1187, 0, %r244, %p241;
	selp.b32 	%r1188, 0, %r1187, %p240;
	add.s32 	%r245, %r227, %r1188;
	add.s64 	%rd131, %rd120, %rd123;
	selp.b32 	%r1189, 0, %r245, %p5;
	add.s32 	%r246, %r228, %r1189;
	setp.lt.s64 	%p242, %rd822, 257;
	@%p242 bra 	$L__BB7_210;
	bar.sync 	0;
	@%p237 bra 	$L__BB7_187;
	cvt.u32.u64 	%r1193, %rd123;
	shl.b32 	%r1194, %r1193, 3;
	mov.u32 	%r1195, _ZN6thrust24THRUST_300001_SM_1000_NS8cuda_cub4core6detail5shmemE;
	add.s32 	%r1196, %r1195, %r1194;
	st.shared.v2.u32 	[%r1196], {%r2082, %r238};
$L__BB7_187:
	not.pred 	%p259, %p1;
	@%p259 bra 	$L__BB7_189;
	cvt.u32.u64 	%r1197, %rd124;
	shl.b32 	%r1198, %r1197, 3;
	mov.u32 	%r1199, _ZN6thrust24THRUST_300001_SM_1000_NS8cuda_cub4core6detail5shmemE;
	add.s32 	%r1200, %r1199, %r1198;
	st.shared.v2.u32 	[%r1200], {%r193, %r239};
$L__BB7_189:
	not.pred 	%p260, %p2;
	@%p260 bra 	$L__BB7_191;
	cvt.u32.u64 	%r1201, %rd125;
	shl.b32 	%r1202, %r1201, 3;
	mov.u32 	%r1203, _ZN6thrust24THRUST_300001_SM_1000_NS8cuda_cub4core6detail5shmemE;
	add.s32 	%r1204, %r1203, %r1202;
	st.shared.v2.u32 	[%r1204], {%r194, %r240};
$L__BB7_191:
	not.pred 	%p261, %p3;
	@%p261 bra 	$L__BB7_193;
	cvt.u32.u64 	%r1205, %rd126;
	shl.b32 	%r1206, %r1205, 3;
	mov.u32 	%r1207, _ZN6thrust24THRUST_300001_SM_1000_NS8cuda_cub4core6detail5shmemE;
	add.s32 	%r1208, %r1207, %r1206;
	st.shared.v2.u32 	[%r1208], {%r195, %r241};
$L__BB7_193:
	not.pred 	%p262, %p4;
	@%p262 bra 	$L__BB7_195;
	cvt.u32.u64 	%r1209, %rd127;
	shl.b32 	%r1210, %r1209, 3;
	mov.u32 	%r1211, _ZN6thrust24THRUST_300001_SM_1000_NS8cuda_cub4core6detail5shmemE;
	add.s32 	%r1212, %r1211, %r1210;
	st.shared.v2.u32 	[%r1212], {%r196, %r242};
$L__BB7_195:
	mad.lo.s32 	%r1213, %r160, 9, 5;
	cvt.u64.u32 	%rd513, %r1213;
	setp.ne.s64 	%p263, %rd7, %rd513;
	setp.eq.s32 	%p264, %r197, %r198;
	and.pred  	%p265, %p263, %p264;
	@%p265 bra 	$L__BB7_197;
	cvt.u32.u64 	%r1214, %rd128;
	shl.b32 	%r1215, %r1214, 3;
	mov.u32 	%r1216, _ZN6thrust24THRUST_300001_SM_1000_NS8cuda_cub4core6detail5shmemE;
	add.s32 	%r1217, %r1216, %r1215;
	st.shared.v2.u32 	[%r1217], {%r197, %r243};
$L__BB7_197:
	mad.lo.s32 	%r1218, %r160, 9, 6;
	cvt.u64.u32 	%rd514, %r1218;
	setp.ne.s64 	%p266, %rd7, %rd514;
	setp.eq.s32 	%p267, %r198, %r199;
	and.pred  	%p268, %p266, %p267;
	@%p268 bra 	$L__BB7_199;
	cvt.u32.u64 	%r1219, %rd129;
	shl.b32 	%r1220, %r1219, 3;
	mov.u32 	%r1221, _ZN6thrust24THRUST_300001_SM_1000_NS8cuda_cub4core6detail5shmemE;
	add.s32 	%r1222, %r1221, %r1220;
	st.shared.v2.u32 	[%r1222], {%r198, %r244};
$L__BB7_199:
	not.pred 	%p269, %p5;
	@%p269 bra 	$L__BB7_201;
	cvt.u32.u64 	%r1223, %rd130;
	shl.b32 	%r1224, %r1223, 3;
	mov.u32 	%r1225, _ZN6thrust24THRUST_300001_SM_1000_NS8cuda_cub4core6detail5shmemE;
	add.s32 	%r1226, %r1225, %r1224;
	st.shared.v2.u32 	[%r1226], {%r199, %r245};
$L__BB7_201:
	mad.lo.s32 	%r1227, %r160, 9, 8;
	cvt.u64.u32 	%rd515, %r1227;
	setp.ne.s64 	%p270, %rd7, %rd515;
	setp.eq.s32 	%p271, %r200, %r201;
	and.pred  	%p272, %p270, %p271;
	@%p272 bra 	$L__BB7_203;
	cvt.u32.u64 	%r1228, %rd131;
	shl.b32 	%r1229, %r1228, 3;
	mov.u32 	%r1230, _ZN6thrust24THRUST_300001_SM_1000_NS8cuda_cub4core6detail5shmemE;
	add.s32 	%r1231, %r1230, %r1229;
	st.shared.v2.u32 	[%r1231], {%r200, %r246};
$L__BB7_203:
	bar.sync 	0;
	cvt.u64.u32 	%rd821, %r160;
	setp.le.u64 	%p273, %rd822, %rd821;
	@%p273 bra 	$L__BB7_228;
	not.b64 	%rd516, %rd821;
	add.s64 	%rd133, %rd822, %rd516;
	shr.u64 	%rd517, %rd133, 8;
	add.s64 	%rd518, %rd517, 1;
	and.b64  	%rd817, %rd518, 3;
	and.b64  	%rd519, %rd133, 768;
	setp.eq.s64 	%p274, %rd519, 768;
	@%p274 bra 	$L__BB7_207;
	shl.b64 	%rd520, %rd821, 2;
	add.s64 	%rd819, %rd5, %rd520;
	add.s64 	%rd818, %rd4, %rd520;
	shl.b32 	%r1232, %r160, 3;
	mov.u32 	%r1233, _ZN6thrust24THRUST_300001_SM_1000_NS8cuda_cub4core6detail5shmemE;
	add.s32 	%r2083, %r1233, %r1232;
	shl.b64 	%rd521, %rd817, 8;
	add.s64 	%rd821, %rd521, %rd821;
$L__BB7_206:
	.pragma "nounroll";
	ld.shared.v2.u32 	{%r1234, %r1235}, [%r2083];
	st.global.u32 	[%rd818], %r1234;
	st.global.u32 	[%rd819], %r1235;
	add.s64 	%rd819, %rd819, 1024;
	add.s64 	%rd818, %rd818, 1024;
	add.s32 	%r2083, %r2083, 2048;
	add.s64 	%rd817, %rd817, -1;
	setp.ne.s64 	%p275, %rd817, 0;
	@%p275 bra 	$L__BB7_206;
$L__BB7_207:
	setp.lt.u64 	%p276, %rd133, 768;
	@%p276 bra 	$L__BB7_228;
	mov.u32 	%r1238, _ZN6thrust24THRUST_300001_SM_1000_NS8cuda_cub4core6detail5shmemE;
$L__BB7_209:
	cvt.u32.u64 	%r1236, %rd821;
	shl.b32 	%r1237, %r1236, 3;
	add.s32 	%r1239, %r1238, %r1237;
	ld.shared.v2.u32 	{%r1240, %r1241}, [%r1239];
	shl.b64 	%rd522, %rd821, 2;
	add.s64 	%rd523, %rd4, %rd522;
	st.global.u32 	[%rd523], %r1240;
	add.s64 	%rd524, %rd5, %rd522;
	st.global.u32 	[%rd524], %r1241;
	ld.shared.v2.u32 	{%r1242, %r1243}, [%r1239+2048];
	and.b64  	%rd525, %rd522, 17179869180;
	add.s64 	%rd526, %rd4, %rd525;
	st.global.u32 	[%rd526+1024], %r1242;
	add.s64 	%rd527, %rd5, %rd525;
	st.global.u32 	[%rd527+1024], %r1243;
	ld.shared.v2.u32 	{%r1244, %r1245}, [%r1239+4096];
	st.global.u32 	[%rd526+2048], %r1244;
	st.global.u32 	[%rd527+2048], %r1245;
	ld.shared.v2.u32 	{%r1246, %r1247}, [%r1239+6144];
	st.global.u32 	[%rd526+3072], %r1246;
	st.global.u32 	[%rd527+3072], %r1247;
	add.s64 	%rd528, %rd821, 1024;
	and.b64  	%rd821, %rd528, 4294967295;
	setp.gt.u64 	%p277, %rd822, %rd821;
	@%p277 bra 	$L__BB7_209;
	bra.uni 	$L__BB7_228;
$L__BB7_210:
	@%p237 bra 	$L__BB7_212;
	shl.b64 	%rd483, %rd123, 2;
	add.s64 	%rd484, %rd4, %rd483;
	st.global.u32 	[%rd484], %r2082;
	add.s64 	%rd485, %rd5, %rd483;
	st.global.u32 	[%rd485], %r238;
$L__BB7_212:
	not.pred 	%p244, %p1;
	@%p244 bra 	$L__BB7_214;
	shl.b64 	%rd486, %rd124, 2;
	add.s64 	%rd487, %rd4, %rd486;
	st.global.u32 	[%rd487], %r193;
	add.s64 	%rd488, %rd5, %rd486;
	st.global.u32 	[%rd488], %r239;
$L__BB7_214:
	not.pred 	%p245, %p2;
	@%p245 bra 	$L__BB7_216;
	shl.b64 	%rd489, %rd125, 2;
	add.s64 	%rd490, %rd4, %rd489;
	st.global.u32 	[%rd490], %r194;
	add.s64 	%rd491, %rd5, %rd489;
	st.global.u32 	[%rd491], %r240;
$L__BB7_216:
	not.pred 	%p246, %p3;
	@%p246 bra 	$L__BB7_218;
	shl.b64 	%rd492, %rd126, 2;
	add.s64 	%rd493, %rd4, %rd492;
	st.global.u32 	[%rd493], %r195;
	add.s64 	%rd494, %rd5, %rd492;
	st.global.u32 	[%rd494], %r241;
$L__BB7_218:
	not.pred 	%p247, %p4;
	@%p247 bra 	$L__BB7_220;
	shl.b64 	%rd495, %rd127, 2;
	add.s64 	%rd496, %rd4, %rd495;
	st.global.u32 	[%rd496], %r196;
	add.s64 	%rd497, %rd5, %rd495;
	st.global.u32 	[%rd497], %r242;
$L__BB7_220:
	mad.lo.s32 	%r1190, %r160, 9, 5;
	cvt.u64.u32 	%rd498, %r1190;
	setp.ne.s64 	%p248, %rd7, %rd498;
	setp.eq.s32 	%p249, %r197, %r198;
	and.pred  	%p250, %p248, %p249;
	@%p250 bra 	$L__BB7_222;
	shl.b64 	%rd499, %rd128, 2;
	add.s64 	%rd500, %rd4, %rd499;
	st.global.u32 	[%rd500], %r197;
	add.s64 	%rd501, %rd5, %rd499;
	st.global.u32 	[%rd501], %r243;
$L__BB7_222:
	mad.lo.s32 	%r1191, %r160, 9, 6;
	cvt.u64.u32 	%rd502, %r1191;
	setp.ne.s64 	%p251, %rd7, %rd502;
	setp.eq.s32 	%p252, %r198, %r199;
	and.pred  	%p253, %p251, %p252;
	@%p253 bra 	$L__BB7_224;
	shl.b64 	%rd503, %rd129, 2;
	add.s64 	%rd504, %rd4, %rd503;
	st.global.u32 	[%rd504], %r198;
	add.s64 	%rd505, %rd5, %rd503;
	st.global.u32 	[%rd505], %r244;
$L__BB7_224:
	not.pred 	%p254, %p5;
	@%p254 bra 	$L__BB7_226;
	shl.b64 	%rd506, %rd130, 2;
	add.s64 	%rd507, %rd4, %rd506;
	st.global.u32 	[%rd507], %r199;
	add.s64 	%rd508, %rd5, %rd506;
	st.global.u32 	[%rd508], %r245;
$L__BB7_226:
	mad.lo.s32 	%r1192, %r160, 9, 8;
	cvt.u64.u32 	%rd509, %r1192;
	setp.ne.s64 	%p255, %rd7, %rd509;
	setp.eq.s32 	%p256, %r200, %r201;
	and.pred  	%p257, %p255, %p256;
	@%p257 bra 	$L__BB7_228;
	shl.b64 	%rd510, %rd131, 2;
	add.s64 	%rd511, %rd4, %rd510;
	st.global.u32 	[%rd511], %r200;
	add.s64 	%rd512, %rd5, %rd510;
	st.global.u32 	[%rd512], %r246;
$L__BB7_228:
	setp.ne.s32 	%p278, %r160, 255;
	@%p278 bra 	$L__BB7_362;
	setp.ne.s64 	%p279, %rd7, 2304;
	@%p279 bra 	$L__BB7_231;
	shl.b64 	%rd529, %rd822, 2;
	add.s64 	%rd530, %rd4, %rd529;
	st.global.u32 	[%rd530], %r201;
	add.s64 	%rd531, %rd5, %rd529;
	st.global.u32 	[%rd531], %r237;
	add.s64 	%rd822, %rd822, 1;
$L__BB7_231:
	ld.param.u64 	%rd791, [_ZN6thrust24THRUST_300001_SM_1000_NS8cuda_cub4core6detail13_kernel_agentINS1_15__reduce_by_key16ReduceByKeyAgentINS0_6detail15normal_iteratorINS0_10device_ptrIiEEEESB_SB_SB_N4cuda3std3__48equal_toIiEENSE_4plusIiEEPllEEJSB_SB_SB_SB_SJ_N3cub18CUB_300001_SM_100024ReduceByKeyScanTileStateIilLb1EEESG_SI_llEEEvDpT0__param_4];
	cvta.to.global.u64 	%rd532, %rd791;
	st.global.u64 	[%rd532], %rd822;
	bra.uni 	$L__BB7_362;
$L__BB7_232:
	cvt.u32.u64 	%r250, %rd7;
	shl.b64 	%rd220, %rd6, 2;
	add.s64 	%rd219, %rd2, %rd220;
	// begin inline asm
	ld.global.nc.u32 %r2092, [%rd219];
	// end inline asm
	mov.u32 	%r252, %tid.x;
	and.b32  	%r415, %r252, 31;
	and.b32  	%r416, %r252, 992;
	mul.lo.s32 	%r417, %r416, 9;
	or.b32  	%r253, %r417, %r415;
	setp.ge.u32 	%p15, %r253, %r250;
	shl.b32 	%r254, %r253, 2;
	cvt.u64.u32 	%rd221, %r254;
	add.s64 	%rd150, %rd219, %rd221;
	mov.u32 	%r2084, %r2092;
	@%p15 bra 	$L__BB7_234;
	// begin inline asm
	ld.global.nc.u32 %r2084, [%rd150];
	// end inline asm
$L__BB7_234:
	add.s32 	%r257, %r253, 32;
	setp.ge.u32 	%p16, %r257, %r250;
	mov.u32 	%r2085, %r2092;
	@%p16 bra 	$L__BB7_236;
	add.s64 	%rd223, %rd150, 128;
	// begin inline asm
	ld.global.nc.u32 %r2085, [%rd223];
	// end inline asm
$L__BB7_236:
	add.s32 	%r260, %r253, 64;
	setp.ge.u32 	%p17, %r260, %r250;
	mov.u32 	%r2086, %r2092;
	@%p17 bra 	$L__BB7_238;
	add.s64 	%rd224, %rd150, 256;
	// begin inline asm
	ld.global.nc.u32 %r2086, [%rd224];
	// end inline asm
$L__BB7_238:
	add.s32 	%r263, %r253, 96;
	setp.ge.u32 	%p18, %r263, %r250;
	mov.u32 	%r2087, %r2092;
	@%p18 bra 	$L__BB7_240;
	add.s64 	%rd225, %rd150, 384;
	// begin inline asm
	ld.global.nc.u32 %r2087, [%rd225];
	// end inline asm
$L__BB7_240:
	add.s32 	%r266, %r253, 128;
	setp.ge.u32 	%p19, %r266, %r250;
	mov.u32 	%r2088, %r2092;
	@%p19 bra 	$L__BB7_242;
	add.s64 	%rd226, %rd150, 512;
	// begin inline asm
	ld.global.nc.u32 %r2088, [%rd226];
	// end inline asm
$L__BB7_242:
	add.s32 	%r269, %r253, 160;
	setp.ge.u32 	%p20, %r269, %r250;
	mov.u32 	%r2089, %r2092;
	@%p20 bra 	$L__BB7_244;
	add.s64 	%rd227, %rd150, 640;
	// begin inline asm
	ld.global.nc.u32 %r2089, [%rd227];
	// end inline asm
$L__BB7_244:
	add.s32 	%r272, %r253, 192;
	setp.ge.u32 	%p21, %r272, %r250;
	mov.u32 	%r2090, %r2092;
	@%p21 bra 	$L__BB7_246;
	add.s64 	%rd228, %rd150, 768;
	// begin inline asm
	ld.global.nc.u32 %r2090, [%rd228];
	// end inline asm
$L__BB7_246:
	add.s32 	%r275, %r253, 224;
	setp.ge.u32 	%p22, %r275, %r250;
	mov.u32 	%r2091, %r2092;
	@%p22 bra 	$L__BB7_248;
	add.s64 	%rd229, %rd150, 896;
	// begin inline asm
	ld.global.nc.u32 %r2091, [%rd229];
	// end inline asm
$L__BB7_248:
	add.s32 	%r278, %r253, 256;
	setp.ge.u32 	%p23, %r278, %r250;
	@%p23 bra 	$L__BB7_250;
	add.s64 	%rd230, %rd150, 1024;
	// begin inline asm
	ld.global.nc.u32 %r2092, [%rd230];
	// end inline asm
$L__BB7_250:
	// begin inline asm
	mov.u32 %r427, %laneid;
	// end inline asm
	shr.u32 	%r282, %r252, 5;
	mad.lo.s32 	%r429, %r282, 288, %r427;
	shl.b32 	%r430, %r429, 2;
	mov.u32 	%r431, _ZN6thrust24THRUST_300001_SM_1000_NS8cuda_cub4core6detail5shmemE;
	add.s32 	%r283, %r431, %r430;
	st.shared.u32 	[%r283], %r2084;
	st.shared.u32 	[%r283+128], %r2085;
	st.shared.u32 	[%r283+256], %r2086;
	st.shared.u32 	[%r283+384], %r2087;
	st.shared.u32 	[%r283+512], %r2088;
	st.shared.u32 	[%r283+640], %r2089;
	st.shared.u32 	[%r283+768], %r2090;
	st.shared.u32 	[%r283+896], %r2091;
	st.shared.u32 	[%r283+1024], %r2092;
	bar.warp.sync 	-1;
	shl.b32 	%r432, %r427, 5;
	add.s32 	%r284, %r283, %r432;
	ld.shared.u32 	%r285, [%r284];
	ld.shared.u32 	%r286, [%r284+4];
	ld.shared.u32 	%r287, [%r284+8];
	ld.shared.u32 	%r288, [%r284+12];
	ld.shared.u32 	%r289, [%r284+16];
	ld.shared.u32 	%r290, [%r284+20];
	ld.shared.u32 	%r291, [%r284+24];
	ld.shared.u32 	%r292, [%r284+28];
	ld.shared.u32 	%r293, [%r284+32];
	setp.ne.s32 	%p24, %r252, 0;
	mov.b32 	%r2103, 0;
	@%p24 bra 	$L__BB7_252;
	add.s64 	%rd231, %rd219, -4;
	// begin inline asm
	ld.global.nc.u32 %r2103, [%rd231];
	// end inline asm
$L__BB7_252:
	setp.ge.u32 	%p25, %r253, %r250;
	bar.sync 	0;
	add.s64 	%rd232, %rd3, %rd220;
	// begin inline asm
	ld.global.nc.u32 %r2102, [%rd232];
	// end inline asm
	add.s64 	%rd151, %rd232, %rd221;
	mov.u32 	%r2094, %r2102;
	@%p25 bra 	$L__BB7_254;
	// begin inline asm
	ld.global.nc.u32 %r2094, [%rd151];
	// end inline asm
$L__BB7_254:
	setp.ge.u32 	%p26, %r257, %r250;
	mov.u32 	%r2095, %r2102;
	@%p26 bra 	$L__BB7_256;
	add.s64 	%rd236, %rd151, 128;
	// begin inline asm
	ld.global.nc.u32 %r2095, [%rd236];
	// end inline asm
$L__BB7_256:
	setp.ge.u32 	%p27, %r260, %r250;
	mov.u32 	%r2096, %r2102;
	@%p27 bra 	$L__BB7_258;
	add.s64 	%rd237, %rd151, 256;
	// begin inline asm
	ld.global.nc.u32 %r2096, [%rd237];
	// end inline asm
$L__BB7_258:
	setp.ge.u32 	%p28, %r263, %r250;
	mov.u32 	%r2097, %r2102;
	@%p28 bra 	$L__BB7_260;
	add.s64 	%rd238, %rd151, 384;
	// begin inline asm
	ld.global.nc.u32 %r2097, [%rd238];
	// end inline asm
$L__BB7_260:
	setp.ge.u32 	%p29, %r266, %r250;
	mov.u32 	%r2098, %r2102;
	@%p29 bra 	$L__BB7_262;
	add.s64 	%rd239, %rd151, 512;
	// begin inline asm
	ld.global.nc.u32 %r2098, [%rd239];
	// end inline asm
$L__BB7_262:
	setp.ge.u32 	%p30, %r269, %r250;
	mov.u32 	%r2099, %r2102;
	@%p30 bra 	$L__BB7_264;
	add.s64 	%rd240, %rd151, 640;
	// begin inline asm
	ld.global.nc.u32 %r2099, [%rd240];
	// end inline asm
$L__BB7_264:
	setp.ge.u32 	%p31, %r272, %r250;
	mov.u32 	%r2100, %r2102;
	@%p31 bra 	$L__BB7_266;
	add.s64 	%rd241, %rd151, 768;
	// begin inline asm
	ld.global.nc.u32 %r2100, [%rd241];
	// end inline asm
$L__BB7_266:
	setp.ge.u32 	%p32, %r275, %r250;
	mov.u32 	%r2101, %r2102;
	@%p32 bra 	$L__BB7_268;
	add.s64 	%rd242, %rd151, 896;
	// begin inline asm
	ld.global.nc.u32 %r2101, [%rd242];
	// end inline asm
$L__BB7_268:
	setp.ge.u32 	%p33, %r278, %r250;
	@%p33 bra 	$L__BB7_270;
	add.s64 	%rd243, %rd151, 1024;
	// begin inline asm
	ld.global.nc.u32 %r2102, [%rd243];
	// end inline asm
$L__BB7_270:
	setp.eq.s32 	%p34, %r252, 0;
	st.shared.u32 	[%r283], %r2094;
	st.shared.u32 	[%r283+128], %r2095;
	st.shared.u32 	[%r283+256], %r2096;
	st.shared.u32 	[%r283+384], %r2097;
	st.shared.u32 	[%r283+512], %r2098;
	st.shared.u32 	[%r283+640], %r2099;
	st.shared.u32 	[%r283+768], %r2100;
	st.shared.u32 	[%r283+896], %r2101;
	st.shared.u32 	[%r283+1024], %r2102;
	bar.warp.sync 	-1;
	ld.shared.u32 	%r315, [%r284];
	ld.shared.u32 	%r316, [%r284+4];
	ld.shared.u32 	%r317, [%r284+8];
	ld.shared.u32 	%r318, [%r284+12];
	ld.shared.u32 	%r319, [%r284+16];
	ld.shared.u32 	%r320, [%r284+20];
	ld.shared.u32 	%r321, [%r284+24];
	ld.shared.u32 	%r322, [%r284+28];
	ld.shared.u32 	%r323, [%r284+32];
	bar.sync 	0;
	shl.b32 	%r444, %r252, 2;
	add.s32 	%r446, %r431, %r444;
	add.s32 	%r324, %r446, 1240;
	st.shared.u32 	[%r446+1240], %r293;
	bar.sync 	0;
	@%p34 bra 	$L__BB7_272;
	ld.shared.u32 	%r2103, [%r324+-4];
$L__BB7_272:
	setp.ne.s32 	%p35, %r2103, %r285;
	setp.ne.s32 	%p36, %r285, %r286;
	setp.ne.s32 	%p37, %r286, %r287;
	setp.ne.s32 	%p38, %r287, %r288;
	setp.ne.s32 	%p39, %r288, %r289;
	setp.ne.s32 	%p40, %r289, %r290;
	setp.ne.s32 	%p41, %r290, %r291;
	setp.ne.s32 	%p42, %r291, %r292;
	setp.ne.s32 	%p43, %r292, %r293;
	mul.lo.s32 	%r567, %r252, 9;
	cvt.u64.u32 	%rd244, %r567;
	setp.eq.s64 	%p44, %rd7, %rd244;
	or.pred  	%p45, %p44, %p35;
	selp.u64 	%rd245, 1, 0, %p45;
	add.s32 	%r568, %r567, 1;
	cvt.u64.u32 	%rd246, %r568;
	setp.eq.s64 	%p46, %rd7, %rd246;
	or.pred  	%p6, %p46, %p36;
	selp.u64 	%rd247, 1, 0, %p6;
	add.s32 	%r569, %r567, 2;
	cvt.u64.u32 	%rd248, %r569;
	setp.eq.s64 	%p47, %rd7, %rd248;
	or.pred  	%p7, %p47, %p37;
	selp.u64 	%rd249, 1, 0, %p7;
	add.s32 	%r570, %r567, 3;
	cvt.u64.u32 	%rd250, %r570;
	setp.eq.s64 	%p48, %rd7, %rd250;
	or.pred  	%p49, %p48, %p38;
	selp.u64 	%rd251, 1, 0, %p49;
	add.s32 	%r571, %r567, 4;
	cvt.u64.u32 	%rd252, %r571;
	setp.eq.s64 	%p50, %rd7, %rd252;
	or.pred  	%p8, %p50, %p39;
	selp.u64 	%rd253, 1, 0, %p8;
	add.s32 	%r572, %r567, 5;
	cvt.u64.u32 	%rd254, %r572;
	setp.eq.s64 	%p51, %rd7, %rd254;
	or.pred  	%p9, %p51, %p40;
	selp.u64 	%rd255, 1, 0, %p9;
	add.s32 	%r573, %r567, 6;
	cvt.u64.u32 	%rd256, %r573;
	setp.eq.s64 	%p52, %rd7, %rd256;
	or.pred  	%p10, %p52, %p41;
	selp.u64 	%rd257, 1, 0, %p10;
	add.s32 	%r574, %r567, 7;
	cvt.u64.u32 	%rd258, %r574;
	setp.eq.s64 	%p53, %rd7, %rd258;
	or.pred  	%p54, %p53, %p42;
	selp.u64 	%rd259, 1, 0, %p54;
	add.s32 	%r575, %r567, 8;
	cvt.u64.u32 	%rd260, %r575;
	setp.eq.s64 	%p55, %rd7, %rd260;
	or.pred  	%p56, %p55, %p43;
	selp.u64 	%rd261, 1, 0, %p56;
	add.s64 	%rd262, %rd247, %rd245;
	selp.b32 	%r576, 0, %r315, %p6;
	add.s32 	%r577, %r316, %r576;
	add.s64 	%rd263, %rd262, %rd249;
	selp.b32 	%r578, 0, %r577, %p7;
	add.s32 	%r579, %r317, %r578;
	add.s64 	%rd264, %rd263, %rd251;
	selp.b32 	%r580, 0, %r579, %p49;
	add.s32 	%r581, %r318, %r580;
	add.s64 	%rd265, %rd264, %rd253;
	selp.b32 	%r582, 0, %r581, %p8;
	add.s32 	%r583, %r319, %r582;
	add.s64 	%rd266, %rd265, %rd255;
	selp.b32 	%r584, 0, %r583, %p9;
	add.s32 	%r585, %r320, %r584;
	add.s64 	%rd267, %rd266, %rd257;
	selp.b32 	%r586, 0, %r585, %p10;
	add.s32 	%r587, %r321, %r586;
	add.s64 	%rd268, %rd267, %rd259;
	selp.b32 	%r588, 0, %r587, %p54;
	add.s32 	%r589, %r322, %r588;
	add.s64 	%rd269, %rd268, %rd261;
	mov.b64 	{%r448, %r453}, %rd269;
	selp.b32 	%r590, 0, %r589, %p56;
	add.s32 	%r458, %r323, %r590;
	mov.b32 	%r564, 1;
	mov.b32 	%r565, 0;
	mov.b32 	%r566, -1;
	// begin inline asm
	shfl.sync.up.b32 %r447, %r448, %r564, %r565, %r566;
	// end inline asm
	// begin inline asm
	shfl.sync.up.b32 %r452, %r453, %r564, %r565, %r566;
	// end inline asm
	mov.b64 	%rd270, {%r447, %r452};
	// begin inline asm
	shfl.sync.up.b32 %r457, %r458, %r564, %r565, %r566;
	// end inline asm
	// begin inline asm
	shfl.sync.up.b32 %r462, %r463, %r564, %r565, %r566;
	// end inline asm
	setp.eq.s64 	%p57, %rd269, 0;
	selp.b32 	%r591, %r457, 0, %p57;
	setp.lt.s32 	%p58, %r427, 1;
	selp.b64 	%rd271, 0, %rd270, %p58;
	add.s64 	%rd272, %rd271, %rd269;
	mov.b64 	{%r468, %r473}, %rd272;
	selp.b32 	%r592, 0, %r591, %p58;
	add.s32 	%r478, %r592, %r458;
	mov.b32 	%r484, 2;
	// begin inline asm
	shfl.sync.up.b32 %r467, %r468, %r484, %r565, %r566;
	// end inline asm
	// begin inline asm
	shfl.sync.up.b32 %r472, %r473, %r484, %r565, %r566;
	// end inline asm
	mov.b64 	%rd273, {%r467, %r472};
	// begin inline asm
	shfl.sync.up.b32 %r477, %r478, %r484, %r565, %r566;
	// end inline asm
	// begin inline asm
	shfl.sync.up.b32 %r482, %r483, %r484, %r565, %r566;
	// end inline asm
	setp.eq.s64 	%p59, %rd272, 0;
	selp.b32 	%r593, %r477, 0, %p59;
	setp.lt.s32 	%p60, %r427, 2;
	selp.b64 	%rd274, 0, %rd273, %p60;
	add.s64 	%rd275, %rd274, %rd272;
	mov.b64 	{%r488, %r493}, %rd275;
	selp.b32 	%r594, 0, %r593, %p60;
	add.s32 	%r498, %r594, %r478;
	mov.b32 	%r504, 4;
	// begin inline asm
	shfl.sync.up.b32 %r487, %r488, %r504, %r565, %r566;
	// end inline asm
	// begin inline asm
	shfl.sync.up.b32 %r492, %r493, %r504, %r565, %r566;
	// end inline asm
	mov.b64 	%rd276, {%r487, %r492};
	// begin inline asm
	shfl.sync.up.b32 %r497, %r498, %r504, %r565, %r566;
	// end inline asm
	// begin inline asm
	shfl.sync.up.b32 %r502, %r503, %r504, %r565, %r566;
	// end inline asm
	setp.eq.s64 	%p61, %rd275, 0;
	selp.b32 	%r595, %r497, 0, %p61;
	setp.lt.s32 	%p62, %r427, 4;
	selp.b64 	%rd277, 0, %rd276, %p62;
	add.s64 	%rd278, %rd277, %rd275;
	mov.b64 	{%r508, %r513}, %rd278;
	selp.b32 	%r596, 0, %r595, %p62;
	add.s32 	%r518, %r596, %r498;
	mov.b32 	%r524, 8;
	// begin inline asm
	shfl.sync.up.b32 %r507, %r508, %r524, %r565, %r566;
	// end inline asm
	// begin inline asm
	shfl.sync.up.b32 %r512, %r513, %r524, %r565, %r566;
	// end inline asm
	mov.b64 	%rd279, {%r507, %r512};
	// begin inline asm
	shfl.sync.up.b32 %r517, %r518, %r524, %r565, %r566;
	// end inline asm
	// begin inline asm
	shfl.sync.up.b32 %r522, %r523, %r524, %r565, %r566;
	// end inline asm
	setp.eq.s64 	%p63, %rd278, 0;
	selp.b32 	%r597, %r517, 0, %p63;
	setp.lt.s32 	%p64, %r427, 8;
	selp.b64 	%rd280, 0, %rd279, %p64;
	add.s64 	%rd281, %rd280, %rd278;
	mov.b64 	{%r528, %r533}, %rd281;
	selp.b32 	%r598, 0, %r597, %p64;
	add.s32 	%r538, %r598, %r518;
	mov.b32 	%r544, 16;
	// begin inline asm
	shfl.sync.up.b32 %r527, %r528, %r544, %r565, %r566;
	// end inline asm
	// begin inline asm
	shfl.sync.up.b32 %r532, %r533, %r544, %r565, %r566;
	// end inline asm
	mov.b64 	%rd282, {%r527, %r532};
	// begin inline asm
	shfl.sync.up.b32 %r537, %r538, %r544, %r565, %r566;
	// end inline asm
	// begin inline asm
	shfl.sync.up.b32 %r542, %r543, %r544, %r565, %r566;
	// end inline asm
	setp.eq.s64 	%p65, %rd281, 0;
	selp.b32 	%r599, %r537, 0, %p65;
	setp.lt.s32 	%p66, %r427, 16;
	selp.b64 	%rd283, 0, %rd282, %p66;
	add.s64 	%rd152, %rd283, %rd281;
	mov.b64 	{%r548, %r553}, %rd152;
	selp.b32 	%r600, 0, %r599, %p66;
	add.s32 	%r558, %r600, %r538;
	// begin inline asm
	shfl.sync.up.b32 %r547, %r548, %r564, %r565, %r566;
	// end inline asm
	// begin inline asm
	shfl.sync.up.b32 %r552, %r553, %r564, %r565, %r566;
	// end inline asm
	mov.b64 	%rd834, {%r547, %r552};
	// begin inline asm
	shfl.sync.up.b32 %r2117, %r558, %r564, %r565, %r566;
	// end inline asm
	// begin inline asm
	shfl.sync.up.b32 %r562, %r563, %r564, %r565, %r566;
	// end inline asm
	setp.ne.s32 	%p67, %r427, 31;
	@%p67 bra 	$L__BB7_274;
	shl.b32 	%r601, %r282, 4;
	mov.u32 	%r602, _ZN6thrust24THRUST_300001_SM_1000_NS8cuda_cub4core6detail5shmemE;
	add.s32 	%r603, %r602, %r601;
	st.shared.u64 	[%r603], %rd152;
	st.shared.u32 	[%r603+8], %r558;
$L__BB7_274:
	bar.sync 	0;
	ld.shared.u64 	%rd284, [_ZN6thrust24THRUST_300001_SM_1000_NS8cuda_cub4core6detail5shmemE];
	ld.shared.u32 	%r604, [_ZN6thrust24THRUST_300001_SM_1000_NS8cuda_cub4core6detail5shmemE+8];
	ld.shared.u64 	%rd285, [_ZN6thrust24THRUST_300001_SM_1000_NS8cuda_cub4core6detail5shmemE+16];
	ld.shared.u32 	%r605, [_ZN6thrust24THRUST_300001_SM_1000_NS8cuda_cub4core6detail5shmemE+24];
	add.s64 	%rd286, %rd285, %rd284;
	setp.eq.s64 	%p68, %rd285, 0;
	selp.b32 	%r606, %r604, 0, %p68;
	add.s32 	%r607, %r606, %r605;
	setp.eq.s32 	%p69, %r282, 2;
	selp.b64 	%rd287, %rd286, %rd284, %p69;
	selp.b32 	%r608, %r607, %r604, %p69;
	ld.shared.u64 	%rd288, [_ZN6thrust24THRUST_300001_SM_1000_NS8cuda_cub4core6detail5shmemE+32];
	ld.shared.u32 	%r609, [_ZN6thrust24THRUST_300001_SM_1000_NS8cuda_cub4core6detail5shmemE+40];
	add.s64 	%rd289, %rd288, %rd286;
	setp.eq.s64 	%p70, %rd288, 0;
	selp.b32 	%r610, %r607, 0, %p70;
	add.s32 	%r611, %r610, %r609;
	setp.eq.s32 	%p71, %r282, 3;
	selp.b64 	%rd290, %rd289, %rd287, %p71;
	selp.b32 	%r612, %r611, %r608, %p71;
	ld.shared.u64 	%rd291, [_ZN6thrust24THRUST_300001_SM_1000_NS8cuda_cub4core6detail5shmemE+48];
	ld.shared.u32 	%r613, [_ZN6thrust24THRUST_300001_SM_1000_NS8cuda_cub4core6detail5shmemE+56];
	add.s64 	%rd292, %rd291, %rd289;
	setp.eq.s64 	%p72, %rd291, 0;
	selp.b32 	%r614, %r611, 0, %p72;
	add.s32 	%r615, %r614, %r613;
	setp.eq.s32 	%p73, %r282, 4;
	selp.b64 	%rd293, %rd292, %rd290, %p73;
	selp.b32 	%r616, %r615, %r612, %p73;
	ld.shared.u64 	%rd294, [_ZN6thrust24THRUST_300001_SM_1000_NS8cuda_cub4core6detail5shmemE+64];
	ld.shared.u32 	%r617, [_ZN6thrust24THRUST_300001_SM_1000_NS8cuda_cub4core6detail5shmemE+72];
	add.s64 	%rd295, %rd294, %rd292;
	setp.eq.s64 	%p74, %rd294, 0;
	selp.b32 	%r618, %r615, 0, %p74;
	add.s32 	%r619, %r618, %r617;
	setp.eq.s32 	%p75, %r282, 5;
	selp.b64 	%rd296, %rd295, %rd293, %p75;
	selp.b32 	%r620, %r619, %r616, %p75;
	ld.shared.u64 	%rd297, [_ZN6thrust24THRUST_300001_SM_1000_NS8cuda_cub4core6detail5shmemE+80];
	ld.shared.u32 	%r621, [_ZN6thrust24THRUST_300001_SM_1000_NS8cuda_cub4core6detail5shmemE+88];
	add.s64 	%rd298, %rd297, %rd295;
	setp.eq.s64 	%p76, %rd297, 0;
	selp.b32 	%r622, %r619, 0, %p76;
	add.s32 	%r623, %r622, %r621;
	setp.eq.s32 	%p77, %r282, 6;
	selp.b64 	%rd299, %rd298, %rd296, %p77;
	selp.b32 	%r624, %r623, %r620, %p77;
	ld.shared.u64 	%rd300, [_ZN6thrust24THRUST_300001_SM_1000_NS8cuda_cub4core6detail5shmemE+96];
	ld.shared.u32 	%r625, [_ZN6thrust24THRUST_300001_SM_1000_NS8cuda_cub4core6detail5shmemE+104];
	add.s64 	%rd301, %rd300, %rd298;
	setp.eq.s64 	%p78, %rd300, 0;
	selp.b32 	%r626, %r623, 0, %p78;
	add.s32 	%r627, %r626, %r625;
	setp.eq.s32 	%p79, %r282, 7;
	selp.b64 	%rd154, %rd301, %rd299, %p79;
	selp.b32 	%r329, %r627, %r624, %p79;
	ld.shared.u64 	%rd302, [_ZN6thrust24THRUST_300001_SM_1000_NS8cuda_cub4core6detail5shmemE+112];
	ld.shared.u32 	%r628, [_ZN6thrust24THRUST_300001_SM_1000_NS8cuda_cub4core6detail5shmemE+120];
	add.s64 	%rd155, %rd302, %rd301;
	setp.eq.s64 	%p80, %rd302, 0;
	selp.b32 	%r629, %r627, 0, %p80;
	add.s32 	%r330, %r629, %r628;
	setp.lt.u32 	%p81, %r252, 32;
	@%p81 bra 	$L__BB7_276;
	setp.eq.s64 	%p82, %rd834, 0;
	selp.b32 	%r630, %r329, 0, %p82;
	add.s32 	%r631, %r630, %r2117;
	setp.eq.s32 	%p83, %r427, 0;
	selp.b64 	%rd303, 0, %rd834, %p83;
	add.s64 	%rd834, %rd154, %rd303;
	selp.b32 	%r2117, %r329, %r631, %p83;
	bra.uni 	$L__BB7_312;
$L__BB7_276:
	setp.ne.s32 	%p84, %r252, 0;
	mul.wide.u32 	%rd304, %r1, 16;
	add.s64 	%rd157, %rd1, %rd304;
	@%p84 bra 	$L__BB7_278;
	st.shared.u64 	[_ZN6thrust24THRUST_300001_SM_1000_NS8cuda_cub4core6detail5shmemE+200], %rd155;
	st.shared.u32 	[_ZN6thrust24THRUST_300001_SM_1000_NS8cuda_cub4core6detail5shmemE+208], %r330;
	mov.b32 	%r632, 100;
	mov.b64 	%rd306, {%r330, %r632};
	add.s64 	%rd305, %rd157, 512;
	// begin inline asm
	st.relaxed.gpu.v2.u64 [%rd305], {%rd306, %rd155};
	// end inline asm
$L__BB7_278:
	mov.u32 	%r633, %nctaid.x;
	setp.gt.u32 	%p85, %r633, 499;
	@%p85 bra 	$L__BB7_280;
	membar.cta;
	bra.uni 	$L__BB7_281;
$L__BB7_280:
	mov.b32 	%r634, 450;
	// begin inline asm
	nanosleep.u32 %r634;
	// end inline asm
$L__BB7_281:
	mul.wide.u32 	%rd308, %r252, 16;
	xor.b64  	%rd309, %rd308, -16;
	add.s64 	%rd310, %rd157, %rd309;
	add.s64 	%rd158, %rd310, 512;
$L__BB7_282:
	// begin inline asm
	ld.relaxed.gpu.v2.u64 {%rd311, %rd824}, [%rd158];
	// end inline asm
	mov.b64 	{%r2105, %r2110}, %rd311;
	setp.eq.s32 	%p86, %r2110, 99;
	mov.b32 	%r635, -1;
	vote.sync.any.pred 	%p87, %p86, %r635;
	@%p87 bra 	$L__BB7_282;
	setp.eq.s32 	%p88, %r2110, 101;
	mov.b32 	%r657, -1;
	vote.sync.ballot.b32 	%r658, %p88, %r657;
	// begin inline asm
	mov.u32 %r637, %lanemask_ge;
	// end inline asm
	and.b32  	%r659, %r658, %r637;
	or.b32  	%r660, %r659, -2147483648;
	add.s32 	%r661, %r660, -1;
	not.b32 	%r662, %r660;
	and.b32  	%r663, %r662, %r661;
	popc.b32 	%r335, %r663;
	mov.b64 	{%r639, %r644}, %rd824;
	mov.b32 	%r655, 1;
	// begin inline asm
	shfl.sync.down.b32 %r638, %r639, %r655, %r335, %r657;
	// end inline asm
	// begin inline asm
	shfl.sync.down.b32 %r643, %r644, %r655, %r335, %r657;
	// end inline asm
	// begin inline asm
	shfl.sync.down.b32 %r648, %r2105, %r655, %r335, %r657;
	// end inline asm
	// begin inline asm
	shfl.sync.down.b32 %r653, %r654, %r655, %r335, %r657;
	// end inline asm
	setp.ge.s32 	%p90, %r427, %r335;
	@%p90 bra 	$L__BB7_285;
	mov.b64 	%rd314, {%r638, %r643};
	add.s64 	%rd160, %rd824, %rd314;
	setp.eq.s64 	%p91, %rd824, 0;
	selp.b32 	%r664, %r648, 0, %p91;
	add.s32 	%r2105, %r664, %r2105;
	mov.u64 	%rd824, %rd160;
$L__BB7_285:
	mov.b64 	{%r666, %r671}, %rd824;
	mov.b32 	%r682, 2;
	mov.b32 	%r684, -1;
	// begin inline asm
	shfl.sync.down.b32 %r665, %r666, %r682, %r335, %r684;
	// end inline asm
	// begin inline asm
	shfl.sync.down.b32 %r670, %r671, %r682, %r335, %r684;
	// end inline asm
	// begin inline asm
	shfl.sync.down.b32 %r675, %r2105, %r682, %r335, %r684;
	// end inline asm
	// begin inline asm
	shfl.sync.down.b32 %r680, %r681, %r682, %r335, %r684;
	// end inline asm
	add.s32 	%r344, %r427, 2;
	setp.gt.s32 	%p92, %r344, %r335;
	@%p92 bra 	$L__BB7_287;
	mov.b64 	%rd315, {%r665, %r670};
	add.s64 	%rd162, %rd824, %rd315;
	setp.eq.s64 	%p93, %rd824, 0;
	selp.b32 	%r685, %r675, 0, %p93;
	add.s32 	%r2105, %r685, %r2105;
	mov.u64 	%rd824, %rd162;
$L__BB7_287:
	mov.b64 	{%r687, %r692}, %rd824;
	mov.b32 	%r703, 4;
	mov.b32 	%r705, -1;
	// begin inline asm
	shfl.sync.down.b32 %r686, %r687, %r703, %r335, %r705;
	// end inline asm
	// begin inline asm
	shfl.sync.down.b32 %r691, %r692, %r703, %r335, %r705;
	// end inline asm
	// begin inline asm
	shfl.sync.down.b32 %r696, %r2105, %r703, %r335, %r705;
	// end inline asm
	// begin inline asm
	shfl.sync.down.b32 %r701, %r702, %r703, %r335, %r705;
	// end inline asm
	add.s32 	%r350, %r427, 4;
	setp.gt.s32 	%p94, %r350, %r335;
	@%p94 bra 	$L__BB7_289;
	mov.b64 	%rd316, {%r686, %r691};
	add.s64 	%rd164, %rd824, %rd316;
	setp.eq.s64 	%p95, %rd824, 0;
	selp.b32 	%r706, %r696, 0, %p95;
	add.s32 	%r2105, %r706, %r2105;
	mov.u64 	%rd824, %rd164;
$L__BB7_289:
	mov.b64 	{%r708, %r713}, %rd824;
	mov.b32 	%r724, 8;
	mov.b32 	%r726, -1;
	// begin inline asm
	shfl.sync.down.b32 %r707, %r708, %r724, %r335, %r726;
	// end inline asm
	// begin inline asm
	shfl.sync.down.b32 %r712, %r713, %r724, %r335, %r726;
	// end inline asm
	// begin inline asm
	shfl.sync.down.b32 %r717, %r2105, %r724, %r335, %r726;
	// end inline asm
	// begin inline asm
	shfl.sync.down.b32 %r722, %r723, %r724, %r335, %r726;
	// end inline asm
	add.s32 	%r356, %r427, 8;
	setp.gt.s32 	%p96, %r356, %r335;
	@%p96 bra 	$L__BB7_291;
	mov.b64 	%rd317, {%r707, %r712};
	add.s64 	%rd166, %rd824, %rd317;
	setp.eq.s64 	%p97, %rd824, 0;
	selp.b32 	%r727, %r717, 0, %p97;
	add.s32 	%r2105, %r727, %r2105;
	mov.u64 	%rd824, %rd166;
$L__BB7_291:
	mov.b64 	{%r729, %r734}, %rd824;
	mov.b32 	%r745, 16;
	mov.b32 	%r747, -1;
	// begin inline asm
	shfl.sync.down.b32 %r728, %r729, %r745, %r335, %r747;
	// end inline asm
	// begin inline asm
	shfl.sync.down.b32 %r733, %r734, %r745, %r335, %r747;
	// end inline asm
	// begin inline asm
	shfl.sync.down.b32 %r738, %r2105, %r745, %r335, %r747;
	// end inline asm
	// begin inline asm
	shfl.sync.down.b32 %r743, %r744, %r745, %r335, %r747;
	// end inline asm
	add.s32 	%r362, %r427, 16;
	setp.gt.s32 	%p98, %r362, %r335;
	@%p98 bra 	$L__BB7_293;
	mov.b64 	%rd318, {%r728, %r733};
	add.s64 	%rd168, %rd824, %rd318;
	setp.eq.s64 	%p99, %rd824, 0;
	selp.b32 	%r748, %r738, 0, %p99;
	add.s32 	%r2105, %r748, %r2105;
	mov.u64 	%rd824, %rd168;
$L__BB7_293:
	not.b32 	%r749, %r252;
	add.s32 	%r2111, %r1, %r749;
	add.s64 	%rd170, %rd1, 512;
$L__BB7_294:
	setp.ne.s32 	%p100, %r2110, 101;
	mov.b32 	%r750, -1;
	vote.sync.all.pred 	%p101, %p100, %r750;
	not.pred 	%p102, %p101;
	@%p102 bra 	$L__BB7_308;
	mul.wide.s32 	%rd392, %r2111, 16;
	add.s64 	%rd393, %rd170, %rd392;
	add.s64 	%rd391, %rd393, -512;
$L__BB7_296:
	// begin inline asm
	ld.relaxed.gpu.v2.u64 {%rd389, %rd830}, [%rd391];
	// end inline asm
	mov.b64 	{%r2113, %r2110}, %rd389;
	setp.eq.s32 	%p154, %r2110, 99;
	mov.b32 	%r844, -1;
	vote.sync.any.pred 	%p155, %p154, %r844;
	@%p155 bra 	$L__BB7_296;
	setp.eq.s32 	%p156, %r2110, 101;
	mov.b32 	%r865, -1;
	vote.sync.ballot.b32 	%r866, %p156, %r865;
	and.b32  	%r867, %r866, %r637;
	or.b32  	%r868, %r867, -2147483648;
	add.s32 	%r869, %r868, -1;
	not.b32 	%r870, %r868;
	and.b32  	%r871, %r870, %r869;
	popc.b32 	%r371, %r871;
	mov.b64 	{%r847, %r852}, %rd830;
	mov.b32 	%r863, 1;
	// begin inline asm
	shfl.sync.down.b32 %r846, %r847, %r863, %r371, %r865;
	// end inline asm
	// begin inline asm
	shfl.sync.down.b32 %r851, %r852, %r863, %r371, %r865;
	// end inline asm
	// begin inline asm
	shfl.sync.down.b32 %r856, %r2113, %r863, %r371, %r865;
	// end inline asm
	// begin inline asm
	shfl.sync.down.b32 %r861, %r862, %r863, %r371, %r865;
	// end inline asm
	setp.ge.s32 	%p158, %r427, %r371;
	@%p158 bra 	$L__BB7_299;
	mov.b64 	%rd394, {%r846, %r851};
	add.s64 	%rd173, %rd830, %rd394;
	setp.eq.s64 	%p159, %rd830, 0;
	selp.b32 	%r872, %r856, 0, %p159;
	add.s32 	%r2113, %r872, %r2113;
	mov.u64 	%rd830, %rd173;
$L__BB7_299:
	mov.b64 	{%r874, %r879}, %rd830;
	mov.b32 	%r890, 2;
	mov.b32 	%r892, -1;
	// begin inline asm
	shfl.sync.down.b32 %r873, %r874, %r890, %r371, %r892;
	// end inline asm
	// begin inline asm
	shfl.sync.down.b32 %r878, %r879, %r890, %r371, %r892;
	// end inline asm
	// begin inline asm
	shfl.sync.down.b32 %r883, %r2113, %r890, %r371, %r892;
	// end inline asm
	// begin inline asm
	shfl.sync.down.b32 %r888, %r889, %r890, %r371, %r892;
	// end inline asm
	setp.gt.s32 	%p160, %r344, %r371;
	@%p160 bra 	$L__BB7_301;
	mov.b64 	%rd395, {%r873, %r878};
	add.s64 	%rd175, %rd830, %rd395;
	setp.eq.s64 	%p161, %rd830, 0;
	selp.b32 	%r893, %r883, 0, %p161;
	add.s32 	%r2113, %r893, %r2113;
	mov.u64 	%rd830, %rd175;
$L__BB7_301:
	mov.b64 	{%r895, %r900}, %rd830;
	mov.b32 	%r911, 4;
	mov.b32 	%r913, -1;
	// begin inline asm
	shfl.sync.down.b32 %r894, %r895, %r911, %r371, %r913;
	// end inline asm
	// begin inline asm
	shfl.sync.down.b32 %r899, %r900, %r911, %r371, %r913;
	// end inline asm
	// begin inline asm
	shfl.sync.down.b32 %r904, %r2113, %r911, %r371, %r913;
	// end inline asm
	// begin inline asm
	shfl.sync.down.b32 %r909, %r910, %r911, %r371, %r913;
	// end inline asm
	setp.gt.s32 	%p162, %r350, %r371;
	@%p162 bra 	$L__BB7_303;
	mov.b64 	%rd396, {%r894, %r899};
	add.s64 	%rd177, %rd830, %rd396;
	setp.eq.s64 	%p163, %rd830, 0;
	selp.b32 	%r914, %r904, 0, %p163;
	add.s32 	%r2113, %r914, %r2113;
	mov.u64 	%rd830, %rd177;
$L__BB7_303:
	mov.b64 	{%r916, %r921}, %rd830;
	mov.b32 	%r932, 8;
	mov.b32 	%r934, -1;
	// begin inline asm
	shfl.sync.down.b32 %r915, %r916, %r932, %r371, %r934;
	// end inline asm
	// begin inline asm
	shfl.sync.down.b32 %r920, %r921, %r932, %r371, %r934;
	// end inline asm
	// begin inline asm
	shfl.sync.down.b32 %r925, %r2113, %r932, %r371, %r934;
	// end inline asm
	// begin inline asm
	shfl.sync.down.b32 %r930, %r931, %r932, %r371, %r934;
	// end inline asm
	setp.gt.s32 	%p164, %r356, %r371;
	@%p164 bra 	$L__BB7_305;
	mov.b64 	%rd397, {%r915, %r920};
	add.s64 	%rd179, %rd830, %rd397;
	setp.eq.s64 	%p165, %rd830, 0;
	selp.b32 	%r935, %r925, 0, %p165;
	add.s32 	%r2113, %r935, %r2113;
	mov.u64 	%rd830, %rd179;
$L__BB7_305:
	mov.b64 	{%r937, %r942}, %rd830;
	mov.b32 	%r953, 16;
	mov.b32 	%r955, -1;
	// begin inline asm
	shfl.sync.down.b32 %r936, %r937, %r953, %r371, %r955;
	// end inline asm
	// begin inline asm
	shfl.sync.down.b32 %r941, %r942, %r953, %r371, %r955;
	// end inline asm
	// begin inline asm
	shfl.sync.down.b32 %r946, %r2113, %r953, %r371, %r955;
	// end inline asm
	// begin inline asm
	shfl.sync.down.b32 %r951, %r952, %r953, %r371, %r955;
	// end inline asm
	setp.gt.s32 	%p166, %r362, %r371;
	@%p166 bra 	$L__BB7_307;
	mov.b64 	%rd398, {%r936, %r941};
	add.s64 	%rd181, %rd830, %rd398;
	setp.eq.s64 	%p167, %rd830, 0;
	selp.b32 	%r956, %r946, 0, %p167;
	add.s32 	%r2113, %r956, %r2113;
	mov.u64 	%rd830, %rd181;
$L__BB7_307:
	add.s64 	%rd183, %rd830, %rd824;
	setp.eq.s64 	%p168, %rd824, 0;
	selp.b32 	%r957, %r2113, 0, %p168;
	add.s32 	%r2105, %r957, %r2105;
	add.s32 	%r2111, %r2111, -32;
	mov.u64 	%rd824, %rd183;
	bra.uni 	$L__BB7_294;
$L__BB7_308:
	setp.ne.s32 	%p103, %r252, 0;
	@%p103 bra 	$L__BB7_310;
	add.s64 	%rd321, %rd824, %rd155;
	setp.eq.s64 	%p104, %rd155, 0;
	selp.b32 	%r752, %r2105, 0, %p104;
	add.s32 	%r753, %r752, %r330;
	mov.b32 	%r754, 101;
	mov.b64 	%rd320, {%r753, %r754};
	add.s64 	%rd319, %rd157, 512;
	// begin inline asm
	st.relaxed.gpu.v2.u64 [%rd319], {%rd320, %rd321};
	// end inline asm
	st.shared.u64 	[_ZN6thrust24THRUST_300001_SM_1000_NS8cuda_cub4core6detail5shmemE+168], %rd824;
	st.shared.u32 	[_ZN6thrust24THRUST_300001_SM_1000_NS8cuda_cub4core6detail5shmemE+176], %r2105;
	st.shared.u64 	[_ZN6thrust24THRUST_300001_SM_1000_NS8cuda_cub4core6detail5shmemE+184], %rd321;
	st.shared.u32 	[_ZN6thrust24THRUST_300001_SM_1000_NS8cuda_cub4core6detail5shmemE+192], %r753;
$L__BB7_310:
	setp.ne.s32 	%p105, %r427, 0;
	@%p105 bra 	$L__BB7_312;
	st.shared.u64 	[_ZN6thrust24THRUST_300001_SM_1000_NS8cuda_cub4core6detail5shmemE+136], %rd824;
	st.shared.u32 	[_ZN6thrust24THRUST_300001_SM_1000_NS8cuda_cub4core6detail5shmemE+144], %r2105;
	mov.u64 	%rd834, %rd824;
	mov.u32 	%r2117, %r2105;
$L__BB7_312:
	setp.eq.s32 	%p106, %r252, 0;
	bar.sync 	0;
	@%p106 bra 	$L__BB7_314;
	ld.shared.u32 	%r755, [_ZN6thrust24THRUST_300001_SM_1000_NS8cuda_cub4core6detail5shmemE+144];
	ld.shared.u64 	%rd322, [_ZN6thrust24THRUST_300001_SM_1000_NS8cuda_cub4core6detail5shmemE+136];
	add.s64 	%rd185, %rd322, %rd834;
	setp.eq.s64 	%p107, %rd834, 0;
	selp.b32 	%r756, %r755, 0, %p107;
	add.s32 	%r2117, %r756, %r2117;
	mov.u64 	%rd834, %rd185;
$L__BB7_314:
	mul.lo.s32 	%r757, %r252, 9;
	cvt.u64.u32 	%rd323, %r757;
	setp.eq.s64 	%p108, %rd7, %rd323;
	setp.ne.s32 	%p109, %r2103, %r285;
	or.pred  	%p110, %p108, %p109;
	selp.u64 	%rd324, 1, 0, %p110;
	add.s64 	%rd187, %rd834, %rd324;
	selp.b32 	%r758, 0, %r2117, %p110;
	add.s32 	%r402, %r758, %r315;
	selp.u64 	%rd325, 1, 0, %p6;
	add.s64 	%rd326, %rd325, %rd324;
	add.s64 	%rd188, %rd326, %rd834;
	selp.b32 	%r759, 0, %r402, %p6;
	add.s32 	%r403, %r316, %r759;
	selp.u64 	%rd327, 1, 0, %p7;
	add.s64 	%rd189, %rd188, %rd327;
	selp.b32 	%r760, 0, %r403, %p7;
	add.s32 	%r404, %r317, %r760;
	add.s32 	%r761, %r757, 3;
	cvt.u64.u32 	%rd328, %r761;
	setp.eq.s64 	%p111, %rd7, %rd328;
	setp.ne.s32 	%p112, %r287, %r288;
	or.pred  	%p11, %p111, %p112;
	selp.u64 	%rd329, 1, 0, %p11;
	add.s64 	%rd190, %rd189, %rd329;
	selp.b32 	%r762, 0, %r404, %p11;
	add.s32 	%r405, %r318, %r762;
	selp.u64 	%rd330, 1, 0, %p8;
	add.s64 	%rd191, %rd190, %rd330;
	selp.b32 	%r763, 0, %r405, %p8;
	add.s32 	%r406, %r319, %r763;
	selp.u64 	%rd331, 1, 0, %p9;
	add.s64 	%rd192, %rd191, %rd331;
	selp.b32 	%r764, 0, %r406, %p9;
	add.s32 	%r407, %r320, %r764;
	selp.u64 	%rd332, 1, 0, %p10;
	add.s64 	%rd193, %rd192, %rd332;
	selp.b32 	%r765, 0, %r407, %p10;
	add.s32 	%r408, %r321, %r765;
	add.s32 	%r766, %r757, 7;
	cvt.u64.u32 	%rd333, %r766;
	setp.eq.s64 	%p113, %rd7, %rd333;
	setp.ne.s32 	%p114, %r291, %r292;
	or.pred  	%p115, %p113, %p114;
	selp.u64 	%rd334, 1, 0, %p115;
	add.s64 	%rd194, %rd193, %rd334;
	selp.b32 	%r767, 0, %r408, %p115;
	add.s32 	%r409, %r322, %r767;
	ld.shared.u64 	%rd195, [_ZN6thrust24THRUST_300001_SM_1000_NS8cuda_cub4core6detail5shmemE+200];
	ld.shared.u64 	%rd841, [_ZN6thrust24THRUST_300001_SM_1000_NS8cuda_cub4core6detail5shmemE+184];
	ld.shared.u32 	%r410, [_ZN6thrust24THRUST_300001_SM_1000_NS8cuda_cub4core6detail5shmemE+192];
	ld.shared.u64 	%rd197, [_ZN6thrust24THRUST_300001_SM_1000_NS8cuda_cub4core6detail5shmemE+168];
	setp.lt.s64 	%p116, %rd195, 257;
	@%p116 bra 	$L__BB7_340;
	bar.sync 	0;
	mul.lo.s32 	%r771, %r252, 9;
	cvt.u64.u32 	%rd365, %r771;
	setp.ne.s64 	%p132, %rd7, %rd365;
	setp.eq.s32 	%p133, %r2103, %r285;
	and.pred  	%p134, %p132, %p133;
	@%p134 bra 	$L__BB7_317;
	cvt.u32.u64 	%r772, %rd197;
	cvt.u32.u64 	%r773, %rd834;
	sub.s32 	%r774, %r773, %r772;
	shl.b32 	%r775, %r774, 3;
	mov.u32 	%r776, _ZN6thrust24THRUST_300001_SM_1000_NS8cuda_cub4core6detail5shmemE;
	add.s32 	%r777, %r776, %r775;
	st.shared.v2.u32 	[%r777], {%r2103, %r2117};
$L__BB7_317:
	not.pred 	%p135, %p6;
	@%p135 bra 	$L__BB7_319;
	cvt.u32.u64 	%r778, %rd197;
	cvt.u32.u64 	%r779, %rd187;
	sub.s32 	%r780, %r779, %r778;
	shl.b32 	%r781, %r780, 3;
	mov.u32 	%r782, _ZN6thrust24THRUST_300001_SM_1000_NS8cuda_cub4core6detail5shmemE;
	add.s32 	%r783, %r782, %r781;
	st.shared.v2.u32 	[%r783], {%r285, %r402};
$L__BB7_319:
	not.pred 	%p136, %p7;
	@%p136 bra 	$L__BB7_321;
	cvt.u32.u64 	%r784, %rd197;
	cvt.u32.u64 	%r785, %rd188;
	sub.s32 	%r786, %r785, %r784;
	shl.b32 	%r787, %r786, 3;
	mov.u32 	%r788, _ZN6thrust24THRUST_300001_SM_1000_NS8cuda_cub4core6detail5shmemE;
	add.s32 	%r789, %r788, %r787;
	st.shared.v2.u32 	[%r789], {%r286, %r403};
$L__BB7_321:
	not.pred 	%p137, %p11;
	@%p137 bra 	$L__BB7_323;
	cvt.u32.u64 	%r790, %rd197;
	cvt.u32.u64 	%r791, %rd189;
	sub.s32 	%r792, %r791, %r790;
	shl.b32 	%r793, %r792, 3;
	mov.u32 	%r794, _ZN6thrust24THRUST_300001_SM_1000_NS8cuda_cub4core6detail5shmemE;
	add.s32 	%r795, %r794, %r793;
	st.shared.v2.u32 	[%r795], {%r287, %r404};
$L__BB7_323:
	not.pred 	%p138, %p8;
	@%p138 bra 	$L__BB7_325;
	cvt.u32.u64 	%r796, %rd197;
	cvt.u32.u64 	%r797, %rd190;
	sub.s32 	%r798, %r797, %r796;
	shl.b32 	%r799, %r798, 3;
	mov.u32 	%r800, _ZN6thrust24THRUST_300001_SM_1000_NS8cuda_cub4core6detail5shmemE;
	add.s32 	%r801, %r800, %r799;
	st.shared.v2.u32 	[%r801], {%r288, %r405};
$L__BB7_325:
	not.pred 	%p139, %p9;
	@%p139 bra 	$L__BB7_327;
	cvt.u32.u64 	%r802, %rd197;
	cvt.u32.u64 	%r803, %rd191;
	sub.s32 	%r804, %r803, %r802;
	shl.b32 	%r805, %r804, 3;
	mov.u32 	%r806, _ZN6thrust24THRUST_300001_SM_1000_NS8cuda_cub4core6detail5shmemE;
	add.s32 	%r807, %r806, %r805;
	st.shared.v2.u32 	[%r807], {%r289, %r406};
$L__BB7_327:
	not.pred 	%p140, %p10;
	@%p140 bra 	$L__BB7_329;
	cvt.u32.u64 	%r808, %rd197;
	cvt.u32.u64 	%r809, %rd192;
	sub.s32 	%r810, %r809, %r808;
	shl.b32 	%r811, %r810, 3;
	mov.u32 	%r812, _ZN6thrust24THRUST_300001_SM_1000_NS8cuda_cub4core6detail5shmemE;
	add.s32 	%r813, %r812, %r811;
	st.shared.v2.u32 	[%r813], {%r290, %r407};
$L__BB7_329:
	mad.lo.s32 	%r814, %r252, 9, 7;
	cvt.u64.u32 	%rd366, %r814;
	setp.ne.s64 	%p141, %rd7, %rd366;
	setp.eq.s32 	%p142, %r291, %r292;
	and.pred  	%p143, %p141, %p142;
	@%p143 bra 	$L__BB7_331;
	cvt.u32.u64 	%r815, %rd197;
	cvt.u32.u64 	%r816, %rd193;
	sub.s32 	%r817, %r816, %r815;
	shl.b32 	%r818, %r817, 3;
	mov.u32 	%r819, _ZN6thrust24THRUST_300001_SM_1000_NS8cuda_cub4core6detail5shmemE;
	add.s32 	%r820, %r819, %r818;
	st.shared.v2.u32 	[%r820], {%r291, %r408};
$L__BB7_331:
	mad.lo.s32 	%r821, %r252, 9, 8;
	cvt.u64.u32 	%rd367, %r821;
	setp.ne.s64 	%p144, %rd7, %rd367;
	setp.eq.s32 	%p145, %r292, %r293;
	and.pred  	%p146, %p144, %p145;
	@%p146 bra 	$L__BB7_333;
	cvt.u32.u64 	%r822, %rd197;
	cvt.u32.u64 	%r823, %rd194;
	sub.s32 	%r824, %r823, %r822;
	shl.b32 	%r825, %r824, 3;
	mov.u32 	%r826, _ZN6thrust24THRUST_300001_SM_1000_NS8cuda_cub4core6detail5shmemE;
	add.s32 	%r827, %r826, %r825;
	st.shared.v2.u32 	[%r827], {%r292, %r409};
$L__BB7_333:
	bar.sync 	0;
	cvt.u64.u32 	%rd840, %r252;
	setp.le.u64 	%p147, %rd195, %rd840;
	@%p147 bra 	$L__BB7_358;
	not.b64 	%rd368, %rd840;
	add.s64 	%rd199, %rd195, %rd368;
	shr.u64 	%rd369, %rd199, 8;
	add.s64 	%rd370, %rd369, 1;
	and.b64  	%rd836, %rd370, 3;
	and.b64  	%rd371, %rd199, 768;
	setp.eq.s64 	%p148, %rd371, 768;
	@%p148 bra 	$L__BB7_337;
	add.s64 	%rd372, %rd197, %rd840;
	shl.b64 	%rd373, %rd372, 2;
	add.s64 	%rd838, %rd5, %rd373;
	add.s64 	%rd837, %rd4, %rd373;
	shl.b32 	%r828, %r252, 3;
	mov.u32 	%r829, _ZN6thrust24THRUST_300001_SM_1000_NS8cuda_cub4core6detail5shmemE;
	add.s32 	%r2119, %r829, %r828;
	shl.b64 	%rd374, %rd836, 8;
	add.s64 	%rd840, %rd374, %rd840;
$L__BB7_336:
	.pragma "nounroll";
	ld.shared.v2.u32 	{%r830, %r831}, [%r2119];
	st.global.u32 	[%rd837], %r830;
	st.global.u32 	[%rd838], %r831;
	add.s64 	%rd838, %rd838, 1024;
	add.s64 	%rd837, %rd837, 1024;
	add.s32 	%r2119, %r2119, 2048;
	add.s64 	%rd836, %rd836, -1;
	setp.ne.s64 	%p149, %rd836, 0;
	@%p149 bra 	$L__BB7_336;
$L__BB7_337:
	setp.lt.u64 	%p150, %rd199, 768;
	@%p150 bra 	$L__BB7_358;
	mov.u32 	%r834, _ZN6thrust24THRUST_300001_SM_1000_NS8cuda_cub4core6detail5shmemE;
$L__BB7_339:
	cvt.u32.u64 	%r832, %rd840;
	add.s64 	%rd375, %rd840, %rd197;
	shl.b32 	%r833, %r832, 3;
	add.s32 	%r835, %r834, %r833;
	ld.shared.v2.u32 	{%r836, %r837}, [%r835];
	shl.b64 	%rd376, %rd375, 2;
	add.s64 	%rd377, %rd4, %rd376;
	st.global.u32 	[%rd377], %r836;
	add.s64 	%rd378, %rd5, %rd376;
	st.global.u32 	[%rd378], %r837;
	and.b64  	%rd379, %rd840, 4294967295;
	add.s64 	%rd380, %rd197, %rd379;
	ld.shared.v2.u32 	{%r838, %r839}, [%r835+2048];
	shl.b64 	%rd381, %rd380, 2;
	add.s64 	%rd382, %rd4, %rd381;
	st.global.u32 	[%rd382+1024], %r838;
	add.s64 	%rd383, %rd5, %rd381;
	st.global.u32 	[%rd383+1024], %r839;
	ld.shared.v2.u32 	{%r840, %r841}, [%r835+4096];
	st.global.u32 	[%rd382+2048], %r840;
	st.global.u32 	[%rd383+2048], %r841;
	ld.shared.v2.u32 	{%r842, %r843}, [%r835+6144];
	st.global.u32 	[%rd382+3072], %r842;
	st.global.u32 	[%rd383+3072], %r843;
	add.s64 	%rd384, %rd840, 1024;
	and.b64  	%rd840, %rd384, 4294967295;
	setp.gt.u64 	%p151, %rd195, %rd840;
	@%p151 bra 	$L__BB7_339;
	bra.uni 	$L__BB7_358;
$L__BB7_340:
	mul.lo.s32 	%r768, %r252, 9;
	cvt.u64.u32 	%rd335, %r768;
	setp.ne.s64 	%p117, %rd7, %rd335;
	setp.eq.s32 	%p118, %r2103, %r285;
	and.pred  	%p119, %p117, %p118;
	@%p119 bra 	$L__BB7_342;
	shl.b64 	%rd336, %rd834, 2;
	add.s64 	%rd337, %rd4, %rd336;
	st.global.u32 	[%rd337], %r2103;
	add.s64 	%rd338, %rd5, %rd336;
	st.global.u32 	[%rd338], %r2117;
$L__BB7_342:
	not.pred 	%p120, %p6;
	@%p120 bra 	$L__BB7_344;
	shl.b64 	%rd339, %rd187, 2;
	add.s64 	%rd340, %rd4, %rd339;
	st.global.u32 	[%rd340], %r285;
	add.s64 	%rd341, %rd5, %rd339;
	st.global.u32 	[%rd341], %r402;
$L__BB7_344:
	not.pred 	%p121, %p7;
	@%p121 bra 	$L__BB7_346;
	shl.b64 	%rd342, %rd188, 2;
	add.s64 	%rd343, %rd4, %rd342;
	st.global.u32 	[%rd343], %r286;
	add.s64 	%rd344, %rd5, %rd342;
	st.global.u32 	[%rd344], %r403;
$L__BB7_346:
	not.pred 	%p122, %p11;
	@%p122 bra 	$L__BB7_348;
	shl.b64 	%rd345, %rd189, 2;
	add.s64 	%rd346, %rd4, %rd345;
	st.global.u32 	[%rd346], %r287;
	add.s64 	%rd347, %rd5, %rd345;
	st.global.u32 	[%rd347], %r404;
$L__BB7_348:
	not.pred 	%p123, %p8;
	@%p123 bra 	$L__BB7_350;
	shl.b64 	%rd348, %rd190, 2;
	add.s64 	%rd349, %rd4, %rd348;
	st.global.u32 	[%rd349], %r288;
	add.s64 	%rd350, %rd5, %rd348;
	st.global.u32 	[%rd350], %r405;
$L__BB7_350:
	not.pred 	%p124, %p9;
	@%p124 bra 	$L__BB7_352;
	shl.b64 	%rd351, %rd191, 2;
	add.s64 	%rd352, %rd4, %rd351;
	st.global.u32 	[%rd352], %r289;
	add.s64 	%rd353, %rd5, %rd351;
	st.global.u32 	[%rd353], %r406;
$L__BB7_352:
	not.pred 	%p125, %p10;
	@%p125 bra 	$L__BB7_354;
	shl.b64 	%rd354, %rd192, 2;
	add.s64 	%rd355, %rd4, %rd354;
	st.global.u32 	[%rd355], %r290;
	add.s64 	%rd356, %rd5, %rd354;
	st.global.u32 	[%rd356], %r407;
$L__BB7_354:
	mad.lo.s32 	%r769, %r252, 9, 7;
	cvt.u64.u32 	%rd357, %r769;
	setp.ne.s64 	%p126, %rd7, %rd357;
	setp.eq.s32 	%p127, %r291, %r292;
	and.pred  	%p128, %p126, %p127;
	@%p128 bra 	$L__BB7_356;
	shl.b64 	%rd358, %rd193, 2;
	add.s64 	%rd359, %rd4, %rd358;
	st.global.u32 	[%rd359], %r291;
	add.s64 	%rd360, %rd5, %rd358;
	st.global.u32 	[%rd360], %r408;
$L__BB7_356:
	mad.lo.s32 	%r770, %r252, 9, 8;
	cvt.u64.u32 	%rd361, %r770;
	setp.ne.s64 	%p129, %rd7, %rd361;
	setp.eq.s32 	%p130, %r292, %r293;
	and.pred  	%p131, %p129, %p130;
	@%p131 bra 	$L__BB7_358;
	shl.b64 	%rd362, %rd194, 2;
	add.s64 	%rd363, %rd4, %rd362;
	st.global.u32 	[%rd363], %r292;
	add.s64 	%rd364, %rd5, %rd362;
	st.global.u32 	[%rd364], %r409;
$L__BB7_358:
	setp.ne.s32 	%p152, %r252, 255;
	@%p152 bra 	$L__BB7_362;
	setp.ne.s64 	%p153, %rd7, 2304;
	@%p153 bra 	$L__BB7_361;
	shl.b64 	%rd385, %rd841, 2;
	add.s64 	%rd386, %rd4, %rd385;
	st.global.u32 	[%rd386], %r293;
	add.s64 	%rd387, %rd5, %rd385;
	st.global.u32 	[%rd387], %r410;
	add.s64 	%rd841, %rd841, 1;
$L__BB7_361:
	ld.param.u64 	%rd790, [_ZN6thrust24THRUST_300001_SM_1000_NS8cuda_cub4core6detail13_kernel_agentINS1_15__reduce_by_key16ReduceByKeyAgentINS0_6detail15normal_iteratorINS0_10device_ptrIiEEEESB_SB_SB_N4cuda3std3__48equal_toIiEENSE_4plusIiEEPllEEJSB_SB_SB_SB_SJ_N3cub18CUB_300001_SM_100024ReduceByKeyScanTileStateIilLb1EEESG_SI_llEEEvDpT0__param_4];
	cvta.to.global.u64 	%rd388, %rd790;
	st.global.u64 	[%rd388], %rd841;
$L__BB7_362:
	ret;

}
	// .globl	_ZN3cub18CUB_300001_SM_10006detail11EmptyKernelIvEEvv
.visible .entry _ZN3cub18CUB_300001_SM_10006detail11EmptyKernelIvEEvv()
{


	ret;

}
	// .globl	_ZN3cub18CUB_300001_SM_10006detail8for_each13static_kernelINS2_12policy_hub_t12policy_500_tEmN6thrust24THRUST_300001_SM_1000_NS8cuda_cub20__uninitialized_fill7functorINS7_10device_ptrIiEEiEEEEvT0_T1_
.visible .entry _ZN3cub18CUB_300001_SM_10006detail8for_each13static_kernelINS2_12policy_hub_t12policy_500_tEmN6thrust24THRUST_300001_SM_1000_NS8cuda_cub20__uninitialized_fill7functorINS7_10device_ptrIiEEiEEEEvT0_T1_(
	.param .u64 _ZN3cub18CUB_300001_SM_10006detail8for_each13static_kernelINS2_12policy_hub_t12policy_500_tEmN6thrust24THRUST_300001_SM_1000_NS8cuda_cub20__uninitialized_fill7functorINS7_10device_ptrIiEEiEEEEvT0_T1__param_0,
	.param .align 8 .b8 _ZN3cub18CUB_300001_SM_10006detail8for_each13static_kernelINS2_12policy_hub_t12policy_500_tEmN6thrust24THRUST_300001_SM_1000_NS8cuda_cub20__uninitialized_fill7functorINS7_10device_ptrIiEEiEEEEvT0_T1__param_1[16]
)
.maxntid 256
{
	.reg .pred 	%p<4>;
	.reg .b16 	%rs<5>;
	.reg .b32 	%r<12>;
	.reg .b64 	%rd<16>;

	ld.param.u32 	%r3, [_ZN3cub18CUB_300001_SM_10006detail8for_each13static_kernelINS2_12policy_hub_t12policy_500_tEmN6thrust24THRUST_300001_SM_1000_NS8cuda_cub20__uninitialized_fill7functorINS7_10device_ptrIiEEiEEEEvT0_T1__param_1+8];
	ld.param.u64 	%rd4, [_ZN3cub18CUB_300001_SM_10006detail8for_each13static_kernelINS2_12policy_hub_t12policy_500_tEmN6thrust24THRUST_300001_SM_1000_NS8cuda_cub20__uninitialized_fill7functorINS7_10device_ptrIiEEiEEEEvT0_T1__param_1];
	ld.param.u64 	%rd5, [_ZN3cub18CUB_300001_SM_10006detail8for_each13static_kernelINS2_12policy_hub_t12policy_500_tEmN6thrust24THRUST_300001_SM_1000_NS8cuda_cub20__uninitialized_fill7functorINS7_10device_ptrIiEEiEEEEvT0_T1__param_0];
	mov.u32 	%r9, %ctaid.x;
	mul.wide.u32 	%rd1, %r9, 512;
	sub.s64 	%rd2, %rd5, %rd1;
	setp.lt.u64 	%p1, %rd2, 512;
	@%p1 bra 	$L__BB9_2;
	mov.u32 	%r11, %tid.x;
	cvta.to.global.u64 	%rd11, %rd4;
	cvt.u64.u32 	%rd12, %r11;
	add.s64 	%rd13, %rd1, %rd12;
	shl.b64 	%rd14, %rd13, 2;
	add.s64 	%rd15, %rd11, %rd14;
	st.global.u32 	[%rd15], %r3;
	st.global.u32 	[%rd15+1024], %r3;
	bra.uni 	$L__BB9_6;
$L__BB9_2:
	cvta.to.global.u64 	%rd6, %rd4;
	mov.u32 	%r2, %tid.x;
	cvt.u64.u32 	%rd7, %r2;
	setp.le.u64 	%p2, %rd2, %rd7;
	add.s64 	%rd8, %rd1, %rd7;
	shl.b64 	%rd9, %rd8, 2;
	add.s64 	%rd3, %rd6, %rd9;
	@%p2 bra 	$L__BB9_4;
	st.global.u32 	[%rd3], %r3;
$L__BB9_4:
	add.s32 	%r10, %r2, 256;
	cvt.u64.u32 	%rd10, %r10;
	setp.le.u64 	%p3, %rd2, %rd10;
	@%p3 bra 	$L__BB9_6;
	st.global.u32 	[%rd3+1024], %r3;
$L__BB9_6:
	ret;

}
	// .globl	_ZN3cub18CUB_300001_SM_10006detail8for_each13static_kernelINS2_12policy_hub_t12policy_500_tEmNS2_12op_wrapper_tImN6thrust24THRUST_300001_SM_1000_NS6detail23allocator_traits_detail24construct1_via_allocatorINS8_16device_allocatorI8KeyValueEEEENS8_10device_ptrISD_EEEEEEvT0_T1_
.visible .entry _ZN3cub18CUB_300001_SM_10006detail8for_each13static_kernelINS2_12policy_hub_t12policy_500_tEmNS2_12op_wrapper_tImN6thrust24THRUST_300001_SM_1000_NS6detail23allocator_traits_detail24construct1_via_allocatorINS8_16device_allocatorI8KeyValueEEEENS8_10device_ptrISD_EEEEEEvT0_T1_(
	.param .u64 _ZN3cub18CUB_300001_SM_10006detail8for_each13static_kernelINS2_12policy_hub_t12policy_500_tEmNS2_12op_wrapper_tImN6thrust24THRUST_300001_SM_1000_NS6detail23allocator_traits_detail24construct1_via_allocatorINS8_16device_allocatorI8KeyValueEEEENS8_10device_ptrISD_EEEEEEvT0_T1__param_0,
	.param .align 8 .b8 _ZN3cub18CUB_300001_SM_10006detail8for_each13static_kernelINS2_12policy_hub_t12policy_500_tEmNS2_12op_wrapper_tImN6thrust24THRUST_300001_SM_1000_NS6detail23allocator_traits_detail24construct1_via_allocatorINS8_16device_allocatorI8KeyValueEEEENS8_10device_ptrISD_EEEEEEvT0_T1__param_1[16]
)
.maxntid 256
{
	.reg .pred 	%p<4>;
	.reg .b32 	%r<8>;
	.reg .b64 	%rd<17>;

	ld.param.u64 	%rd4, [_ZN3cub18CUB_300001_SM_10006detail8for_each13static_kernelINS2_12policy_hub_t12policy_500_tEmNS2_12op_wrapper_tImN6thrust24THRUST_300001_SM_1000_NS6detail23allocator_traits_detail24construct1_via_allocatorINS8_16device_allocatorI8KeyValueEEEENS8_10device_ptrISD_EEEEEEvT0_T1__param_1];
	ld.param.u64 	%rd6, [_ZN3cub18CUB_300001_SM_10006detail8for_each13static_kernelINS2_12policy_hub_t12policy_500_tEmNS2_12op_wrapper_tImN6thrust24THRUST_300001_SM_1000_NS6detail23allocator_traits_detail24construct1_via_allocatorINS8_16device_allocatorI8KeyValueEEEENS8_10device_ptrISD_EEEEEEvT0_T1__param_0];
	mov.u32 	%r2, %ctaid.x;
	mul.wide.u32 	%rd1, %r2, 512;
	sub.s64 	%rd2, %rd6, %rd1;
	setp.lt.u64 	%p1, %rd2, 512;
	@%p1 bra 	$L__BB10_2;
	mov.u32 	%r6, %tid.x;
	cvta.to.global.u64 	%rd12, %rd4;
	cvt.u64.u32 	%rd13, %r6;
	add.s64 	%rd14, %rd1, %rd13;
	shl.b64 	%rd15, %rd14, 3;
	add.s64 	%rd16, %rd12, %rd15;
	mov.b32 	%r7, 0;
	st.global.u32 	[%rd16], %r7;
	st.global.u32 	[%rd16+4], %r7;
	st.global.u32 	[%rd16+2048], %r7;
	st.global.u32 	[%rd16+2052], %r7;
	bra.uni 	$L__BB10_6;
$L__BB10_2:
	cvta.to.global.u64 	%rd7, %rd4;
	mov.u32 	%r1, %tid.x;
	cvt.u64.u32 	%rd8, %r1;
	setp.le.u64 	%p2, %rd2, %rd8;
	add.s64 	%rd9, %rd1, %rd8;
	shl.b64 	%rd10, %rd9, 3;
	add.s64 	%rd3, %rd7, %rd10;
	@%p2 bra 	$L__BB10_4;
	mov.b32 	%r3, 0;
	st.global.u32 	[%rd3], %r3;
	st.global.u32 	[%rd3+4], %r3;
$L__BB10_4:
	add.s32 	%r4, %r1, 256;
	cvt.u64.u32 	%rd11, %r4;
	setp.le.u64 	%p3, %rd2, %rd11;
	@%p3 bra 	$L__BB10_6;
	mov.b32 	%r5, 0;
	st.global.u32 	[%rd3+2048], %r5;
	st.global.u32 	[%rd3+2052], %r5;
$L__BB10_6:
	ret;

}
	// .globl	_ZN3cub18CUB_300001_SM_10006detail9transform16transform_kernelINS2_10policy_hubILb1EN4cuda3std3__45tupleIJN6thrust24THRUST_300001_SM_1000_NS6detail15normal_iteratorINSA_10device_ptrIiEEEEEEEE10policy1000Ei18word_to_kv_functorNSC_INSD_I8KeyValueEEEEJPiEEEvT0_iT1_T2_DpNS2_10kernel_argIT3_EE
.visible .entry _ZN3cub18CUB_300001_SM_10006detail9transform16transform_kernelINS2_10policy_hubILb1EN4cuda3std3__45tupleIJN6thrust24THRUST_300001_SM_1000_NS6detail15normal_iteratorINSA_10device_ptrIiEEEEEEEE10policy1000Ei18word_to_kv_functorNSC_INSD_I8KeyValueEEEEJPiEEEvT0_iT1_T2_DpNS2_10kernel_argIT3_EE(
	.param .u32 _ZN3cub18CUB_300001_SM_10006detail9transform16transform_kernelINS2_10policy_hubILb1EN4cuda3std3__45tupleIJN6thrust24THRUST_300001_SM_1000_NS6detail15normal_iteratorINSA_10device_ptrIiEEEEEEEE10policy1000Ei18word_to_kv_functorNSC_INSD_I8KeyValueEEEEJPiEEEvT0_iT1_T2_DpNS2_10kernel_argIT3_EE_param_0,
	.param .u32 _ZN3cub18CUB_300001_SM_10006detail9transform16transform_kernelINS2_10policy_hubILb1EN4cuda3std3__45tupleIJN6thrust24THRUST_300001_SM_1000_NS6detail15normal_iteratorINSA_10device_ptrIiEEEEEEEE10policy1000Ei18word_to_kv_functorNSC_INSD_I8KeyValueEEEEJPiEEEvT0_iT1_T2_DpNS2_10kernel_argIT3_EE_param_1,
	.param .align 1 .b8 _ZN3cub18CUB_300001_SM_10006detail9transform16transform_kernelINS2_10policy_hubILb1EN4cuda3std3__45tupleIJN6thrust24THRUST_300001_SM_1000_NS6detail15normal_iteratorINSA_10device_ptrIiEEEEEEEE10policy1000Ei18word_to_kv_functorNSC_INSD_I8KeyValueEEEEJPiEEEvT0_iT1_T2_DpNS2_10kernel_argIT3_EE_param_2[1],
	.param .align 8 .b8 _ZN3cub18CUB_300001_SM_10006detail9transform16transform_kernelINS2_10policy_hubILb1EN4cuda3std3__45tupleIJN6thrust24THRUST_300001_SM_1000_NS6detail15normal_iteratorINSA_10device_ptrIiEEEEEEEE10policy1000Ei18word_to_kv_functorNSC_INSD_I8KeyValueEEEEJPiEEEvT0_iT1_T2_DpNS2_10kernel_argIT3_EE_param_3[8],
	.param .align 8 .b8 _ZN3cub18CUB_300001_SM_10006detail9transform16transform_kernelINS2_10policy_hubILb1EN4cuda3std3__45tupleIJN6thrust24THRUST_300001_SM_1000_NS6detail15normal_iteratorINSA_10device_ptrIiEEEEEEEE10policy1000Ei18word_to_kv_functorNSC_INSD_I8KeyValueEEEEJPiEEEvT0_iT1_T2_DpNS2_10kernel_argIT3_EE_param_4[16]
)
.maxntid 128
{
	.reg .pred 	%p<37>;
	.reg .b32 	%r<147>;
	.reg .b64 	%rd<92>;

	ld.param.u32 	%r50, [_ZN3cub18CUB_300001_SM_10006detail9transform16transform_kernelINS2_10policy_hubILb1EN4cuda3std3__45tupleIJN6thrust24THRUST_300001_SM_1000_NS6detail15normal_iteratorINSA_10device_ptrIiEEEEEEEE10policy1000Ei18word_to_kv_functorNSC_INSD_I8KeyValueEEEEJPiEEEvT0_iT1_T2_DpNS2_10kernel_argIT3_EE_param_0];
	ld.param.u64 	%rd20, [_ZN3cub18CUB_300001_SM_10006detail9transform16transform_kernelINS2_10policy_hubILb1EN4cuda3std3__45tupleIJN6thrust24THRUST_300001_SM_1000_NS6detail15normal_iteratorINSA_10device_ptrIiEEEEEEEE10policy1000Ei18word_to_kv_functorNSC_INSD_I8KeyValueEEEEJPiEEEvT0_iT1_T2_DpNS2_10kernel_argIT3_EE_param_4];
	ld.param.u64 	%rd21, [_ZN3cub18CUB_300001_SM_10006detail9transform16transform_kernelINS2_10policy_hubILb1EN4cuda3std3__45tupleIJN6thrust24THRUST_300001_SM_1000_NS6detail15normal_iteratorINSA_10device_ptrIiEEEEEEEE10policy1000Ei18word_to_kv_functorNSC_INSD_I8KeyValueEEEEJPiEEEvT0_iT1_T2_DpNS2_10kernel_argIT3_EE_param_3];
	ld.param.u32 	%r49, [_ZN3cub18CUB_300001_SM_10006detail9transform16transform_kernelINS2_10policy_hubILb1EN4cuda3std3__45tupleIJN6thrust24THRUST_300001_SM_1000_NS6detail15normal_iteratorINSA_10device_ptrIiEEEEEEEE10policy1000Ei18word_to_kv_functorNSC_INSD_I8KeyValueEEEEJPiEEEvT0_iT1_T2_DpNS2_10kernel_argIT3_EE_param_1];
	cvta.to.global.u64 	%rd1, %rd21;
	cvta.to.global.u64 	%rd2, %rd20;
	shl.b32 	%r1, %r49, 7;
	mov.u32 	%r51, %ctaid.x;
	mul.lo.s32 	%r2, %r1, %r51;
	sub.s32 	%r3, %r50, %r2;
	min.s32 	%r4, %r1, %r3;
	shl.b32 	%r5, %r4, 2;
	mov.u32 	%r6, %tid.x;
	shl.b32 	%r135, %r6, 7;
	setp.ge.s32 	%p1, %r135, %r5;
	@%p1 bra 	$L__BB11_3;
	mul.wide.u32 	%rd22, %r6, 128;
	add.s64 	%rd23, %rd2, %rd22;
	mul.wide.s32 	%rd24, %r2, 4;
	add.s64 	%rd89, %rd23, %rd24;
$L__BB11_2:
	.pragma "nounroll";
	// begin inline asm
	prefetch.global.L2 [%rd89];
	// end inline asm
	add.s32 	%r135, %r135, 16384;
	add.s64 	%rd89, %rd89, 16384;
	setp.lt.s32 	%p2, %r135, %r5;
	@%p2 bra 	$L__BB11_2;
$L__BB11_3:
	mul.wide.s32 	%rd26, %r2, 4;
	add.s64 	%rd6, %rd2, %rd26;
	mul.wide.s32 	%rd27, %r2, 8;
	add.s64 	%rd7, %rd1, %rd27;
	setp.gt.s32 	%p3, %r1, %r3;
	@%p3 bra 	$L__BB11_17;
	setp.lt.s32 	%p4, %r49, 1;
	@%p4 bra 	$L__BB11_58;
	and.b32  	%r10, %r49, 15;
	setp.lt.u32 	%p5, %r49, 16;
	mov.b32 	%r142, 0;
	@%p5 bra 	$L__BB11_8;
	and.b32  	%r142, %r49, 2147483632;
	neg.s32 	%r137, %r142;
	add.s64 	%rd29, %rd26, %rd2;
	add.s64 	%rd8, %rd29, 1536;
	add.s32 	%r136, %r6, 1152;
	add.s64 	%rd31, %rd27, %rd1;
	add.s64 	%rd9, %rd31, 3076;
	mul.wide.u32 	%rd32, %r6, 8;
	add.s64 	%rd33, %rd31, %rd32;
	add.s64 	%rd91, %rd33, 4100;
	mul.wide.u32 	%rd34, %r6, 4;
	add.s64 	%rd35, %rd29, %rd34;
	add.s64 	%rd90, %rd35, 2048;
$L__BB11_7:
	.pragma "nounroll";
	mul.wide.s32 	%rd36, %r136, 4;
	add.s64 	%rd37, %rd8, %rd36;
	mul.wide.s32 	%rd38, %r136, 8;
	add.s64 	%rd39, %rd9, %rd38;
	ld.global.u32 	%r53, [%rd90+-2048];
	st.global.u32 	[%rd91+-4100], %r53;
	mov.b32 	%r54, 1;
	st.global.u32 	[%rd91+-4096], %r54;
	ld.global.u32 	%r55, [%rd90+-1536];
	st.global.u32 	[%rd91+-3076], %r55;
	st.global.u32 	[%rd91+-3072], %r54;
	ld.global.u32 	%r56, [%rd90+-1024];
	st.global.u32 	[%rd91+-2052], %r56;
	st.global.u32 	[%rd91+-2048], %r54;
	ld.global.u32 	%r57, [%rd90+-512];
	st.global.u32 	[%rd91+-1028], %r57;
	st.global.u32 	[%rd91+-1024], %r54;
	ld.global.u32 	%r58, [%rd90];
	st.global.u32 	[%rd91+-4], %r58;
	st.global.u32 	[%rd91], %r54;
	ld.global.u32 	%r59, [%rd90+512];
	st.global.u32 	[%rd91+1020], %r59;
	st.global.u32 	[%rd91+1024], %r54;
	ld.global.u32 	%r60, [%rd90+1024];
	st.global.u32 	[%rd91+2044], %r60;
	st.global.u32 	[%rd91+2048], %r54;
	ld.global.u32 	%r61, [%rd90+1536];
	st.global.u32 	[%rd91+3068], %r61;
	st.global.u32 	[%rd91+3072], %r54;
	ld.global.u32 	%r62, [%rd90+2048];
	st.global.u32 	[%rd91+4092], %r62;
	st.global.u32 	[%rd91+4096], %r54;
	ld.global.u32 	%r63, [%rd37+-1536];
	st.global.u32 	[%rd39+-3076], %r63;
	st.global.u32 	[%rd39+-3072], %r54;
	ld.global.u32 	%r64, [%rd37+-1024];
	st.global.u32 	[%rd39+-2052], %r64;
	st.global.u32 	[%rd39+-2048], %r54;
	ld.global.u32 	%r65, [%rd37+-512];
	st.global.u32 	[%rd39+-1028], %r65;
	st.global.u32 	[%rd39+-1024], %r54;
	ld.global.u32 	%r66, [%rd37];
	st.global.u32 	[%rd39+-4], %r66;
	st.global.u32 	[%rd39], %r54;
	ld.global.u32 	%r67, [%rd37+512];
	st.global.u32 	[%rd39+1020], %r67;
	st.global.u32 	[%rd39+1024], %r54;
	ld.global.u32 	%r68, [%rd37+1024];
	st.global.u32 	[%rd39+2044], %r68;
	st.global.u32 	[%rd39+2048], %r54;
	ld.global.u32 	%r69, [%rd37+1536];
	st.global.u32 	[%rd39+3068], %r69;
	st.global.u32 	[%rd39+3072], %r54;
	add.s32 	%r137, %r137, 16;
	add.s32 	%r136, %r136, 2048;
	add.s64 	%rd91, %rd91, 16384;
	add.s64 	%rd90, %rd90, 8192;
	setp.eq.s32 	%p6, %r137, 0;
	@%p6 bra 	$L__BB11_8;
	bra.uni 	$L__BB11_7;
$L__BB11_8:
	setp.eq.s32 	%p7, %r10, 0;
	@%p7 bra 	$L__BB11_58;
	and.b32  	%r37, %r49, 7;
	setp.lt.u32 	%p8, %r10, 8;
	@%p8 bra 	$L__BB11_11;
	shl.b32 	%r70, %r142, 7;
	add.s32 	%r71, %r70, %r6;
	mul.wide.s32 	%rd40, %r71, 4;
	add.s64 	%rd41, %rd6, %rd40;
	ld.global.u32 	%r72, [%rd41];
	mul.wide.s32 	%rd42, %r71, 8;
	add.s64 	%rd43, %rd7, %rd42;
	st.global.u32 	[%rd43], %r72;
	mov.b32 	%r73, 1;
	st.global.u32 	[%rd43+4], %r73;
	ld.global.u32 	%r74, [%rd41+512];
	st.global.u32 	[%rd43+1024], %r74;
	st.global.u32 	[%rd43+1028], %r73;
	ld.global.u32 	%r75, [%rd41+1024];
	st.global.u32 	[%rd43+2048], %r75;
	st.global.u32 	[%rd43+2052], %r73;
	ld.global.u32 	%r76, [%rd41+1536];
	st.global.u32 	[%rd43+3072], %r76;
	st.global.u32 	[%rd43+3076], %r73;
	ld.global.u32 	%r77, [%rd41+2048];
	st.global.u32 	[%rd43+4096], %r77;
	st.global.u32 	[%rd43+4100], %r73;
	ld.global.u32 	%r78, [%rd41+2560];
	st.global.u32 	[%rd43+5120], %r78;
	st.global.u32 	[%rd43+5124], %r73;
	ld.global.u32 	%r79, [%rd41+3072];
	st.global.u32 	[%rd43+6144], %r79;
	st.global.u32 	[%rd43+6148], %r73;
	ld.global.u32 	%r80, [%rd41+3584];
	st.global.u32 	[%rd43+7168], %r80;
	st.global.u32 	[%rd43+7172], %r73;
	add.s32 	%r142, %r142, 8;
$L__BB11_11:
	setp.eq.s32 	%p9, %r37, 0;
	@%p9 bra 	$L__BB11_58;
	and.b32  	%r40, %r49, 3;
	setp.lt.u32 	%p10, %r37, 4;
	@%p10 bra 	$L__BB11_14;
	shl.b32 	%r81, %r142, 7;
	add.s32 	%r82, %r81, %r6;
	mul.wide.s32 	%rd44, %r82, 4;
	add.s64 	%rd45, %rd6, %rd44;
	ld.global.u32 	%r83, [%rd45];
	mul.wide.s32 	%rd46, %r82, 8;
	add.s64 	%rd47, %rd7, %rd46;
	st.global.u32 	[%rd47], %r83;
	mov.b32 	%r84, 1;
	st.global.u32 	[%rd47+4], %r84;
	ld.global.u32 	%r85, [%rd45+512];
	st.global.u32 	[%rd47+1024], %r85;
	st.global.u32 	[%rd47+1028], %r84;
	ld.global.u32 	%r86, [%rd45+1024];
	st.global.u32 	[%rd47+2048], %r86;
	st.global.u32 	[%rd47+2052], %r84;
	ld.global.u32 	%r87, [%rd45+1536];
	st.global.u32 	[%rd47+3072], %r87;
	st.global.u32 	[%rd47+3076], %r84;
	add.s32 	%r142, %r142, 4;
$L__BB11_14:
	setp.eq.s32 	%p11, %r40, 0;
	@%p11 bra 	$L__BB11_58;
	add.s64 	%rd49, %rd27, %rd1;
	add.s64 	%rd18, %rd49, 4;
	shl.b32 	%r88, %r142, 7;
	add.s32 	%r146, %r6, %r88;
	mul.wide.s32 	%rd50, %r2, 4;
	add.s64 	%rd19, %rd2, %rd50;
	neg.s32 	%r145, %r40;
$L__BB11_16:
	.pragma "nounroll";
	mul.wide.s32 	%rd51, %r146, 8;
	add.s64 	%rd52, %rd18, %rd51;
	mul.wide.s32 	%rd53, %r146, 4;
	add.s64 	%rd54, %rd19, %rd53;
	ld.global.u32 	%r89, [%rd54];
	st.global.u32 	[%rd52+-4], %r89;
	mov.b32 	%r90, 1;
	st.global.u32 	[%rd52], %r90;
	add.s32 	%r146, %r146, 128;
	add.s32 	%r145, %r145, 1;
	setp.ne.s32 	%p12, %r145, 0;
	@%p12 bra 	$L__BB11_16;
	bra.uni 	$L__BB11_58;
$L__BB11_17:
	setp.lt.s32 	%p13, %r49, 1;
	@%p13 bra 	$L__BB11_58;
	and.b32  	%r14, %r49, 7;
	setp.lt.u32 	%p14, %r49, 8;
	mov.b32 	%r139, 0;
	@%p14 bra 	$L__BB11_37;
	and.b32  	%r139, %r49, 2147483640;
	mov.b32 	%r138, 0;
$L__BB11_20:
	.pragma "nounroll";
	shl.b32 	%r93, %r138, 7;
	add.s32 	%r21, %r93, %r6;
	setp.ge.s32 	%p15, %r21, %r4;
	@%p15 bra 	$L__BB11_22;
	mul.wide.u32 	%rd55, %r21, 4;
	add.s64 	%rd56, %rd6, %rd55;
	ld.global.u32 	%r94, [%rd56];
	mul.wide.u32 	%rd57, %r21, 8;
	add.s64 	%rd58, %rd7, %rd57;
	st.global.u32 	[%rd58], %r94;
	mov.b32 	%r95, 1;
	st.global.u32 	[%rd58+4], %r95;
$L__BB11_22:
	add.s32 	%r96, %r21, 128;
	setp.ge.s32 	%p16, %r96, %r4;
	mul.wide.s32 	%rd59, %r96, 4;
	add.s64 	%rd16, %rd6, %rd59;
	mul.wide.s32 	%rd60, %r96, 8;
	add.s64 	%rd17, %rd7, %rd60;
	@%p16 bra 	$L__BB11_24;
	ld.global.u32 	%r97, [%rd16];
	st.global.u32 	[%rd17], %r97;
	mov.b32 	%r98, 1;
	st.global.u32 	[%rd17+4], %r98;
$L__BB11_24:
	add.s32 	%r99, %r21, 256;
	setp.ge.s32 	%p17, %r99, %r4;
	@%p17 bra 	$L__BB11_26;
	ld.global.u32 	%r100, [%rd16+512];
	st.global.u32 	[%rd17+1024], %r100;
	mov.b32 	%r101, 1;
	st.global.u32 	[%rd17+1028], %r101;
$L__BB11_26:
	add.s32 	%r102, %r21, 384;
	setp.ge.s32 	%p18, %r102, %r4;
	@%p18 bra 	$L__BB11_28;
	ld.global.u32 	%r103, [%rd16+1024];
	st.global.u32 	[%rd17+2048], %r103;
	mov.b32 	%r104, 1;
	st.global.u32 	[%rd17+2052], %r104;
$L__BB11_28:
	add.s32 	%r105, %r21, 512;
	setp.ge.s32 	%p19, %r105, %r4;
	@%p19 bra 	$L__BB11_30;
	ld.global.u32 	%r106, [%rd16+1536];
	st.global.u32 	[%rd17+3072], %r106;
	mov.b32 	%r107, 1;
	st.global.u32 	[%rd17+3076], %r107;
$L__BB11_30:
	add.s32 	%r108, %r21, 640;
	setp.ge.s32 	%p20, %r108, %r4;
	@%p20 bra 	$L__BB11_32;
	ld.global.u32 	%r109, [%rd16+2048];
	st.global.u32 	[%rd17+4096], %r109;
	mov.b32 	%r110, 1;
	st.global.u32 	[%rd17+4100], %r110;
$L__BB11_32:
	add.s32 	%r111, %r21, 768;
	setp.ge.s32 	%p21, %r111, %r4;
	@%p21 bra 	$L__BB11_34;
	ld.global.u32 	%r112, [%rd16+2560];
	st.global.u32 	[%rd17+5120], %r112;
	mov.b32 	%r113, 1;
	st.global.u32 	[%rd17+5124], %r113;
$L__BB11_34:
	add.s32 	%r114, %r21, 896;
	setp.ge.s32 	%p22, %r114, %r4;
	@%p22 bra 	$L__BB11_36;
	ld.global.u32 	%r115, [%rd16+3072];
	st.global.u32 	[%rd17+6144], %r115;
	mov.b32 	%r116, 1;
	st.global.u32 	[%rd17+6148], %r116;
$L__BB11_36:
	add.s32 	%r138, %r138, 8;
	setp.ne.s32 	%p23, %r138, %r139;
	@%p23 bra 	$L__BB11_20;
$L__BB11_37:
	setp.eq.s32 	%p24, %r14, 0;
	@%p24 bra 	$L__BB11_58;
	and.b32  	%r24, %r49, 3;
	setp.lt.u32 	%p25, %r14, 4;
	@%p25 bra 	$L__BB11_48;
	shl.b32 	%r117, %r139, 7;
	add.s32 	%r25, %r117, %r6;
	setp.ge.s32 	%p26, %r25, %r4;
	@%p26 bra 	$L__BB11_41;
	mul.wide.s32 	%rd61, %r25, 4;
	add.s64 	%rd62, %rd6, %rd61;
	ld.global.u32 	%r118, [%rd62];
	mul.wide.s32 	%rd63, %r25, 8;
	add.s64 	%rd64, %rd7, %rd63;
	st.global.u32 	[%rd64], %r118;
	mov.b32 	%r119, 1;
	st.global.u32 	[%rd64+4], %r119;
$L__BB11_41:
	add.s32 	%r26, %r25, 128;
	setp.ge.s32 	%p27, %r26, %r4;
	@%p27 bra 	$L__BB11_43;
	mul.wide.s32 	%rd65, %r26, 4;
	add.s64 	%rd66, %rd6, %rd65;
	ld.global.u32 	%r120, [%rd66];
	mul.wide.s32 	%rd67, %r26, 8;
	add.s64 	%rd68, %rd7, %rd67;
	st.global.u32 	[%rd68], %r120;
	mov.b32 	%r121, 1;
	st.global.u32 	[%rd68+4], %r121;
$L__BB11_43:
	add.s32 	%r27, %r25, 256;
	setp.ge.s32 	%p28, %r27, %r4;
	@%p28 bra 	$L__BB11_45;
	mul.wide.s32 	%rd69, %r27, 4;
	add.s64 	%rd70, %rd6, %rd69;
	ld.global.u32 	%r122, [%rd70];
	mul.wide.s32 	%rd71, %r27, 8;
	add.s64 	%rd72, %rd7, %rd71;
	st.global.u32 	[%rd72], %r122;
	mov.b32 	%r123, 1;
	st.global.u32 	[%rd72+4], %r123;
$L__BB11_45:
	add.s32 	%r28, %r25, 384;
	setp.ge.s32 	%p29, %r28, %r4;
	@%p29 bra 	$L__BB11_47;
	mul.wide.s32 	%rd73, %r28, 4;
	add.s64 	%rd74, %rd6, %rd73;
	ld.global.u32 	%r124, [%rd74];
	mul.wide.s32 	%rd75, %r28, 8;
	add.s64 	%rd76, %rd7, %rd75;
	st.global.u32 	[%rd76], %r124;
	mov.b32 	%r125, 1;
	st.global.u32 	[%rd76+4], %r125;
$L__BB11_47:
	add.s32 	%r139, %r139, 4;
$L__BB11_48:
	setp.eq.s32 	%p30, %r24, 0;
	@%p30 bra 	$L__BB11_58;
	setp.eq.s32 	%p31, %r24, 1;
	@%p31 bra 	$L__BB11_55;
	shl.b32 	%r126, %r139, 7;
	add.s32 	%r31, %r126, %r6;
	setp.ge.s32 	%p32, %r31, %r4;
	@%p32 bra 	$L__BB11_52;
	mul.wide.s32 	%rd77, %r31, 4;
	add.s64 	%rd78, %rd6, %rd77;
	ld.global.u32 	%r127, [%rd78];
	mul.wide.s32 	%rd79, %r31, 8;
	add.s64 	%rd80, %rd7, %rd79;
	st.global.u32 	[%rd80], %r127;
	mov.b32 	%r128, 1;
	st.global.u32 	[%rd80+4], %r128;
$L__BB11_52:
	add.s32 	%r32, %r31, 128;
	setp.ge.s32 	%p33, %r32, %r4;
	@%p33 bra 	$L__BB11_54;
	mul.wide.s32 	%rd81, %r32, 4;
	add.s64 	%rd82, %rd6, %rd81;
	ld.global.u32 	%r129, [%rd82];
	mul.wide.s32 	%rd83, %r32, 8;
	add.s64 	%rd84, %rd7, %rd83;
	st.global.u32 	[%rd84], %r129;
	mov.b32 	%r130, 1;
	st.global.u32 	[%rd84+4], %r130;
$L__BB11_54:
	add.s32 	%r139, %r139, 2;
$L__BB11_55:
	and.b32  	%r131, %r49, 1;
	setp.eq.b32 	%p34, %r131, 1;
	not.pred 	%p35, %p34;
	@%p35 bra 	$L__BB11_58;
	shl.b32 	%r132, %r139, 7;
	add.s32 	%r35, %r132, %r6;
	setp.ge.s32 	%p36, %r35, %r4;
	@%p36 bra 	$L__BB11_58;
	mul.wide.s32 	%rd85, %r35, 4;
	add.s64 	%rd86, %rd6, %rd85;
	ld.global.u32 	%r133, [%rd86];
	mul.wide.s32 	%rd87, %r35, 8;
	add.s64 	%rd88, %rd7, %rd87;
	st.global.u32 	[%rd88], %r133;
	mov.b32 	%r134, 1;
	st.global.u32 	[%rd88+4], %r134;
$L__BB11_58:
	ret;

}
	// .globl	_ZN3cub18CUB_300001_SM_10006detail9transform16transform_kernelINS2_10policy_hubILb1EN4cuda3std3__45tupleIJN6thrust24THRUST_300001_SM_1000_NS6detail15normal_iteratorINSA_10device_ptrIiEEEEEEEE10policy1000El18word_to_kv_functorNSC_INSD_I8KeyValueEEEEJPiEEEvT0_iT1_T2_DpNS2_10kernel_argIT3_EE
.visible .entry _ZN3cub18CUB_300001_SM_10006detail9transform16transform_kernelINS2_10policy_hubILb1EN4cuda3std3__45tupleIJN6thrust24THRUST_300001_SM_1000_NS6detail15normal_iteratorINSA_10device_ptrIiEEEEEEEE10policy1000El18word_to_kv_functorNSC_INSD_I8KeyValueEEEEJPiEEEvT0_iT1_T2_DpNS2_10kernel_argIT3_EE(
	.param .u64 _ZN3cub18CUB_300001_SM_10006detail9transform16transform_kernelINS2_10policy_hubILb1EN4cuda3std3__45tupleIJN6thrust24THRUST_300001_SM_1000_NS6detail15normal_iteratorINSA_10device_ptrIiEEEEEEEE10policy1000El18word_to_kv_functorNSC_INSD_I8KeyValueEEEEJPiEEEvT0_iT1_T2_DpNS2_10kernel_argIT3_EE_param_0,
	.param .u32 _ZN3cub18CUB_300001_SM_10006detail9transform16transform_kernelINS2_10policy_hubILb1EN4cuda3std3__45tupleIJN6thrust24THRUST_300001_SM_1000_NS6detail15normal_iteratorINSA_10device_ptrIiEEEEEEEE10policy1000El18word_to_kv_functorNSC_INSD_I8KeyValueEEEEJPiEEEvT0_iT1_T2_DpNS2_10kernel_argIT3_EE_param_1,
	.param .align 1 .b8 _ZN3cub18CUB_300001_SM_10006detail9transform16transform_kernelINS2_10policy_hubILb1EN4cuda3std3__45tupleIJN6thrust24THRUST_300001_SM_1000_NS6detail15normal_iteratorINSA_10device_ptrIiEEEEEEEE10policy1000El18word_to_kv_functorNSC_INSD_I8KeyValueEEEEJPiEEEvT0_iT1_T2_DpNS2_10kernel_argIT3_EE_param_2[1],
	.param .align 8 .b8 _ZN3cub18CUB_300001_SM_10006detail9transform16transform_kernelINS2_10policy_hubILb1EN4cuda3std3__45tupleIJN6thrust24THRUST_300001_SM_1000_NS6detail15normal_iteratorINSA_10device_ptrIiEEEEEEEE10policy1000El18word_to_kv_functorNSC_INSD_I8KeyValueEEEEJPiEEEvT0_iT1_T2_DpNS2_10kernel_argIT3_EE_param_3[8],
	.param .align 8 .b8 _ZN3cub18CUB_300001_SM_10006detail9transform16transform_kernelINS2_10policy_hubILb1EN4cuda3std3__45tupleIJN6thrust24THRUST_300001_SM_1000_NS6detail15normal_iteratorINSA_10device_ptrIiEEEEEEEE10policy1000El18word_to_kv_functorNSC_INSD_I8KeyValueEEEEJPiEEEvT0_iT1_T2_DpNS2_10kernel_argIT3_EE_param_4[16]
)
.maxntid 128
{
	.reg .pred 	%p<37>;
	.reg .b32 	%r<144>;
	.reg .b64 	%rd<98>;

	ld.param.u64 	%rd21, [_ZN3cub18CUB_300001_SM_10006detail9transform16transform_kernelINS2_10policy_hubILb1EN4cuda3std3__45tupleIJN6thrust24THRUST_300001_SM_1000_NS6detail15normal_iteratorINSA_10device_ptrIiEEEEEEEE10policy1000El18word_to_kv_functorNSC_INSD_I8KeyValueEEEEJPiEEEvT0_iT1_T2_DpNS2_10kernel_argIT3_EE_param_0];
	ld.param.u64 	%rd22, [_ZN3cub18CUB_300001_SM_10006detail9transform16transform_kernelINS2_10policy_hubILb1EN4cuda3std3__45tupleIJN6thrust24THRUST_300001_SM_1000_NS6detail15normal_iteratorINSA_10device_ptrIiEEEEEEEE10policy1000El18word_to_kv_functorNSC_INSD_I8KeyValueEEEEJPiEEEvT0_iT1_T2_DpNS2_10kernel_argIT3_EE_param_4];
	ld.param.u64 	%rd23, [_ZN3cub18CUB_300001_SM_10006detail9transform16transform_kernelINS2_10policy_hubILb1EN4cuda3std3__45tupleIJN6thrust24THRUST_300001_SM_1000_NS6detail15normal_iteratorINSA_10device_ptrIiEEEEEEEE10policy1000El18word_to_kv_functorNSC_INSD_I8KeyValueEEEEJPiEEEvT0_iT1_T2_DpNS2_10kernel_argIT3_EE_param_3];
	ld.param.u32 	%r47, [_ZN3cub18CUB_300001_SM_10006detail9transform16transform_kernelINS2_10policy_hubILb1EN4cuda3std3__45tupleIJN6thrust24THRUST_300001_SM_1000_NS6detail15normal_iteratorINSA_10device_ptrIiEEEEEEEE10policy1000El18word_to_kv_functorNSC_INSD_I8KeyValueEEEEJPiEEEvT0_iT1_T2_DpNS2_10kernel_argIT3_EE_param_1];
	cvta.to.global.u64 	%rd1, %rd23;
	cvta.to.global.u64 	%rd2, %rd22;
	shl.b32 	%r1, %r47, 7;
	mov.u32 	%r48, %ctaid.x;
	cvt.u64.u32 	%rd24, %r48;
	cvt.s64.s32 	%rd25, %r1;
	mul.lo.s64 	%rd3, %rd25, %rd24;
	sub.s64 	%rd26, %rd21, %rd3;
	min.s64 	%rd27, %rd26, %rd25;
	cvt.u32.u64 	%r2, %rd27;
	shl.b32 	%r3, %r2, 2;
	mov.u32 	%r4, %tid.x;
	shl.b32 	%r132, %r4, 7;
	setp.ge.s32 	%p1, %r132, %r3;
	@%p1 bra 	$L__BB12_3;
	shl.b64 	%rd28, %rd3, 2;
	add.s64 	%rd29, %rd2, %rd28;
	mul.wide.u32 	%rd30, %r4, 128;
	add.s64 	%rd95, %rd29, %rd30;
$L__BB12_2:
	.pragma "nounroll";
	// begin inline asm
	prefetch.global.L2 [%rd95];
	// end inline asm
	add.s32 	%r132, %r132, 16384;
	add.s64 	%rd95, %rd95, 16384;
	setp.lt.s32 	%p2, %r132, %r3;
	@%p2 bra 	$L__BB12_2;
$L__BB12_3:
	shl.b64 	%rd32, %rd3, 2;
	add.s64 	%rd7, %rd2, %rd32;
	shl.b64 	%rd33, %rd3, 3;
	add.s64 	%rd8, %rd1, %rd33;
	setp.eq.s32 	%p3, %r1, %r2;
	@%p3 bra 	$L__BB12_45;
	setp.lt.s32 	%p4, %r47, 1;
	@%p4 bra 	$L__BB12_58;
	and.b32  	%r8, %r47, 7;
	setp.lt.u32 	%p5, %r47, 8;
	mov.b32 	%r141, 0;
	@%p5 bra 	$L__BB12_24;
	and.b32  	%r141, %r47, 2147483640;
	mov.b32 	%r135, 0;
$L__BB12_7:
	.pragma "nounroll";
	shl.b32 	%r51, %r135, 7;
	add.s32 	%r19, %r51, %r4;
	setp.ge.s32 	%p6, %r19, %r2;
	@%p6 bra 	$L__BB12_9;
	mul.wide.u32 	%rd34, %r19, 4;
	add.s64 	%rd35, %rd7, %rd34;
	ld.global.u32 	%r52, [%rd35];
	mul.wide.u32 	%rd36, %r19, 8;
	add.s64 	%rd37, %rd8, %rd36;
	st.global.u32 	[%rd37], %r52;
	mov.b32 	%r53, 1;
	st.global.u32 	[%rd37+4], %r53;
$L__BB12_9:
	add.s32 	%r54, %r19, 128;
	setp.ge.s32 	%p7, %r54, %r2;
	mul.wide.s32 	%rd38, %r54, 4;
	add.s64 	%rd17, %rd7, %rd38;
	mul.wide.s32 	%rd39, %r54, 8;
	add.s64 	%rd18, %rd8, %rd39;
	@%p7 bra 	$L__BB12_11;
	ld.global.u32 	%r55, [%rd17];
	st.global.u32 	[%rd18], %r55;
	mov.b32 	%r56, 1;
	st.global.u32 	[%rd18+4], %r56;
$L__BB12_11:
	add.s32 	%r57, %r19, 256;
	setp.ge.s32 	%p8, %r57, %r2;
	@%p8 bra 	$L__BB12_13;
	ld.global.u32 	%r58, [%rd17+512];
	st.global.u32 	[%rd18+1024], %r58;
	mov.b32 	%r59, 1;
	st.global.u32 	[%rd18+1028], %r59;
$L__BB12_13:
	add.s32 	%r60, %r19, 384;
	setp.ge.s32 	%p9, %r60, %r2;
	@%p9 bra 	$L__BB12_15;
	ld.global.u32 	%r61, [%rd17+1024];
	st.global.u32 	[%rd18+2048], %r61;
	mov.b32 	%r62, 1;
	st.global.u32 	[%rd18+2052], %r62;
$L__BB12_15:
	add.s32 	%r63, %r19, 512;
	setp.ge.s32 	%p10, %r63, %r2;
	@%p10 bra 	$L__BB12_17;
	ld.global.u32 	%r64, [%rd17+1536];
	st.global.u32 	[%rd18+3072], %r64;
	mov.b32 	%r65, 1;
	st.global.u32 	[%rd18+3076], %r65;
$L__BB12_17:
	add.s32 	%r66, %r19, 640;
	setp.ge.s32 	%p11, %r66, %r2;
	@%p11 bra 	$L__BB12_19;
	ld.global.u32 	%r67, [%rd17+2048];
	st.global.u32 	[%rd18+4096], %r67;
	mov.b32 	%r68, 1;
	st.global.u32 	[%rd18+4100], %r68;
$L__BB12_19:
	add.s32 	%r69, %r19, 768;
	setp.ge.s32 	%p12, %r69, %r2;
	@%p12 bra 	$L__BB12_21;
	ld.global.u32 	%r70, [%rd17+2560];
	st.global.u32 	[%rd18+5120], %r70;
	mov.b32 	%r71, 1;
	st.global.u32 	[%rd18+5124], %r71;
$L__BB12_21:
	add.s32 	%r72, %r19, 896;
	setp.ge.s32 	%p13, %r72, %r2;
	@%p13 bra 	$L__BB12_23;
	ld.global.u32 	%r73, [%rd17+3072];
	st.global.u32 	[%rd18+6144], %r73;
	mov.b32 	%r74, 1;
	st.global.u32 	[%rd18+6148], %r74;
$L__BB12_23:
	add.s32 	%r135, %r135, 8;
	setp.eq.s32 	%p14, %r135, %r141;
	@%p14 bra 	$L__BB12_24;
	bra.uni 	$L__BB12_7;
$L__BB12_24:
	setp.eq.s32 	%p15, %r8, 0;
	@%p15 bra 	$L__BB12_58;
	and.b32  	%r35, %r47, 3;
	setp.lt.u32 	%p16, %r8, 4;
	@%p16 bra 	$L__BB12_35;
	shl.b32 	%r75, %r141, 7;
	add.s32 	%r36, %r75, %r4;
	setp.ge.s32 	%p17, %r36, %r2;
	@%p17 bra 	$L__BB12_28;
	mul.wide.s32 	%rd40, %r36, 4;
	add.s64 	%rd41, %rd7, %rd40;
	ld.global.u32 	%r76, [%rd41];
	mul.wide.s32 	%rd42, %r36, 8;
	add.s64 	%rd43, %rd8, %rd42;
	st.global.u32 	[%rd43], %r76;
	mov.b32 	%r77, 1;
	st.global.u32 	[%rd43+4], %r77;
$L__BB12_28:
	add.s32 	%r37, %r36, 128;
	setp.ge.s32 	%p18, %r37, %r2;
	@%p18 bra 	$L__BB12_30;
	mul.wide.s32 	%rd44, %r37, 4;
	add.s64 	%rd45, %rd7, %rd44;
	ld.global.u32 	%r78, [%rd45];
	mul.wide.s32 	%rd46, %r37, 8;
	add.s64 	%rd47, %rd8, %rd46;
	st.global.u32 	[%rd47], %r78;
	mov.b32 	%r79, 1;
	st.global.u32 	[%rd47+4], %r79;
$L__BB12_30:
	add.s32 	%r38, %r36, 256;
	setp.ge.s32 	%p19, %r38, %r2;
	@%p19 bra 	$L__BB12_32;
	mul.wide.s32 	%rd48, %r38, 4;
	add.s64 	%rd49, %rd7, %rd48;
	ld.global.u32 	%r80, [%rd49];
	mul.wide.s32 	%rd50, %r38, 8;
	add.s64 	%rd51, %rd8, %rd50;
	st.global.u32 	[%rd51], %r80;
	mov.b32 	%r81, 1;
	st.global.u32 	[%rd51+4], %r81;
$L__BB12_32:
	add.s32 	%r39, %r36, 384;
	setp.ge.s32 	%p20, %r39, %r2;
	@%p20 bra 	$L__BB12_34;
	mul.wide.s32 	%rd52, %r39, 4;
	add.s64 	%rd53, %rd7, %rd52;
	ld.global.u32 	%r82, [%rd53];
	mul.wide.s32 	%rd54, %r39, 8;
	add.s64 	%rd55, %rd8, %rd54;
	st.global.u32 	[%rd55], %r82;
	mov.b32 	%r83, 1;
	st.global.u32 	[%rd55+4], %r83;
$L__BB12_34:
	add.s32 	%r141, %r141, 4;
$L__BB12_35:
	setp.eq.s32 	%p21, %r35, 0;
	@%p21 bra 	$L__BB12_58;
	setp.eq.s32 	%p22, %r35, 1;
	@%p22 bra 	$L__BB12_42;
	shl.b32 	%r84, %r141, 7;
	add.s32 	%r42, %r84, %r4;
	setp.ge.s32 	%p23, %r42, %r2;
	@%p23 bra 	$L__BB12_39;
	mul.wide.s32 	%rd56, %r42, 4;
	add.s64 	%rd57, %rd7, %rd56;
	ld.global.u32 	%r85, [%rd57];
	mul.wide.s32 	%rd58, %r42, 8;
	add.s64 	%rd59, %rd8, %rd58;
	st.global.u32 	[%rd59], %r85;
	mov.b32 	%r86, 1;
	st.global.u32 	[%rd59+4], %r86;
$L__BB12_39:
	add.s32 	%r43, %r42, 128;
	setp.ge.s32 	%p24, %r43, %r2;
	@%p24 bra 	$L__BB12_41;
	mul.wide.s32 	%rd60, %r43, 4;
	add.s64 	%rd61, %rd7, %rd60;
	ld.global.u32 	%r87, [%rd61];
	mul.wide.s32 	%rd62, %r43, 8;
	add.s64 	%rd63, %rd8, %rd62;
	st.global.u32 	[%rd63], %r87;
	mov.b32 	%r88, 1;
	st.global.u32 	[%rd63+4], %r88;
$L__BB12_41:
	add.s32 	%r141, %r141, 2;
$L__BB12_42:
	and.b32  	%r89, %r47, 1;
	setp.eq.b32 	%p25, %r89, 1;
	not.pred 	%p26, %p25;
	@%p26 bra 	$L__BB12_58;
	shl.b32 	%r90, %r141, 7;
	add.s32 	%r46, %r90, %r4;
	setp.ge.s32 	%p27, %r46, %r2;
	@%p27 bra 	$L__BB12_58;
	mul.wide.s32 	%rd64, %r46, 4;
	add.s64 	%rd65, %rd7, %rd64;
	ld.global.u32 	%r91, [%rd65];
	mul.wide.s32 	%rd66, %r46, 8;
	add.s64 	%rd67, %rd8, %rd66;
	st.global.u32 	[%rd67], %r91;
	mov.b32 	%r92, 1;
	st.global.u32 	[%rd67+4], %r92;
	bra.uni 	$L__BB12_58;
$L__BB12_45:
	setp.lt.s32 	%p28, %r47, 1;
	@%p28 bra 	$L__BB12_58;
	and.b32  	%r10, %r47, 15;
	setp.lt.u32 	%p29, %r47, 16;
	mov.b32 	%r137, 0;
	@%p29 bra 	$L__BB12_49;
	and.b32  	%r137, %r47, 2147483632;
	neg.s32 	%r134, %r137;
	add.s64 	%rd69, %rd32, %rd2;
	add.s64 	%rd9, %rd69, 1536;
	add.s32 	%r133, %r4, 1152;
	add.s64 	%rd71, %rd33, %rd1;
	add.s64 	%rd10, %rd71, 3076;
	mul.wide.u32 	%rd72, %r4, 8;
	add.s64 	%rd73, %rd71, %rd72;
	add.s64 	%rd97, %rd73, 4100;
	mul.wide.u32 	%rd74, %r4, 4;
	add.s64 	%rd75, %rd69, %rd74;
	add.s64 	%rd96, %rd75, 2048;
$L__BB12_48:
	.pragma "nounroll";
	mul.wide.s32 	%rd76, %r133, 4;
	add.s64 	%rd77, %rd9, %rd76;
	mul.wide.s32 	%rd78, %r133, 8;
	add.s64 	%rd79, %rd10, %rd78;
	ld.global.u32 	%r94, [%rd96+-2048];
	st.global.u32 	[%rd97+-4100], %r94;
	mov.b32 	%r95, 1;
	st.global.u32 	[%rd97+-4096], %r95;
	ld.global.u32 	%r96, [%rd96+-1536];
	st.global.u32 	[%rd97+-3076], %r96;
	st.global.u32 	[%rd97+-3072], %r95;
	ld.global.u32 	%r97, [%rd96+-1024];
	st.global.u32 	[%rd97+-2052], %r97;
	st.global.u32 	[%rd97+-2048], %r95;
	ld.global.u32 	%r98, [%rd96+-512];
	st.global.u32 	[%rd97+-1028], %r98;
	st.global.u32 	[%rd97+-1024], %r95;
	ld.global.u32 	%r99, [%rd96];
	st.global.u32 	[%rd97+-4], %r99;
	st.global.u32 	[%rd97], %r95;
	ld.global.u32 	%r100, [%rd96+512];
	st.global.u32 	[%rd97+1020], %r100;
	st.global.u32 	[%rd97+1024], %r95;
	ld.global.u32 	%r101, [%rd96+1024];
	st.global.u32 	[%rd97+2044], %r101;
	st.global.u32 	[%rd97+2048], %r95;
	ld.global.u32 	%r102, [%rd96+1536];
	st.global.u32 	[%rd97+3068], %r102;
	st.global.u32 	[%rd97+3072], %r95;
	ld.global.u32 	%r103, [%rd96+2048];
	st.global.u32 	[%rd97+4092], %r103;
	st.global.u32 	[%rd97+4096], %r95;
	ld.global.u32 	%r104, [%rd77+-1536];
	st.global.u32 	[%rd79+-3076], %r104;
	st.global.u32 	[%rd79+-3072], %r95;
	ld.global.u32 	%r105, [%rd77+-1024];
	st.global.u32 	[%rd79+-2052], %r105;
	st.global.u32 	[%rd79+-2048], %r95;
	ld.global.u32 	%r106, [%rd77+-512];
	st.global.u32 	[%rd79+-1028], %r106;
	st.global.u32 	[%rd79+-1024], %r95;
	ld.global.u32 	%r107, [%rd77];
	st.global.u32 	[%rd79+-4], %r107;
	st.global.u32 	[%rd79], %r95;
	ld.global.u32 	%r108, [%rd77+512];
	st.global.u32 	[%rd79+1020], %r108;
	st.global.u32 	[%rd79+1024], %r95;
	ld.global.u32 	%r109, [%rd77+1024];
	st.global.u32 	[%rd79+2044], %r109;
	st.global.u32 	[%rd79+2048], %r95;
	ld.global.u32 	%r110, [%rd77+1536];
	st.global.u32 	[%rd79+3068], %r110;
	st.global.u32 	[%rd79+3072], %r95;
	add.s32 	%r134, %r134, 16;
	add.s32 	%r133, %r133, 2048;
	add.s64 	%rd97, %rd97, 16384;
	add.s64 	%rd96, %rd96, 8192;
	setp.eq.s32 	%p30, %r134, 0;
	@%p30 bra 	$L__BB12_49;
	bra.uni 	$L__BB12_48;
$L__BB12_49:
	setp.eq.s32 	%p31, %r10, 0;
	@%p31 bra 	$L__BB12_58;
	and.b32  	%r22, %r47, 7;
	setp.lt.u32 	%p32, %r10, 8;
	@%p32 bra 	$L__BB12_52;
	shl.b32 	%r111, %r137, 7;
	add.s32 	%r112, %r111, %r4;
	mul.wide.s32 	%rd80, %r112, 4;
	add.s64 	%rd81, %rd7, %rd80;
	ld.global.u32 	%r113, [%rd81];
	mul.wide.s32 	%rd82, %r112, 8;
	add.s64 	%rd83, %rd8, %rd82;
	st.global.u32 	[%rd83], %r113;
	mov.b32 	%r114, 1;
	st.global.u32 	[%rd83+4], %r114;
	ld.global.u32 	%r115, [%rd81+512];
	st.global.u32 	[%rd83+1024], %r115;
	st.global.u32 	[%rd83+1028], %r114;
	ld.global.u32 	%r116, [%rd81+1024];
	st.global.u32 	[%rd83+2048], %r116;
	st.global.u32 	[%rd83+2052], %r114;
	ld.global.u32 	%r117, [%rd81+1536];
	st.global.u32 	[%rd83+3072], %r117;
	st.global.u32 	[%rd83+3076], %r114;
	ld.global.u32 	%r118, [%rd81+2048];
	st.global.u32 	[%rd83+4096], %r118;
	st.global.u32 	[%rd83+4100], %r114;
	ld.global.u32 	%r119, [%rd81+2560];
	st.global.u32 	[%rd83+5120], %r119;
	st.global.u32 	[%rd83+5124], %r114;
	ld.global.u32 	%r120, [%rd81+3072];
	st.global.u32 	[%rd83+6144], %r120;
	st.global.u32 	[%rd83+6148], %r114;
	ld.global.u32 	%r121, [%rd81+3584];
	st.global.u32 	[%rd83+7168], %r121;
	st.global.u32 	[%rd83+7172], %r114;
	add.s32 	%r137, %r137, 8;
$L__BB12_52:
	setp.eq.s32 	%p33, %r22, 0;
	@%p33 bra 	$L__BB12_58;
	and.b32  	%r25, %r47, 3;
	setp.lt.u32 	%p34, %r22, 4;
	@%p34 bra 	$L__BB12_55;
	shl.b32 	%r122, %r137, 7;
	add.s32 	%r123, %r122, %r4;
	mul.wide.s32 	%rd84, %r123, 4;
	add.s64 	%rd85, %rd7, %rd84;
	ld.global.u32 	%r124, [%rd85];
	mul.wide.s32 	%rd86, %r123, 8;
	add.s64 	%rd87, %rd8, %rd86;
	st.global.u32 	[%rd87], %r124;
	mov.b32 	%r125, 1;
	st.global.u32 	[%rd87+4], %r125;
	ld.global.u32 	%r126, [%rd85+512];
	st.global.u32 	[%rd87+1024], %r126;
	st.global.u32 	[%rd87+1028], %r125;
	ld.global.u32 	%r127, [%rd85+1024];
	st.global.u32 	[%rd87+2048], %r127;
	st.global.u32 	[%rd87+2052], %r125;
	ld.global.u32 	%r128, [%rd85+1536];
	st.global.u32 	[%rd87+3072], %r128;
	st.global.u32 	[%rd87+3076], %r125;
	add.s32 	%r137, %r137, 4;
$L__BB12_55:
	setp.eq.s32 	%p35, %r25, 0;
	@%p35 bra 	$L__BB12_58;
	add.s64 	%rd89, %rd33, %rd1;
	add.s64 	%rd19, %rd89, 4;
	shl.b32 	%r129, %r137, 7;
	add.s32 	%r140, %r4, %r129;
	shl.b64 	%rd90, %rd3, 2;
	add.s64 	%rd20, %rd2, %rd90;
	neg.s32 	%r139, %r25;
$L__BB12_57:
	.pragma "nounroll";
	mul.wide.s32 	%rd91, %r140, 8;
	add.s64 	%rd92, %rd19, %rd91;
	mul.wide.s32 	%rd93, %r140, 4;
	add.s64 	%rd94, %rd20, %rd93;
	ld.global.u32 	%r130, [%rd94];
	st.global.u32 	[%rd92+-4], %r130;
	mov.b32 	%r131, 1;
	st.global.u32 	[%rd92], %r131;
	add.s32 	%r140, %r140, 128;
	add.s32 	%r139, %r139, 1;
	setp.eq.s32 	%p36, %r139, 0;
	@%p36 bra 	$L__BB12_58;
	bra.uni 	$L__BB12_57;
$L__BB12_58:
	ret;

}
	// .globl	_ZN3cub18CUB_300001_SM_10006detail9transform16transform_kernelINS2_10policy_hubILb1EN4cuda3std3__45tupleIJN6thrust24THRUST_300001_SM_1000_NS6detail15normal_iteratorINSA_10device_ptrI8KeyValueEEEEEEEE10policy1000Ei11extract_keyNSC_INSD_IiEEEEJPSE_EEEvT0_iT1_T2_DpNS2_10kernel_argIT3_EE
.visible .entry _ZN3cub18CUB_300001_SM_10006detail9transform16transform_kernelINS2_10policy_hubILb1EN4cuda3std3__45tupleIJN6thrust24THRUST_300001_SM_1000_NS6detail15normal_iteratorINSA_10device_ptrI8KeyValueEEEEEEEE10policy1000Ei11extract_keyNSC_INSD_IiEEEEJPSE_EEEvT0_iT1_T2_DpNS2_10kernel_argIT3_EE(
	.param .u32 _ZN3cub18CUB_300001_SM_10006detail9transform16transform_kernelINS2_10policy_hubILb1EN4cuda3std3__45tupleIJN6thrust24THRUST_300001_SM_1000_NS6detail15normal_iteratorINSA_10device_ptrI8KeyValueEEEEEEEE10policy1000Ei11extract_keyNSC_INSD_IiEEEEJPSE_EEEvT0_iT1_T2_DpNS2_10kernel_argIT3_EE_param_0,
	.param .u32 _ZN3cub18CUB_300001_SM_10006detail9transform16transform_kernelINS2_10policy_hubILb1EN4cuda3std3__45tupleIJN6thrust24THRUST_300001_SM_1000_NS6detail15normal_iteratorINSA_10device_ptrI8KeyValueEEEEEEEE10policy1000Ei11extract_keyNSC_INSD_IiEEEEJPSE_EEEvT0_iT1_T2_DpNS2_10kernel_argIT3_EE_param_1,
	.param .align 1 .b8 _ZN3cub18CUB_300001_SM_10006detail9transform16transform_kernelINS2_10policy_hubILb1EN4cuda3std3__45tupleIJN6thrust24THRUST_300001_SM_1000_NS6detail15normal_iteratorINSA_10device_ptrI8KeyValueEEEEEEEE10policy1000Ei11extract_keyNSC_INSD_IiEEEEJPSE_EEEvT0_iT1_T2_DpNS2_10kernel_argIT3_EE_param_2[1],
	.param .align 8 .b8 _ZN3cub18CUB_300001_SM_10006detail9transform16transform_kernelINS2_10policy_hubILb1EN4cuda3std3__45tupleIJN6thrust24THRUST_300001_SM_1000_NS6detail15normal_iteratorINSA_10device_ptrI8KeyValueEEEEEEEE10policy1000Ei11extract_keyNSC_INSD_IiEEEEJPSE_EEEvT0_iT1_T2_DpNS2_10kernel_argIT3_EE_param_3[8],
	.param .align 8 .b8 _ZN3cub18CUB_300001_SM_10006detail9transform16transform_kernelINS2_10policy_hubILb1EN4cuda3std3__45tupleIJN6thrust24THRUST_300001_SM_1000_NS6detail15normal_iteratorINSA_10device_ptrI8KeyValueEEEEEEEE10policy1000Ei11extract_keyNSC_INSD_IiEEEEJPSE_EEEvT0_iT1_T2_DpNS2_10kernel_argIT3_EE_param_4[16]
)
.maxntid 128
{
	.reg .pred 	%p<51>;
	.reg .b32 	%r<163>;
	.reg .b64 	%rd<123>;

	ld.param.u32 	%r63, [_ZN3cub18CUB_300001_SM_10006detail9transform16transform_kernelINS2_10policy_hubILb1EN4cuda3std3__45tupleIJN6thrust24THRUST_300001_SM_1000_NS6detail15normal_iteratorINSA_10device_ptrI8KeyValueEEEEEEEE10policy1000Ei11extract_keyNSC_INSD_IiEEEEJPSE_EEEvT0_iT1_T2_DpNS2_10kernel_argIT3_EE_param_0];
	ld.param.u64 	%rd26, [_ZN3cub18CUB_300001_SM_10006detail9transform16transform_kernelINS2_10policy_hubILb1EN4cuda3std3__45tupleIJN6thrust24THRUST_300001_SM_1000_NS6detail15normal_iteratorINSA_10device_ptrI8KeyValueEEEEEEEE10policy1000Ei11extract_keyNSC_INSD_IiEEEEJPSE_EEEvT0_iT1_T2_DpNS2_10kernel_argIT3_EE_param_4];
	ld.param.u64 	%rd27, [_ZN3cub18CUB_300001_SM_10006detail9transform16transform_kernelINS2_10policy_hubILb1EN4cuda3std3__45tupleIJN6thrust24THRUST_300001_SM_1000_NS6detail15normal_iteratorINSA_10device_ptrI8KeyValueEEEEEEEE10policy1000Ei11extract_keyNSC_INSD_IiEEEEJPSE_EEEvT0_iT1_T2_DpNS2_10kernel_argIT3_EE_param_3];
	ld.param.u32 	%r62, [_ZN3cub18CUB_300001_SM_10006detail9transform16transform_kernelINS2_10policy_hubILb1EN4cuda3std3__45tupleIJN6thrust24THRUST_300001_SM_1000_NS6detail15normal_iteratorINSA_10device_ptrI8KeyValueEEEEEEEE10policy1000Ei11extract_keyNSC_INSD_IiEEEEJPSE_EEEvT0_iT1_T2_DpNS2_10kernel_argIT3_EE_param_1];
	cvta.to.global.u64 	%rd1, %rd27;
	cvta.to.global.u64 	%rd2, %rd26;
	shl.b32 	%r1, %r62, 7;
	mov.u32 	%r64, %ctaid.x;
	mul.lo.s32 	%r2, %r1, %r64;
	sub.s32 	%r3, %r63, %r2;
	min.s32 	%r4, %r1, %r3;
	shl.b32 	%r5, %r4, 3;
	mov.u32 	%r6, %tid.x;
	shl.b32 	%r149, %r6, 7;
	setp.ge.s32 	%p1, %r149, %r5;
	@%p1 bra 	$L__BB13_3;
	mul.wide.u32 	%rd28, %r6, 128;
	add.s64 	%rd29, %rd2, %rd28;
	mul.wide.s32 	%rd30, %r2, 8;
	add.s64 	%rd120, %rd29, %rd30;
$L__BB13_2:
	.pragma "nounroll";
	// begin inline asm
	prefetch.global.L2 [%rd120];
	// end inline asm
	add.s32 	%r149, %r149, 16384;
	add.s64 	%rd120, %rd120, 16384;
	setp.lt.s32 	%p2, %r149, %r5;
	@%p2 bra 	$L__BB13_2;
$L__BB13_3:
	mul.wide.s32 	%rd32, %r2, 8;
	add.s64 	%rd6, %rd2, %rd32;
	mul.wide.s32 	%rd33, %r2, 4;
	add.s64 	%rd7, %rd1, %rd33;
	setp.gt.s32 	%p3, %r1, %r3;
	@%p3 bra 	$L__BB13_17;
	setp.lt.s32 	%p4, %r62, 1;
	@%p4 bra 	$L__BB13_88;
	and.b32  	%r10, %r62, 15;
	setp.lt.u32 	%p5, %r62, 16;
	mov.b32 	%r158, 0;
	@%p5 bra 	$L__BB13_8;
	and.b32  	%r158, %r62, 2147483632;
	neg.s32 	%r151, %r158;
	add.s64 	%rd35, %rd32, %rd2;
	add.s64 	%rd8, %rd35, 3072;
	add.s32 	%r150, %r6, 1152;
	add.s64 	%rd37, %rd33, %rd1;
	add.s64 	%rd9, %rd37, 1536;
	mul.wide.u32 	%rd38, %r6, 4;
	add.s64 	%rd39, %rd37, %rd38;
	add.s64 	%rd122, %rd39, 2048;
	mul.wide.u32 	%rd40, %r6, 8;
	add.s64 	%rd41, %rd35, %rd40;
	add.s64 	%rd121, %rd41, 4096;
$L__BB13_7:
	.pragma "nounroll";
	mul.wide.s32 	%rd42, %r150, 8;
	add.s64 	%rd43, %rd8, %rd42;
	mul.wide.s32 	%rd44, %r150, 4;
	add.s64 	%rd45, %rd9, %rd44;
	ld.global.u32 	%r66, [%rd121+-4096];
	st.global.u32 	[%rd122+-2048], %r66;
	ld.global.u32 	%r67, [%rd121+-3072];
	st.global.u32 	[%rd122+-1536], %r67;
	ld.global.u32 	%r68, [%rd121+-2048];
	st.global.u32 	[%rd122+-1024], %r68;
	ld.global.u32 	%r69, [%rd121+-1024];
	st.global.u32 	[%rd122+-512], %r69;
	ld.global.u32 	%r70, [%rd121];
	st.global.u32 	[%rd122], %r70;
	ld.global.u32 	%r71, [%rd121+1024];
	st.global.u32 	[%rd122+512], %r71;
	ld.global.u32 	%r72, [%rd121+2048];
	st.global.u32 	[%rd122+1024], %r72;
	ld.global.u32 	%r73, [%rd121+3072];
	st.global.u32 	[%rd122+1536], %r73;
	ld.global.u32 	%r74, [%rd121+4096];
	st.global.u32 	[%rd122+2048], %r74;
	ld.global.u32 	%r75, [%rd43+-3072];
	st.global.u32 	[%rd45+-1536], %r75;
	ld.global.u32 	%r76, [%rd43+-2048];
	st.global.u32 	[%rd45+-1024], %r76;
	ld.global.u32 	%r77, [%rd43+-1024];
	st.global.u32 	[%rd45+-512], %r77;
	ld.global.u32 	%r78, [%rd43];
	st.global.u32 	[%rd45], %r78;
	ld.global.u32 	%r79, [%rd43+1024];
	st.global.u32 	[%rd45+512], %r79;
	ld.global.u32 	%r80, [%rd43+2048];
	st.global.u32 	[%rd45+1024], %r80;
	ld.global.u32 	%r81, [%rd43+3072];
	st.global.u32 	[%rd45+1536], %r81;
	add.s32 	%r151, %r151, 16;
	add.s32 	%r150, %r150, 2048;
	add.s64 	%rd122, %rd122, 8192;
	add.s64 	%rd121, %rd121, 16384;
	setp.eq.s32 	%p6, %r151, 0;
	@%p6 bra 	$L__BB13_8;
	bra.uni 	$L__BB13_7;
$L__BB13_8:
	setp.eq.s32 	%p7, %r10, 0;
	@%p7 bra 	$L__BB13_88;
	and.b32  	%r50, %r62, 7;
	setp.lt.u32 	%p8, %r10, 8;
	@%p8 bra 	$L__BB13_11;
	shl.b32 	%r82, %r158, 7;
	add.s32 	%r83, %r82, %r6;
	mul.wide.s32 	%rd46, %r83, 8;
	add.s64 	%rd47, %rd6, %rd46;
	ld.global.u32 	%r84, [%rd47];
	mul.wide.s32 	%rd48, %r83, 4;
	add.s64 	%rd49, %rd7, %rd48;
	st.global.u32 	[%rd49], %r84;
	ld.global.u32 	%r85, [%rd47+1024];
	st.global.u32 	[%rd49+512], %r85;
	ld.global.u32 	%r86, [%rd47+2048];
	st.global.u32 	[%rd49+1024], %r86;
	ld.global.u32 	%r87, [%rd47+3072];
	st.global.u32 	[%rd49+1536], %r87;
	ld.global.u32 	%r88, [%rd47+4096];
	st.global.u32 	[%rd49+2048], %r88;
	ld.global.u32 	%r89, [%rd47+5120];
	st.global.u32 	[%rd49+2560], %r89;
	ld.global.u32 	%r90, [%rd47+6144];
	st.global.u32 	[%rd49+3072], %r90;
	ld.global.u32 	%r91, [%rd47+7168];
	st.global.u32 	[%rd49+3584], %r91;
	add.s32 	%r158, %r158, 8;
$L__BB13_11:
	setp.eq.s32 	%p9, %r50, 0;
	@%p9 bra 	$L__BB13_88;
	and.b32  	%r53, %r62, 3;
	setp.lt.u32 	%p10, %r50, 4;
	@%p10 bra 	$L__BB13_14;
	shl.b32 	%r92, %r158, 7;
	add.s32 	%r93, %r92, %r6;
	mul.wide.s32 	%rd50, %r93, 8;
	add.s64 	%rd51, %rd6, %rd50;
	ld.global.u32 	%r94, [%rd51];
	mul.wide.s32 	%rd52, %r93, 4;
	add.s64 	%rd53, %rd7, %rd52;
	st.global.u32 	[%rd53], %r94;
	ld.global.u32 	%r95, [%rd51+1024];
	st.global.u32 	[%rd53+512], %r95;
	ld.global.u32 	%r96, [%rd51+2048];
	st.global.u32 	[%rd53+1024], %r96;
	ld.global.u32 	%r97, [%rd51+3072];
	st.global.u32 	[%rd53+1536], %r97;
	add.s32 	%r158, %r158, 4;
$L__BB13_14:
	setp.eq.s32 	%p11, %r53, 0;
	@%p11 bra 	$L__BB13_88;
	add.s64 	%rd24, %rd1, %rd33;
	shl.b32 	%r98, %r158, 7;
	add.s32 	%r162, %r6, %r98;
	mul.wide.s32 	%rd55, %r2, 8;
	add.s64 	%rd25, %rd2, %rd55;
	neg.s32 	%r161, %r53;
$L__BB13_16:
	.pragma "nounroll";
	mul.wide.s32 	%rd56, %r162, 4;
	add.s64 	%rd57, %rd24, %rd56;
	mul.wide.s32 	%rd58, %r162, 8;
	add.s64 	%rd59, %rd25, %rd58;
	ld.global.u32 	%r99, [%rd59];
	st.global.u32 	[%rd57], %r99;
	add.s32 	%r162, %r162, 128;
	add.s32 	%r161, %r161, 1;
	setp.ne.s32 	%p12, %r161, 0;
	@%p12 bra 	$L__BB13_16;
	bra.uni 	$L__BB13_88;
$L__BB13_17:
	setp.lt.s32 	%p13, %r62, 1;
	@%p13 bra 	$L__BB13_88;
	and.b32  	%r14, %r62, 15;
	setp.lt.u32 	%p14, %r62, 16;
	mov.b32 	%r153, 0;
	@%p14 bra 	$L__BB13_53;
	and.b32  	%r153, %r62, 2147483632;
	mov.b32 	%r152, 0;
$L__BB13_20:
	.pragma "nounroll";
	shl.b32 	%r102, %r152, 7;
	add.s32 	%r21, %r102, %r6;
	setp.ge.s32 	%p15, %r21, %r4;
	@%p15 bra 	$L__BB13_22;
	mul.wide.u32 	%rd60, %r21, 8;
	add.s64 	%rd61, %rd6, %rd60;
	ld.global.u32 	%r103, [%rd61];
	mul.wide.u32 	%rd62, %r21, 4;
	add.s64 	%rd63, %rd7, %rd62;
	st.global.u32 	[%rd63], %r103;
$L__BB13_22:
	add.s32 	%r22, %r21, 128;
	setp.ge.s32 	%p16, %r22, %r4;
	@%p16 bra 	$L__BB13_24;
	mul.wide.u32 	%rd64, %r22, 8;
	add.s64 	%rd65, %rd6, %rd64;
	ld.global.u32 	%r104, [%rd65];
	mul.wide.u32 	%rd66, %r22, 4;
	add.s64 	%rd67, %rd7, %rd66;
	st.global.u32 	[%rd67], %r104;
$L__BB13_24:
	add.s32 	%r23, %r21, 256;
	setp.ge.s32 	%p17, %r23, %r4;
	@%p17 bra 	$L__BB13_26;
	mul.wide.u32 	%rd68, %r23, 8;
	add.s64 	%rd69, %rd6, %rd68;
	ld.global.u32 	%r105, [%rd69];
	mul.wide.u32 	%rd70, %r23, 4;
	add.s64 	%rd71, %rd7, %rd70;
	st.global.u32 	[%rd71], %r105;
$L__BB13_26:
	add.s32 	%r24, %r21, 384;
	setp.ge.s32 	%p18, %r24, %r4;
	@%p18 bra 	$L__BB13_28;
	mul.wide.u32 	%rd72, %r24, 8;
	add.s64 	%rd73, %rd6, %rd72;
	ld.global.u32 	%r106, [%rd73];
	mul.wide.u32 	%rd74, %r24, 4;
	add.s64 	%rd75, %rd7, %rd74;
	st.global.u32 	[%rd75], %r106;
$L__BB13_28:
	add.s32 	%r25, %r21, 512;
	setp.ge.s32 	%p19, %r25, %r4;
	@%p19 bra 	$L__BB13_30;
	mul.wide.u32 	%rd76, %r25, 8;
	add.s64 	%rd77, %rd6, %rd76;
	ld.global.u32 	%r107, [%rd77];
	mul.wide.u32 	%rd78, %r25, 4;
	add.s64 	%rd79, %rd7, %rd78;
	st.global.u32 	[%rd79], %r107;
$L__BB13_30:
	add.s32 	%r26, %r21, 640;
	setp.ge.s32 	%p20, %r26, %r4;
	@%p20 bra 	$L__BB13_32;
	mul.wide.u32 	%rd80, %r26, 8;
	add.s64 	%rd81, %rd6, %rd80;
	ld.global.u32 	%r108, [%rd81];
	mul.wide.u32 	%rd82, %r26, 4;
	add.s64 	%rd83, %rd7, %rd82;
	st.global.u32 	[%rd83], %r108;
$L__BB13_32:
	add.s32 	%r27, %r21, 768;
	setp.ge.s32 	%p21, %r27, %r4;
	@%p21 bra 	$L__BB13_34;
	mul.wide.u32 	%rd84, %r27, 8;
	add.s64 	%rd85, %rd6, %rd84;
	ld.global.u32 	%r109, [%rd85];
	mul.wide.u32 	%rd86, %r27, 4;
	add.s64 	%rd87, %rd7, %rd86;
	st.global.u32 	[%rd87], %r109;
$L__BB13_34:
	add.s32 	%r28, %r21, 896;
	setp.ge.s32 	%p22, %r28, %r4;
	@%p22 bra 	$L__BB13_36;
	mul.wide.u32 	%rd88, %r28, 8;
	add.s64 	%rd89, %rd6, %rd88;
	ld.global.u32 	%r110, [%rd89];
	mul.wide.u32 	%rd90, %r28, 4;
	add.s64 	%rd91, %rd7, %rd90;
	st.global.u32 	[%rd91], %r110;
$L__BB13_36:
	add.s32 	%r29, %r21, 1024;
	setp.ge.s32 	%p23, %r29, %r4;
	@%p23 bra 	$L__BB13_38;
	mul.wide.u32 	%rd92, %r29, 8;
	add.s64 	%rd93, %rd6, %rd92;
	ld.global.u32 	%r111, [%rd93];
	mul.wide.u32 	%rd94, %r29, 4;
	add.s64 	%rd95, %rd7, %rd94;
	st.global.u32 	[%rd95], %r111;
$L__BB13_38:
	add.s32 	%r112, %r21, 1152;
	setp.ge.s32 	%p24, %r112, %r4;
	mul.wide.s32 	%rd96, %r112, 8;
	add.s64 	%rd16, %rd6, %rd96;
	mul.wide.s32 	%rd97, %r112, 4;
	add.s64 	%rd17, %rd7, %rd97;
	@%p24 bra 	$L__BB13_40;
	ld.global.u32 	%r113, [%rd16];
	st.global.u32 	[%rd17], %r113;
$L__BB13_40:
	add.s32 	%r114, %r21, 1280;
	setp.ge.s32 	%p25, %r114, %r4;
	@%p25 bra 	$L__BB13_42;
	ld.global.u32 	%r115, [%rd16+1024];
	st.global.u32 	[%rd17+512], %r115;
$L__BB13_42:
	add.s32 	%r116, %r21, 1408;
	setp.ge.s32 	%p26, %r116, %r4;
	@%p26 bra 	$L__BB13_44;
	ld.global.u32 	%r117, [%rd16+2048];
	st.global.u32 	[%rd17+1024], %r117;
$L__BB13_44:
	add.s32 	%r118, %r21, 1536;
	setp.ge.s32 	%p27, %r118, %r4;
	@%p27 bra 	$L__BB13_46;
	ld.global.u32 	%r119, [%rd16+3072];
	st.global.u32 	[%rd17+1536], %r119;
$L__BB13_46:
	add.s32 	%r120, %r21, 1664;
	setp.ge.s32 	%p28, %r120, %r4;
	@%p28 bra 	$L__BB13_48;
	ld.global.u32 	%r121, [%rd16+4096];
	st.global.u32 	[%rd17+2048], %r121;
$L__BB13_48:
	add.s32 	%r122, %r21, 1792;
	setp.ge.s32 	%p29, %r122, %r4;
	@%p29 bra 	$L__BB13_50;
	ld.global.u32 	%r123, [%rd16+5120];
	st.global.u32 	[%rd17+2560], %r123;
$L__BB13_50:
	add.s32 	%r124, %r21, 1920;
	setp.ge.s32 	%p30, %r124, %r4;
	@%p30 bra 	$L__BB13_52;
	ld.global.u32 	%r125, [%rd16+6144];
	st.global.u32 	[%rd17+3072], %r125;
$L__BB13_52:
	add.s32 	%r152, %r152, 16;
	setp.ne.s32 	%p31, %r152, %r153;
	@%p31 bra 	$L__BB13_20;
$L__BB13_53:
	setp.eq.s32 	%p32, %r14, 0;
	@%p32 bra 	$L__BB13_88;
	and.b32  	%r32, %r62, 7;
	setp.lt.u32 	%p33, %r14, 8;
	@%p33 bra 	$L__BB13_72;
	shl.b32 	%r126, %r153, 7;
	add.s32 	%r33, %r126, %r6;
	setp.ge.s32 	%p34, %r33, %r4;
	mul.wide.s32 	%rd98, %r33, 8;
	add.s64 	%rd18, %rd6, %rd98;
	mul.wide.s32 	%rd99, %r33, 4;
	add.s64 	%rd19, %rd7, %rd99;
	@%p34 bra 	$L__BB13_57;
	ld.global.u32 	%r127, [%rd18];
	st.global.u32 	[%rd19], %r127;
$L__BB13_57:
	add.s32 	%r128, %r33, 128;
	setp.ge.s32 	%p35, %r128, %r4;
	@%p35 bra 	$L__BB13_59;
	ld.global.u32 	%r129, [%rd18+1024];
	st.global.u32 	[%rd19+512], %r129;
$L__BB13_59:
	add.s32 	%r130, %r33, 256;
	setp.ge.s32 	%p36, %r130, %r4;
	@%p36 bra 	$L__BB13_61;
	ld.global.u32 	%r131, [%rd18+2048];
	st.global.u32 	[%rd19+1024], %r131;
$L__BB13_61:
	add.s32 	%r132, %r33, 384;
	setp.ge.s32 	%p37, %r132, %r4;
	@%p37 bra 	$L__BB13_63;
	ld.global.u32 	%r133, [%rd18+3072];
	st.global.u32 	[%rd19+1536], %r133;
$L__BB13_63:
	add.s32 	%r134, %r33, 512;
	setp.ge.s32 	%p38, %r134, %r4;
	@%p38 bra 	$L__BB13_65;
	ld.global.u32 	%r135, [%rd18+4096];
	st.global.u32 	[%rd19+2048], %r135;
$L__BB13_65:
	add.s32 	%r136, %r33, 640;
	setp.ge.s32 	%p39, %r136, %r4;
	@%p39 bra 	$L__BB13_67;
	ld.global.u32 	%r137, [%rd18+5120];
	st.global.u32 	[%rd19+2560], %r137;
$L__BB13_67:
	add.s32 	%r138, %r33, 768;
	setp.ge.s32 	%p40, %r138, %r4;
	@%p40 bra 	$L__BB13_69;
	ld.global.u32 	%r139, [%rd18+6144];
	st.global.u32 	[%rd19+3072], %r139;
$L__BB13_69:
	add.s32 	%r140, %r33, 896;
	setp.ge.s32 	%p41, %r140, %r4;
	@%p41 bra 	$L__BB13_71;
	ld.global.u32 	%r141, [%rd18+7168];
	st.global.u32 	[%rd19+3584], %r141;
$L__BB13_71:
	add.s32 	%r153, %r153, 8;
$L__BB13_72:
	setp.eq.s32 	%p42, %r32, 0;
	@%p42 bra 	$L__BB13_88;
	and.b32  	%r36, %r62, 3;
	setp.lt.u32 	%p43, %r32, 4;
	@%p43 bra 	$L__BB13_83;
	shl.b32 	%r142, %r153, 7;
	add.s32 	%r37, %r142, %r6;
	setp.ge.s32 	%p44, %r37, %r4;
	@%p44 bra 	$L__BB13_76;
	mul.wide.s32 	%rd100, %r37, 8;
	add.s64 	%rd101, %rd6, %rd100;
	ld.global.u32 	%r143, [%rd101];
	mul.wide.s32 	%rd102, %r37, 4;
	add.s64 	%rd103, %rd7, %rd102;
	st.global.u32 	[%rd103], %r143;
$L__BB13_76:
	add.s32 	%r38, %r37, 128;
	setp.ge.s32 	%p45, %r38, %r4;
	@%p45 bra 	$L__BB13_78;
	mul.wide.s32 	%rd104, %r38, 8;
	add.s64 	%rd105, %rd6, %rd104;
	ld.global.u32 	%r144, [%rd105];
	mul.wide.s32 	%rd106, %r38, 4;
	add.s64 	%rd107, %rd7, %rd106;
	st.global.u32 	[%rd107], %r144;
$L__BB13_78:
	add.s32 	%r39, %r37, 256;
	setp.ge.s32 	%p46, %r39, %r4;
	@%p46 bra 	$L__BB13_80;
	mul.wide.s32 	%rd108, %r39, 8;
	add.s64 	%rd109, %rd6, %rd108;
	ld.global.u32 	%r145, [%rd109];
	mul.wide.s32 	%rd110, %r39, 4;
	add.s64 	%rd111, %rd7, %rd110;
	st.global.u32 	[%rd111], %r145;
$L__BB13_80:
	add.s32 	%r40, %r37, 384;
	setp.ge.s32 	%p47, %r40, %r4;
	@%p47 bra 	$L__BB13_82;
	mul.wide.s32 	%rd112, %r40, 8;
	add.s64 	%rd113, %rd6, %rd112;
	ld.global.u32 	%r146, [%rd113];
	mul.wide.s32 	%rd114, %r40, 4;
	add.s64 	%rd115, %rd7, %rd114;
	st.global.u32 	[%rd115], %r146;
$L__BB13_82:
	add.s32 	%r153, %r153, 4;
$L__BB13_83:
	setp.eq.s32 	%p48, %r36, 0;
	@%p48 bra 	$L__BB13_88;
	shl.b32 	%r147, %r153, 7;
	add.s32 	%r157, %r6, %r147;
	neg.s32 	%r156, %r36;
$L__BB13_85:
	.pragma "nounroll";
	mul.wide.s32 	%rd118, %r157, 4;
	add.s64 	%rd22, %rd7, %rd118;
	mul.wide.s32 	%rd119, %r157, 8;
	add.s64 	%rd23, %rd6, %rd119;
	setp.ge.s32 	%p49, %r157, %r4;
	@%p49 bra 	$L__BB13_87;
	ld.global.u32 	%r148, [%rd23];
	st.global.u32 	[%rd22], %r148;
$L__BB13_87:
	add.s32 	%r157, %r157, 128;
	add.s32 	%r156, %r156, 1;
	setp.eq.s32 	%p50, %r156, 0;
	@%p50 bra 	$L__BB13_88;
	bra.uni 	$L__BB13_85;
$L__BB13_88:
	ret;

}
	// .globl	_ZN3cub18CUB_300001_SM_10006detail9transform16transform_kernelINS2_10policy_hubILb1EN4cuda3std3__45tupleIJN6thrust24THRUST_300001_SM_1000_NS6detail15normal_iteratorINSA_10device_ptrI8KeyValueEEEEEEEE10policy1000El11extract_keyNSC_INSD_IiEEEEJPSE_EEEvT0_iT1_T2_DpNS2_10kernel_argIT3_EE
.visible .entry _ZN3cub18CUB_300001_SM_10006detail9transform16transform_kernelINS2_10policy_hubILb1EN4cuda3std3__45tupleIJN6thrust24THRUST_300001_SM_1000_NS6detail15normal_iteratorINSA_10device_ptrI8KeyValueEEEEEEEE10policy1000El11extract_keyNSC_INSD_IiEEEEJPSE_EEEvT0_iT1_T2_DpNS2_10kernel_argIT3_EE(
	.param .u64 _ZN3cub18CUB_300001_SM_10006detail9transform16transform_kernelINS2_10policy_hubILb1EN4cuda3std3__45tupleIJN6thrust24THRUST_300001_SM_1000_NS6detail15normal_iteratorINSA_10device_ptrI8KeyValueEEEEEEEE10policy1000El11extract_keyNSC_INSD_IiEEEEJPSE_EEEvT0_iT1_T2_DpNS2_10kernel_argIT3_EE_param_0,
	.param .u32 _ZN3cub18CUB_300001_SM_10006detail9transform16transform_kernelINS2_10policy_hubILb1EN4cuda3std3__45tupleIJN6thrust24THRUST_300001_SM_1000_NS6detail15normal_iteratorINSA_10device_ptrI8KeyValueEEEEEEEE10policy1000El11extract_keyNSC_INSD_IiEEEEJPSE_EEEvT0_iT1_T2_DpNS2_10kernel_argIT3_EE_param_1,
	.param .align 1 .b8 _ZN3cub18CUB_300001_SM_10006detail9transform16transform_kernelINS2_10policy_hubILb1EN4cuda3std3__45tupleIJN6thrust24THRUST_300001_SM_1000_NS6detail15normal_iteratorINSA_10device_ptrI8KeyValueEEEEEEEE10policy1000El11extract_keyNSC_INSD_IiEEEEJPSE_EEEvT0_iT1_T2_DpNS2_10kernel_argIT3_EE_param_2[1],
	.param .align 8 .b8 _ZN3cub18CUB_300001_SM_10006detail9transform16transform_kernelINS2_10policy_hubILb1EN4cuda3std3__45tupleIJN6thrust24THRUST_300001_SM_1000_NS6detail15normal_iteratorINSA_10device_ptrI8KeyValueEEEEEEEE10policy1000El11extract_keyNSC_INSD_IiEEEEJPSE_EEEvT0_iT1_T2_DpNS2_10kernel_argIT3_EE_param_3[8],
	.param .align 8 .b8 _ZN3cub18CUB_300001_SM_10006detail9transform16transform_kernelINS2_10policy_hubILb1EN4cuda3std3__45tupleIJN6thrust24THRUST_300001_SM_1000_NS6detail15normal_iteratorINSA_10device_ptrI8KeyValueEEEEEEEE10policy1000El11extract_keyNSC_INSD_IiEEEEJPSE_EEEvT0_iT1_T2_DpNS2_10kernel_argIT3_EE_param_4[16]
)
.maxntid 128
{
	.reg .pred 	%p<51>;
	.reg .b32 	%r<160>;
	.reg .b64 	%rd<129>;

	ld.param.u64 	%rd27, [_ZN3cub18CUB_300001_SM_10006detail9transform16transform_kernelINS2_10policy_hubILb1EN4cuda3std3__45tupleIJN6thrust24THRUST_300001_SM_1000_NS6detail15normal_iteratorINSA_10device_ptrI8KeyValueEEEEEEEE10policy1000El11extract_keyNSC_INSD_IiEEEEJPSE_EEEvT0_iT1_T2_DpNS2_10kernel_argIT3_EE_param_0];
	ld.param.u64 	%rd28, [_ZN3cub18CUB_300001_SM_10006detail9transform16transform_kernelINS2_10policy_hubILb1EN4cuda3std3__45tupleIJN6thrust24THRUST_300001_SM_1000_NS6detail15normal_iteratorINSA_10device_ptrI8KeyValueEEEEEEEE10policy1000El11extract_keyNSC_INSD_IiEEEEJPSE_EEEvT0_iT1_T2_DpNS2_10kernel_argIT3_EE_param_4];
	ld.param.u64 	%rd29, [_ZN3cub18CUB_300001_SM_10006detail9transform16transform_kernelINS2_10policy_hubILb1EN4cuda3std3__45tupleIJN6thrust24THRUST_300001_SM_1000_NS6detail15normal_iteratorINSA_10device_ptrI8KeyValueEEEEEEEE10policy1000El11extract_keyNSC_INSD_IiEEEEJPSE_EEEvT0_iT1_T2_DpNS2_10kernel_argIT3_EE_param_3];
	ld.param.u32 	%r60, [_ZN3cub18CUB_300001_SM_10006detail9transform16transform_kernelINS2_10policy_hubILb1EN4cuda3std3__45tupleIJN6thrust24THRUST_300001_SM_1000_NS6detail15normal_iteratorINSA_10device_ptrI8KeyValueEEEEEEEE10policy1000El11extract_keyNSC_INSD_IiEEEEJPSE_EEEvT0_iT1_T2_DpNS2_10kernel_argIT3_EE_param_1];
	cvta.to.global.u64 	%rd1, %rd29;
	cvta.to.global.u64 	%rd2, %rd28;
	shl.b32 	%r1, %r60, 7;
	mov.u32 	%r61, %ctaid.x;
	cvt.u64.u32 	%rd30, %r61;
	cvt.s64.s32 	%rd31, %r1;
	mul.lo.s64 	%rd3, %rd31, %rd30;
	sub.s64 	%rd32, %rd27, %rd3;
	min.s64 	%rd33, %rd32, %rd31;
	cvt.u32.u64 	%r2, %rd33;
	shl.b32 	%r3, %r2, 3;
	mov.u32 	%r4, %tid.x;
	shl.b32 	%r146, %r4, 7;
	setp.ge.s32 	%p1, %r146, %r3;
	@%p1 bra 	$L__BB14_3;
	shl.b64 	%rd34, %rd3, 3;
	add.s64 	%rd35, %rd2, %rd34;
	mul.wide.u32 	%rd36, %r4, 128;
	add.s64 	%rd126, %rd35, %rd36;
$L__BB14_2:
	.pragma "nounroll";
	// begin inline asm
	prefetch.global.L2 [%rd126];
	// end inline asm
	add.s32 	%r146, %r146, 16384;
	add.s64 	%rd126, %rd126, 16384;
	setp.lt.s32 	%p2, %r146, %r3;
	@%p2 bra 	$L__BB14_2;
$L__BB14_3:
	shl.b64 	%rd38, %rd3, 3;
	add.s64 	%rd7, %rd2, %rd38;
	shl.b64 	%rd39, %rd3, 2;
	add.s64 	%rd8, %rd1, %rd39;
	setp.eq.s32 	%p3, %r1, %r2;
	@%p3 bra 	$L__BB14_75;
	setp.lt.s32 	%p4, %r60, 1;
	@%p4 bra 	$L__BB14_88;
	and.b32  	%r8, %r60, 15;
	setp.lt.u32 	%p5, %r60, 16;
	mov.b32 	%r155, 0;
	@%p5 bra 	$L__BB14_40;
	and.b32  	%r155, %r60, 2147483632;
	mov.b32 	%r149, 0;
$L__BB14_7:
	.pragma "nounroll";
	shl.b32 	%r64, %r149, 7;
	add.s32 	%r19, %r64, %r4;
	setp.ge.s32 	%p6, %r19, %r2;
	@%p6 bra 	$L__BB14_9;
	mul.wide.u32 	%rd40, %r19, 8;
	add.s64 	%rd41, %rd7, %rd40;
	ld.global.u32 	%r65, [%rd41];
	mul.wide.u32 	%rd42, %r19, 4;
	add.s64 	%rd43, %rd8, %rd42;
	st.global.u32 	[%rd43], %r65;
$L__BB14_9:
	add.s32 	%r20, %r19, 128;
	setp.ge.s32 	%p7, %r20, %r2;
	@%p7 bra 	$L__BB14_11;
	mul.wide.u32 	%rd44, %r20, 8;
	add.s64 	%rd45, %rd7, %rd44;
	ld.global.u32 	%r66, [%rd45];
	mul.wide.u32 	%rd46, %r20, 4;
	add.s64 	%rd47, %rd8, %rd46;
	st.global.u32 	[%rd47], %r66;
$L__BB14_11:
	add.s32 	%r21, %r19, 256;
	setp.ge.s32 	%p8, %r21, %r2;
	@%p8 bra 	$L__BB14_13;
	mul.wide.u32 	%rd48, %r21, 8;
	add.s64 	%rd49, %rd7, %rd48;
	ld.global.u32 	%r67, [%rd49];
	mul.wide.u32 	%rd50, %r21, 4;
	add.s64 	%rd51, %rd8, %rd50;
	st.global.u32 	[%rd51], %r67;
$L__BB14_13:
	add.s32 	%r22, %r19, 384;
	setp.ge.s32 	%p9, %r22, %r2;
	@%p9 bra 	$L__BB14_15;
	mul.wide.u32 	%rd52, %r22, 8;
	add.s64 	%rd53, %rd7, %rd52;
	ld.global.u32 	%r68, [%rd53];
	mul.wide.u32 	%rd54, %r22, 4;
	add.s64 	%rd55, %rd8, %rd54;
	st.global.u32 	[%rd55], %r68;
$L__BB14_15:
	add.s32 	%r23, %r19, 512;
	setp.ge.s32 	%p10, %r23, %r2;
	@%p10 bra 	$L__BB14_17;
	mul.wide.u32 	%rd56, %r23, 8;
	add.s64 	%rd57, %rd7, %rd56;
	ld.global.u32 	%r69, [%rd57];
	mul.wide.u32 	%rd58, %r23, 4;
	add.s64 	%rd59, %rd8, %rd58;
	st.global.u32 	[%rd59], %r69;
$L__BB14_17:
	add.s32 	%r24, %r19, 640;
	setp.ge.s32 	%p11, %r24, %r2;
	@%p11 bra 	$L__BB14_19;
	mul.wide.u32 	%rd60, %r24, 8;
	add.s64 	%rd61, %rd7, %rd60;
	ld.global.u32 	%r70, [%rd61];
	mul.wide.u32 	%rd62, %r24, 4;
	add.s64 	%rd63, %rd8, %rd62;
	st.global.u32 	[%rd63], %r70;
$L__BB14_19:
	add.s32 	%r25, %r19, 768;
	setp.ge.s32 	%p12, %r25, %r2;
	@%p12 bra 	$L__BB14_21;
	mul.wide.u32 	%rd64, %r25, 8;
	add.s64 	%rd65, %rd7, %rd64;
	ld.global.u32 	%r71, [%rd65];
	mul.wide.u32 	%rd66, %r25, 4;
	add.s64 	%rd67, %rd8, %rd66;
	st.global.u32 	[%rd67], %r71;
$L__BB14_21:
	add.s32 	%r26, %r19, 896;
	setp.ge.s32 	%p13, %r26, %r2;
	@%p13 bra 	$L__BB14_23;
	mul.wide.u32 	%rd68, %r26, 8;
	add.s64 	%rd69, %rd7, %rd68;
	ld.global.u32 	%r72, [%rd69];
	mul.wide.u32 	%rd70, %r26, 4;
	add.s64 	%rd71, %rd8, %rd70;
	st.global.u32 	[%rd71], %r72;
$L__BB14_23:
	add.s32 	%r27, %r19, 1024;
	setp.ge.s32 	%p14, %r27, %r2;
	@%p14 bra 	$L__BB14_25;
	mul.wide.u32 	%rd72, %r27, 8;
	add.s64 	%rd73, %rd7, %rd72;
	ld.global.u32 	%r73, [%rd73];
	mul.wide.u32 	%rd74, %r27, 4;
	add.s64 	%rd75, %rd8, %rd74;
	st.global.u32 	[%rd75], %r73;
$L__BB14_25:
	add.s32 	%r74, %r19, 1152;
	setp.ge.s32 	%p15, %r74, %r2;
	mul.wide.s32 	%rd76, %r74, 8;
	add.s64 	%rd17, %rd7, %rd76;
	mul.wide.s32 	%rd77, %r74, 4;
	add.s64 	%rd18, %rd8, %rd77;
	@%p15 bra 	$L__BB14_27;
	ld.global.u32 	%r75, [%rd17];
	st.global.u32 	[%rd18], %r75;
$L__BB14_27:
	add.s32 	%r76, %r19, 1280;
	setp.ge.s32 	%p16, %r76, %r2;
	@%p16 bra 	$L__BB14_29;
	ld.global.u32 	%r77, [%rd17+1024];
	st.global.u32 	[%rd18+512], %r77;
$L__BB14_29:
	add.s32 	%r78, %r19, 1408;
	setp.ge.s32 	%p17, %r78, %r2;
	@%p17 bra 	$L__BB14_31;
	ld.global.u32 	%r79, [%rd17+2048];
	st.global.u32 	[%rd18+1024], %r79;
$L__BB14_31:
	add.s32 	%r80, %r19, 1536;
	setp.ge.s32 	%p18, %r80, %r2;
	@%p18 bra 	$L__BB14_33;
	ld.global.u32 	%r81, [%rd17+3072];
	st.global.u32 	[%rd18+1536], %r81;
$L__BB14_33:
	add.s32 	%r82, %r19, 1664;
	setp.ge.s32 	%p19, %r82, %r2;
	@%p19 bra 	$L__BB14_35;
	ld.global.u32 	%r83, [%rd17+4096];
	st.global.u32 	[%rd18+2048], %r83;
$L__BB14_35:
	add.s32 	%r84, %r19, 1792;
	setp.ge.s32 	%p20, %r84, %r2;
	@%p20 bra 	$L__BB14_37;
	ld.global.u32 	%r85, [%rd17+5120];
	st.global.u32 	[%rd18+2560], %r85;
$L__BB14_37:
	add.s32 	%r86, %r19, 1920;
	setp.ge.s32 	%p21, %r86, %r2;
	@%p21 bra 	$L__BB14_39;
	ld.global.u32 	%r87, [%rd17+6144];
	st.global.u32 	[%rd18+3072], %r87;
$L__BB14_39:
	add.s32 	%r149, %r149, 16;
	setp.eq.s32 	%p22, %r149, %r155;
	@%p22 bra 	$L__BB14_40;
	bra.uni 	$L__BB14_7;
$L__BB14_40:
	setp.eq.s32 	%p23, %r8, 0;
	@%p23 bra 	$L__BB14_88;
	and.b32  	%r43, %r60, 7;
	setp.lt.u32 	%p24, %r8, 8;
	@%p24 bra 	$L__BB14_59;
	shl.b32 	%r88, %r155, 7;
	add.s32 	%r44, %r88, %r4;
	setp.ge.s32 	%p25, %r44, %r2;
	mul.wide.s32 	%rd78, %r44, 8;
	add.s64 	%rd21, %rd7, %rd78;
	mul.wide.s32 	%rd79, %r44, 4;
	add.s64 	%rd22, %rd8, %rd79;
	@%p25 bra 	$L__BB14_44;
	ld.global.u32 	%r89, [%rd21];
	st.global.u32 	[%rd22], %r89;
$L__BB14_44:
	add.s32 	%r90, %r44, 128;
	setp.ge.s32 	%p26, %r90, %r2;
	@%p26 bra 	$L__BB14_46;
	ld.global.u32 	%r91, [%rd21+1024];
	st.global.u32 	[%rd22+512], %r91;
$L__BB14_46:
	add.s32 	%r92, %r44, 256;
	setp.ge.s32 	%p27, %r92, %r2;
	@%p27 bra 	$L__BB14_48;
	ld.global.u32 	%r93, [%rd21+2048];
	st.global.u32 	[%rd22+1024], %r93;
$L__BB14_48:
	add.s32 	%r94, %r44, 384;
	setp.ge.s32 	%p28, %r94, %r2;
	@%p28 bra 	$L__BB14_50;
	ld.global.u32 	%r95, [%rd21+3072];
	st.global.u32 	[%rd22+1536], %r95;
$L__BB14_50:
	add.s32 	%r96, %r44, 512;
	setp.ge.s32 	%p29, %r96, %r2;
	@%p29 bra 	$L__BB14_52;
	ld.global.u32 	%r97, [%rd21+4096];
	st.global.u32 	[%rd22+2048], %r97;
$L__BB14_52:
	add.s32 	%r98, %r44, 640;
	setp.ge.s32 	%p30, %r98, %r2;
	@%p30 bra 	$L__BB14_54;
	ld.global.u32 	%r99, [%rd21+5120];
	st.global.u32 	[%rd22+2560], %r99;
$L__BB14_54:
	add.s32 	%r100, %r44, 768;
	setp.ge.s32 	%p31, %r100, %r2;
	@%p31 bra 	$L__BB14_56;
	ld.global.u32 	%r101, [%rd21+6144];
	st.global.u32 	[%rd22+3072], %r101;
$L__BB14_56:
	add.s32 	%r102, %r44, 896;
	setp.ge.s32 	%p32, %r102, %r2;
	@%p32 bra 	$L__BB14_58;
	ld.global.u32 	%r103, [%rd21+7168];
	st.global.u32 	[%rd22+3584], %r103;
$L__BB14_58:
	add.s32 	%r155, %r155, 8;
$L__BB14_59:
	setp.eq.s32 	%p33, %r43, 0;
	@%p33 bra 	$L__BB14_88;
	and.b32  	%r47, %r60, 3;
	setp.lt.u32 	%p34, %r43, 4;
	@%p34 bra 	$L__BB14_70;
	shl.b32 	%r104, %r155, 7;
	add.s32 	%r48, %r104, %r4;
	setp.ge.s32 	%p35, %r48, %r2;
	@%p35 bra 	$L__BB14_63;
	mul.wide.s32 	%rd80, %r48, 8;
	add.s64 	%rd81, %rd7, %rd80;
	ld.global.u32 	%r105, [%rd81];
	mul.wide.s32 	%rd82, %r48, 4;
	add.s64 	%rd83, %rd8, %rd82;
	st.global.u32 	[%rd83], %r105;
$L__BB14_63:
	add.s32 	%r49, %r48, 128;
	setp.ge.s32 	%p36, %r49, %r2;
	@%p36 bra 	$L__BB14_65;
	mul.wide.s32 	%rd84, %r49, 8;
	add.s64 	%rd85, %rd7, %rd84;
	ld.global.u32 	%r106, [%rd85];
	mul.wide.s32 	%rd86, %r49, 4;
	add.s64 	%rd87, %rd8, %rd86;
	st.global.u32 	[%rd87], %r106;
$L__BB14_65:
	add.s32 	%r50, %r48, 256;
	setp.ge.s32 	%p37, %r50, %r2;
	@%p37 bra 	$L__BB14_67;
	mul.wide.s32 	%rd88, %r50, 8;
	add.s64 	%rd89, %rd7, %rd88;
	ld.global.u32 	%r107, [%rd89];
	mul.wide.s32 	%rd90, %r50, 4;
	add.s64 	%rd91, %rd8, %rd90;
	st.global.u32 	[%rd91], %r107;
$L__BB14_67:
	add.s32 	%r51, %r48, 384;
	setp.ge.s32 	%p38, %r51, %r2;
	@%p38 bra 	$L__BB14_69;
	mul.wide.s32 	%rd92, %r51, 8;
	add.s64 	%rd93, %rd7, %rd92;
	ld.global.u32 	%r108, [%rd93];
	mul.wide.s32 	%rd94, %r51, 4;
	add.s64 	%rd95, %rd8, %rd94;
	st.global.u32 	[%rd95], %r108;
$L__BB14_69:
	add.s32 	%r155, %r155, 4;
$L__BB14_70:
	setp.eq.s32 	%p39, %r47, 0;
	@%p39 bra 	$L__BB14_88;
	shl.b32 	%r109, %r155, 7;
	add.s32 	%r159, %r4, %r109;
	neg.s32 	%r158, %r47;
$L__BB14_72:
	.pragma "nounroll";
	mul.wide.s32 	%rd98, %r159, 4;
	add.s64 	%rd25, %rd8, %rd98;
	mul.wide.s32 	%rd99, %r159, 8;
	add.s64 	%rd26, %rd7, %rd99;
	setp.ge.s32 	%p40, %r159, %r2;
	@%p40 bra 	$L__BB14_74;
	ld.global.u32 	%r110, [%rd26];
	st.global.u32 	[%rd25], %r110;
$L__BB14_74:
	add.s32 	%r159, %r159, 128;
	add.s32 	%r158, %r158, 1;
	setp.ne.s32 	%p41, %r158, 0;
	@%p41 bra 	$L__BB14_72;
	bra.uni 	$L__BB14_88;
$L__BB14_75:
	setp.lt.s32 	%p42, %r60, 1;
	@%p42 bra 	$L__BB14_88;
	and.b32  	%r10, %r60, 15;
	setp.lt.u32 	%p43, %r60, 16;
	mov.b32 	%r151, 0;
	@%p43 bra 	$L__BB14_79;
	and.b32  	%r151, %r60, 2147483632;
	neg.s32 	%r148, %r151;
	add.s64 	%rd101, %rd38, %rd2;
	add.s64 	%rd9, %rd101, 3072;
	add.s32 	%r147, %r4, 1152;
	add.s64 	%rd103, %rd39, %rd1;
	add.s64 	%rd10, %rd103, 1536;
	mul.wide.u32 	%rd104, %r4, 4;
	add.s64 	%rd105, %rd103, %rd104;
	add.s64 	%rd128, %rd105, 2048;
	mul.wide.u32 	%rd106, %r4, 8;
	add.s64 	%rd107, %rd101, %rd106;
	add.s64 	%rd127, %rd107, 4096;
$L__BB14_78:
	.pragma "nounroll";
	mul.wide.s32 	%rd108, %r147, 8;
	add.s64 	%rd109, %rd9, %rd108;
	mul.wide.s32 	%rd110, %r147, 4;
	add.s64 	%rd111, %rd10, %rd110;
	ld.global.u32 	%r112, [%rd127+-4096];
	st.global.u32 	[%rd128+-2048], %r112;
	ld.global.u32 	%r113, [%rd127+-3072];
	st.global.u32 	[%rd128+-1536], %r113;
	ld.global.u32 	%r114, [%rd127+-2048];
	st.global.u32 	[%rd128+-1024], %r114;
	ld.global.u32 	%r115, [%rd127+-1024];
	st.global.u32 	[%rd128+-512], %r115;
	ld.global.u32 	%r116, [%rd127];
	st.global.u32 	[%rd128], %r116;
	ld.global.u32 	%r117, [%rd127+1024];
	st.global.u32 	[%rd128+512], %r117;
	ld.global.u32 	%r118, [%rd127+2048];
	st.global.u32 	[%rd128+1024], %r118;
	ld.global.u32 	%r119, [%rd127+3072];
	st.global.u32 	[%rd128+1536], %r119;
	ld.global.u32 	%r120, [%rd127+4096];
	st.global.u32 	[%rd128+2048], %r120;
	ld.global.u32 	%r121, [%rd109+-3072];
	st.global.u32 	[%rd111+-1536], %r121;
	ld.global.u32 	%r122, [%rd109+-2048];
	st.global.u32 	[%rd111+-1024], %r122;
	ld.global.u32 	%r123, [%rd109+-1024];
	st.global.u32 	[%rd111+-512], %r123;
	ld.global.u32 	%r124, [%rd109];
	st.global.u32 	[%rd111], %r124;
	ld.global.u32 	%r125, [%rd109+1024];
	st.global.u32 	[%rd111+512], %r125;
	ld.global.u32 	%r126, [%rd109+2048];
	st.global.u32 	[%rd111+1024], %r126;
	ld.global.u32 	%r127, [%rd109+3072];
	st.global.u32 	[%rd111+1536], %r127;
	add.s32 	%r148, %r148, 16;
	add.s32 	%r147, %r147, 2048;
	add.s64 	%rd128, %rd128, 8192;
	add.s64 	%rd127, %rd127, 16384;
	setp.eq.s32 	%p44, %r148, 0;
	@%p44 bra 	$L__BB14_79;
	bra.uni 	$L__BB14_78;
$L__BB14_79:
	setp.eq.s32 	%p45, %r10, 0;
	@%p45 bra 	$L__BB14_88;
	and.b32  	%r30, %r60, 7;
	setp.lt.u32 	%p46, %r10, 8;
	@%p46 bra 	$L__BB14_82;
	shl.b32 	%r128, %r151, 7;
	add.s32 	%r129, %r128, %r4;
	mul.wide.s32 	%rd112, %r129, 8;
	add.s64 	%rd113, %rd7, %rd112;
	ld.global.u32 	%r130, [%rd113];
	mul.wide.s32 	%rd114, %r129, 4;
	add.s64 	%rd115, %rd8, %rd114;
	st.global.u32 	[%rd115], %r130;
	ld.global.u32 	%r131, [%rd113+1024];
	st.global.u32 	[%rd115+512], %r131;
	ld.global.u32 	%r132, [%rd113+2048];
	st.global.u32 	[%rd115+1024], %r132;
	ld.global.u32 	%r133, [%rd113+3072];
	st.global.u32 	[%rd115+1536], %r133;
	ld.global.u32 	%r134, [%rd113+4096];
	st.global.u32 	[%rd115+2048], %r134;
	ld.global.u32 	%r135, [%rd113+5120];
	st.global.u32 	[%rd115+2560], %r135;
	ld.global.u32 	%r136, [%rd113+6144];
	st.global.u32 	[%rd115+3072], %r136;
	ld.global.u32 	%r137, [%rd113+7168];
	st.global.u32 	[%rd115+3584], %r137;
	add.s32 	%r151, %r151, 8;
$L__BB14_82:
	setp.eq.s32 	%p47, %r30, 0;
	@%p47 bra 	$L__BB14_88;
	and.b32  	%r33, %r60, 3;
	setp.lt.u32 	%p48, %r30, 4;
	@%p48 bra 	$L__BB14_85;
	shl.b32 	%r138, %r151, 7;
	add.s32 	%r139, %r138, %r4;
	mul.wide.s32 	%rd116, %r139, 8;
	add.s64 	%rd117, %rd7, %rd116;
	ld.global.u32 	%r140, [%rd117];
	mul.wide.s32 	%rd118, %r139, 4;
	add.s64 	%rd119, %rd8, %rd118;
	st.global.u32 	[%rd119], %r140;
	ld.global.u32 	%r141, [%rd117+1024];
	st.global.u32 	[%rd119+512], %r141;
	ld.global.u32 	%r142, [%rd117+2048];
	st.global.u32 	[%rd119+1024], %r142;
	ld.global.u32 	%r143, [%rd117+3072];
	st.global.u32 	[%rd119+1536], %r143;
	add.s32 	%r151, %r151, 4;
$L__BB14_85:
	setp.eq.s32 	%p49, %r33, 0;
	@%p49 bra 	$L__BB14_88;
	add.s64 	%rd19, %rd1, %rd39;
	shl.b32 	%r144, %r151, 7;
	add.s32 	%r154, %r4, %r144;
	shl.b64 	%rd121, %rd3, 3;
	add.s64 	%rd20, %rd2, %rd121;
	neg.s32 	%r153, %r33;
$L__BB14_87:
	.pragma "nounroll";
	mul.wide.s32 	%rd122, %r154, 4;
	add.s64 	%rd123, %rd19, %rd122;
	mul.wide.s32 	%rd124, %r154, 8;
	add.s64 	%rd125, %rd20, %rd124;
	ld.global.u32 	%r145, [%rd125];
	st.global.u32 	[%rd123], %r145;
	add.s32 	%r154, %r154, 128;
	add.s32 	%r153, %r153, 1;
	setp.eq.s32 	%p50, %r153, 0;
	@%p50 bra 	$L__BB14_88;
	bra.uni 	$L__BB14_87;
$L__BB14_88:
	ret;

}
	// .globl	_ZN3cub18CUB_300001_SM_10006detail9transform16transform_kernelINS2_10policy_hubILb1EN4cuda3std3__45tupleIJN6thrust24THRUST_300001_SM_1000_NS6detail15normal_iteratorINSA_10device_ptrI8KeyValueEEEEEEEE10policy1000Ei13extract_valueNSC_INSD_IiEEEEJPSE_EEEvT0_iT1_T2_DpNS2_10kernel_argIT3_EE
.visible .entry _ZN3cub18CUB_300001_SM_10006detail9transform16transform_kernelINS2_10policy_hubILb1EN4cuda3std3__45tupleIJN6thrust24THRUST_300001_SM_1000_NS6detail15normal_iteratorINSA_10device_ptrI8KeyValueEEEEEEEE10policy1000Ei13extract_valueNSC_INSD_IiEEEEJPSE_EEEvT0_iT1_T2_DpNS2_10kernel_argIT3_EE(
	.param .u32 _ZN3cub18CUB_300001_SM_10006detail9transform16transform_kernelINS2_10policy_hubILb1EN4cuda3std3__45tupleIJN6thrust24THRUST_300001_SM_1000_NS6detail15normal_iteratorINSA_10device_ptrI8KeyValueEEEEEEEE10policy1000Ei13extract_valueNSC_INSD_IiEEEEJPSE_EEEvT0_iT1_T2_DpNS2_10kernel_argIT3_EE_param_0,
	.param .u32 _ZN3cub18CUB_300001_SM_10006detail9transform16transform_kernelINS2_10policy_hubILb1EN4cuda3std3__45tupleIJN6thrust24THRUST_300001_SM_1000_NS6detail15normal_iteratorINSA_10device_ptrI8KeyValueEEEEEEEE10policy1000Ei13extract_valueNSC_INSD_IiEEEEJPSE_EEEvT0_iT1_T2_DpNS2_10kernel_argIT3_EE_param_1,
	.param .align 1 .b8 _ZN3cub18CUB_300001_SM_10006detail9transform16transform_kernelINS2_10policy_hubILb1EN4cuda3std3__45tupleIJN6thrust24THRUST_300001_SM_1000_NS6detail15normal_iteratorINSA_10device_ptrI8KeyValueEEEEEEEE10policy1000Ei13extract_valueNSC_INSD_IiEEEEJPSE_EEEvT0_iT1_T2_DpNS2_10kernel_argIT3_EE_param_2[1],
	.param .align 8 .b8 _ZN3cub18CUB_300001_SM_10006detail9transform16transform_kernelINS2_10policy_hubILb1EN4cuda3std3__45tupleIJN6thrust24THRUST_300001_SM_1000_NS6detail15normal_iteratorINSA_10device_ptrI8KeyValueEEEEEEEE10policy1000Ei13extract_valueNSC_INSD_IiEEEEJPSE_EEEvT0_iT1_T2_DpNS2_10kernel_argIT3_EE_param_3[8],
	.param .align 8 .b8 _ZN3cub18CUB_300001_SM_10006detail9transform16transform_kernelINS2_10policy_hubILb1EN4cuda3std3__45tupleIJN6thrust24THRUST_300001_SM_1000_NS6detail15normal_iteratorINSA_10device_ptrI8KeyValueEEEEEEEE10policy1000Ei13extract_valueNSC_INSD_IiEEEEJPSE_EEEvT0_iT1_T2_DpNS2_10kernel_argIT3_EE_param_4[16]
)
.maxntid 128
{
	.reg .pred 	%p<51>;
	.reg .b32 	%r<163>;
	.reg .b64 	%rd<127>;

	ld.param.u32 	%r63, [_ZN3cub18CUB_300001_SM_10006detail9transform16transform_kernelINS2_10policy_hubILb1EN4cuda3std3__45tupleIJN6thrust24THRUST_300001_SM_1000_NS6detail15normal_iteratorINSA_10device_ptrI8KeyValueEEEEEEEE10policy1000Ei13extract_valueNSC_INSD_IiEEEEJPSE_EEEvT0_iT1_T2_DpNS2_10kernel_argIT3_EE_param_0];
	ld.param.u64 	%rd26, [_ZN3cub18CUB_300001_SM_10006detail9transform16transform_kernelINS2_10policy_hubILb1EN4cuda3std3__45tupleIJN6thrust24THRUST_300001_SM_1000_NS6detail15normal_iteratorINSA_10device_ptrI8KeyValueEEEEEEEE10policy1000Ei13extract_valueNSC_INSD_IiEEEEJPSE_EEEvT0_iT1_T2_DpNS2_10kernel_argIT3_EE_param_4];
	ld.param.u64 	%rd27, [_ZN3cub18CUB_300001_SM_10006detail9transform16transform_kernelINS2_10policy_hubILb1EN4cuda3std3__45tupleIJN6thrust24THRUST_300001_SM_1000_NS6detail15normal_iteratorINSA_10device_ptrI8KeyValueEEEEEEEE10policy1000Ei13extract_valueNSC_INSD_IiEEEEJPSE_EEEvT0_iT1_T2_DpNS2_10kernel_argIT3_EE_param_3];
	ld.param.u32 	%r62, [_ZN3cub18CUB_300001_SM_10006detail9transform16transform_kernelINS2_10policy_hubILb1EN4cuda3std3__45tupleIJN6thrust24THRUST_300001_SM_1000_NS6detail15normal_iteratorINSA_10device_ptrI8KeyValueEEEEEEEE10policy1000Ei13extract_valueNSC_INSD_IiEEEEJPSE_EEEvT0_iT1_T2_DpNS2_10kernel_argIT3_EE_param_1];
	cvta.to.global.u64 	%rd1, %rd27;
	cvta.to.global.u64 	%rd2, %rd26;
	shl.b32 	%r1, %r62, 7;
	mov.u32 	%r64, %ctaid.x;
	mul.lo.s32 	%r2, %r1, %r64;
	sub.s32 	%r3, %r63, %r2;
	min.s32 	%r4, %r1, %r3;
	shl.b32 	%r5, %r4, 3;
	mov.u32 	%r6, %tid.x;
	shl.b32 	%r149, %r6, 7;
	setp.ge.s32 	%p1, %r149, %r5;
	@%p1 bra 	$L__BB15_3;
	mul.wide.u32 	%rd28, %r6, 128;
	add.s64 	%rd29, %rd2, %rd28;
	mul.wide.s32 	%rd30, %r2, 8;
	add.s64 	%rd124, %rd29, %rd30;
$L__BB15_2:
	.pragma "nounroll";
	// begin inline asm
	prefetch.global.L2 [%rd124];
	// end inline asm
	add.s32 	%r149, %r149, 16384;
	add.s64 	%rd124, %rd124, 16384;
	setp.lt.s32 	%p2, %r149, %r5;
	@%p2 bra 	$L__BB15_2;
$L__BB15_3:
	mul.wide.s32 	%rd32, %r2, 8;
	add.s64 	%rd6, %rd2, %rd32;
	mul.wide.s32 	%rd33, %r2, 4;
	add.s64 	%rd7, %rd1, %rd33;
	setp.gt.s32 	%p3, %r1, %r3;
	@%p3 bra 	$L__BB15_17;
	setp.lt.s32 	%p4, %r62, 1;
	@%p4 bra 	$L__BB15_88;
	and.b32  	%r10, %r62, 15;
	setp.lt.u32 	%p5, %r62, 16;
	mov.b32 	%r158, 0;
	@%p5 bra 	$L__BB15_8;
	and.b32  	%r158, %r62, 2147483632;
	neg.s32 	%r151, %r158;
	add.s64 	%rd35, %rd32, %rd2;
	add.s64 	%rd8, %rd35, 3076;
	add.s32 	%r150, %r6, 1152;
	add.s64 	%rd37, %rd33, %rd1;
	add.s64 	%rd9, %rd37, 1536;
	mul.wide.u32 	%rd38, %r6, 4;
	add.s64 	%rd39, %rd37, %rd38;
	add.s64 	%rd126, %rd39, 2048;
	mul.wide.u32 	%rd40, %r6, 8;
	add.s64 	%rd41, %rd35, %rd40;
	add.s64 	%rd125, %rd41, 4100;
$L__BB15_7:
	.pragma "nounroll";
	mul.wide.s32 	%rd42, %r150, 8;
	add.s64 	%rd43, %rd8, %rd42;
	mul.wide.s32 	%rd44, %r150, 4;
	add.s64 	%rd45, %rd9, %rd44;
	ld.global.u32 	%r66, [%rd125+-4096];
	st.global.u32 	[%rd126+-2048], %r66;
	ld.global.u32 	%r67, [%rd125+-3072];
	st.global.u32 	[%rd126+-1536], %r67;
	ld.global.u32 	%r68, [%rd125+-2048];
	st.global.u32 	[%rd126+-1024], %r68;
	ld.global.u32 	%r69, [%rd125+-1024];
	st.global.u32 	[%rd126+-512], %r69;
	ld.global.u32 	%r70, [%rd125];
	st.global.u32 	[%rd126], %r70;
	ld.global.u32 	%r71, [%rd125+1024];
	st.global.u32 	[%rd126+512], %r71;
	ld.global.u32 	%r72, [%rd125+2048];
	st.global.u32 	[%rd126+1024], %r72;
	ld.global.u32 	%r73, [%rd125+3072];
	st.global.u32 	[%rd126+1536], %r73;
	ld.global.u32 	%r74, [%rd125+4096];
	st.global.u32 	[%rd126+2048], %r74;
	ld.global.u32 	%r75, [%rd43+-3072];
	st.global.u32 	[%rd45+-1536], %r75;
	ld.global.u32 	%r76, [%rd43+-2048];
	st.global.u32 	[%rd45+-1024], %r76;
	ld.global.u32 	%r77, [%rd43+-1024];
	st.global.u32 	[%rd45+-512], %r77;
	ld.global.u32 	%r78, [%rd43];
	st.global.u32 	[%rd45], %r78;
	ld.global.u32 	%r79, [%rd43+1024];
	st.global.u32 	[%rd45+512], %r79;
	ld.global.u32 	%r80, [%rd43+2048];
	st.global.u32 	[%rd45+1024], %r80;
	ld.global.u32 	%r81, [%rd43+3072];
	st.global.u32 	[%rd45+1536], %r81;
	add.s32 	%r151, %r151, 16;
	add.s32 	%r150, %r150, 2048;
	add.s64 	%rd126, %rd126, 8192;
	add.s64 	%rd125, %rd125, 16384;
	setp.eq.s32 	%p6, %r151, 0;
	@%p6 bra 	$L__BB15_8;
	bra.uni 	$L__BB15_7;
$L__BB15_8:
	setp.eq.s32 	%p7, %r10, 0;
	@%p7 bra 	$L__BB15_88;
	and.b32  	%r50, %r62, 7;
	setp.lt.u32 	%p8, %r10, 8;
	@%p8 bra 	$L__BB15_11;
	shl.b32 	%r82, %r158, 7;
	add.s32 	%r83, %r82, %r6;
	mul.wide.s32 	%rd46, %r83, 8;
	add.s64 	%rd47, %rd6, %rd46;
	ld.global.u32 	%r84, [%rd47+4];
	mul.wide.s32 	%rd48, %r83, 4;
	add.s64 	%rd49, %rd7, %rd48;
	st.global.u32 	[%rd49], %r84;
	ld.global.u32 	%r85, [%rd47+1028];
	st.global.u32 	[%rd49+512], %r85;
	ld.global.u32 	%r86, [%rd47+2052];
	st.global.u32 	[%rd49+1024], %r86;
	ld.global.u32 	%r87, [%rd47+3076];
	st.global.u32 	[%rd49+1536], %r87;
	ld.global.u32 	%r88, [%rd47+4100];
	st.global.u32 	[%rd49+2048], %r88;
	ld.global.u32 	%r89, [%rd47+5124];
	st.global.u32 	[%rd49+2560], %r89;
	ld.global.u32 	%r90, [%rd47+6148];
	st.global.u32 	[%rd49+3072], %r90;
	ld.global.u32 	%r91, [%rd47+7172];
	st.global.u32 	[%rd49+3584], %r91;
	add.s32 	%r158, %r158, 8;
$L__BB15_11:
	setp.eq.s32 	%p9, %r50, 0;
	@%p9 bra 	$L__BB15_88;
	and.b32  	%r53, %r62, 3;
	setp.lt.u32 	%p10, %r50, 4;
	@%p10 bra 	$L__BB15_14;
	shl.b32 	%r92, %r158, 7;
	add.s32 	%r93, %r92, %r6;
	mul.wide.s32 	%rd50, %r93, 8;
	add.s64 	%rd51, %rd6, %rd50;
	ld.global.u32 	%r94, [%rd51+4];
	mul.wide.s32 	%rd52, %r93, 4;
	add.s64 	%rd53, %rd7, %rd52;
	st.global.u32 	[%rd53], %r94;
	ld.global.u32 	%r95, [%rd51+1028];
	st.global.u32 	[%rd53+512], %r95;
	ld.global.u32 	%r96, [%rd51+2052];
	st.global.u32 	[%rd53+1024], %r96;
	ld.global.u32 	%r97, [%rd51+3076];
	st.global.u32 	[%rd53+1536], %r97;
	add.s32 	%r158, %r158, 4;
$L__BB15_14:
	setp.eq.s32 	%p11, %r53, 0;
	@%p11 bra 	$L__BB15_88;
	add.s64 	%rd24, %rd1, %rd33;
	shl.b32 	%r98, %r158, 7;
	add.s32 	%r162, %r6, %r98;
	mul.wide.s32 	%rd55, %r2, 8;
	add.s64 	%rd56, %rd55, %rd2;
	add.s64 	%rd25, %rd56, 4;
	neg.s32 	%r161, %r53;
$L__BB15_16:
	.pragma "nounroll";
	mul.wide.s32 	%rd57, %r162, 4;
	add.s64 	%rd58, %rd24, %rd57;
	mul.wide.s32 	%rd59, %r162, 8;
	add.s64 	%rd60, %rd25, %rd59;
	ld.global.u32 	%r99, [%rd60];
	st.global.u32 	[%rd58], %r99;
	add.s32 	%r162, %r162, 128;
	add.s32 	%r161, %r161, 1;
	setp.ne.s32 	%p12, %r161, 0;
	@%p12 bra 	$L__BB15_16;
	bra.uni 	$L__BB15_88;
$L__BB15_17:
	setp.lt.s32 	%p13, %r62, 1;
	@%p13 bra 	$L__BB15_88;
	and.b32  	%r14, %r62, 15;
	setp.lt.u32 	%p14, %r62, 16;
	mov.b32 	%r153, 0;
	@%p14 bra 	$L__BB15_53;
	and.b32  	%r153, %r62, 2147483632;
	mov.b32 	%r152, 0;
$L__BB15_20:
	.pragma "nounroll";
	shl.b32 	%r102, %r152, 7;
	add.s32 	%r21, %r102, %r6;
	setp.ge.s32 	%p15, %r21, %r4;
	@%p15 bra 	$L__BB15_22;
	mul.wide.u32 	%rd61, %r21, 8;
	add.s64 	%rd62, %rd6, %rd61;
	ld.global.u32 	%r103, [%rd62+4];
	mul.wide.u32 	%rd63, %r21, 4;
	add.s64 	%rd64, %rd7, %rd63;
	st.global.u32 	[%rd64], %r103;
$L__BB15_22:
	add.s32 	%r22, %r21, 128;
	setp.ge.s32 	%p16, %r22, %r4;
	@%p16 bra 	$L__BB15_24;
	mul.wide.u32 	%rd65, %r22, 8;
	add.s64 	%rd66, %rd6, %rd65;
	ld.global.u32 	%r104, [%rd66+4];
	mul.wide.u32 	%rd67, %r22, 4;
	add.s64 	%rd68, %rd7, %rd67;
	st.global.u32 	[%rd68], %r104;
$L__BB15_24:
	add.s32 	%r23, %r21, 256;
	setp.ge.s32 	%p17, %r23, %r4;
	@%p17 bra 	$L__BB15_26;
	mul.wide.u32 	%rd69, %r23, 8;
	add.s64 	%rd70, %rd6, %rd69;
	ld.global.u32 	%r105, [%rd70+4];
	mul.wide.u32 	%rd71, %r23, 4;
	add.s64 	%rd72, %rd7, %rd71;
	st.global.u32 	[%rd72], %r105;
$L__BB15_26:
	add.s32 	%r24, %r21, 384;
	setp.ge.s32 	%p18, %r24, %r4;
	@%p18 bra 	$L__BB15_28;
	mul.wide.u32 	%rd73, %r24, 8;
	add.s64 	%rd74, %rd6, %rd73;
	ld.global.u32 	%r106, [%rd74+4];
	mul.wide.u32 	%rd75, %r24, 4;
	add.s64 	%rd76, %rd7, %rd75;
	st.global.u32 	[%rd76], %r106;
$L__BB15_28:
	add.s32 	%r25, %r21, 512;
	setp.ge.s32 	%p19, %r25, %r4;
	@%p19 bra 	$L__BB15_30;
	mul.wide.u32 	%rd77, %r25, 8;
	add.s64 	%rd78, %rd6, %rd77;
	ld.global.u32 	%r107, [%rd78+4];
	mul.wide.u32 	%rd79, %r25, 4;
	add.s64 	%rd80, %rd7, %rd79;
	st.global.u32 	[%rd80], %r107;
$L__BB15_30:
	add.s32 	%r26, %r21, 640;
	setp.ge.s32 	%p20, %r26, %r4;
	@%p20 bra 	$L__BB15_32;
	mul.wide.u32 	%rd81, %r26, 8;
	add.s64 	%rd82, %rd6, %rd81;
	ld.global.u32 	%r108, [%rd82+4];
	mul.wide.u32 	%rd83, %r26, 4;
	add.s64 	%rd84, %rd7, %rd83;
	st.global.u32 	[%rd84], %r108;
$L__BB15_32:
	add.s32 	%r27, %r21, 768;
	setp.ge.s32 	%p21, %r27, %r4;
	@%p21 bra 	$L__BB15_34;
	mul.wide.u32 	%rd85, %r27, 8;
	add.s64 	%rd86, %rd6, %rd85;
	ld.global.u32 	%r109, [%rd86+4];
	mul.wide.u32 	%rd87, %r27, 4;
	add.s64 	%rd88, %rd7, %rd87;
	st.global.u32 	[%rd88], %r109;
$L__BB15_34:
	add.s32 	%r28, %r21, 896;
	setp.ge.s32 	%p22, %r28, %r4;
	@%p22 bra 	$L__BB15_36;
	mul.wide.u32 	%rd89, %r28, 8;
	add.s64 	%rd90, %rd6, %rd89;
	ld.global.u32 	%r110, [%rd90+4];
	mul.wide.u32 	%rd91, %r28, 4;
	add.s64 	%rd92, %rd7, %rd91;
	st.global.u32 	[%rd92], %r110;
$L__BB15_36:
	add.s32 	%r29, %r21, 1024;
	setp.ge.s32 	%p23, %r29, %r4;
	@%p23 bra 	$L__BB15_38;
	mul.wide.u32 	%rd93, %r29, 8;
	add.s64 	%rd94, %rd6, %rd93;
	ld.global.u32 	%r111, [%rd94+4];
	mul.wide.u32 	%rd95, %r29, 4;
	add.s64 	%rd96, %rd7, %rd95;
	st.global.u32 	[%rd96], %r111;
$L__BB15_38:
	add.s32 	%r112, %r21, 1152;
	setp.ge.s32 	%p24, %r112, %r4;
	mul.wide.s32 	%rd97, %r112, 8;
	add.s64 	%rd98, %rd6, %rd97;
	add.s64 	%rd16, %rd98, 4;
	mul.wide.s32 	%rd99, %r112, 4;
	add.s64 	%rd17, %rd7, %rd99;
	@%p24 bra 	$L__BB15_40;
	ld.global.u32 	%r113, [%rd16];
	st.global.u32 	[%rd17], %r113;
$L__BB15_40:
	add.s32 	%r114, %r21, 1280;
	setp.ge.s32 	%p25, %r114, %r4;
	@%p25 bra 	$L__BB15_42;
	ld.global.u32 	%r115, [%rd16+1024];
	st.global.u32 	[%rd17+512], %r115;
$L__BB15_42:
	add.s32 	%r116, %r21, 1408;
	setp.ge.s32 	%p26, %r116, %r4;
	@%p26 bra 	$L__BB15_44;
	ld.global.u32 	%r117, [%rd16+2048];
	st.global.u32 	[%rd17+1024], %r117;
$L__BB15_44:
	add.s32 	%r118, %r21, 1536;
	setp.ge.s32 	%p27, %r118, %r4;
	@%p27 bra 	$L__BB15_46;
	ld.global.u32 	%r119, [%rd16+3072];
	st.global.u32 	[%rd17+1536], %r119;
$L__BB15_46:
	add.s32 	%r120, %r21, 1664;
	setp.ge.s32 	%p28, %r120, %r4;
	@%p28 bra 	$L__BB15_48;
	ld.global.u32 	%r121, [%rd16+4096];
	st.global.u32 	[%rd17+2048], %r121;
$L__BB15_48:
	add.s32 	%r122, %r21, 1792;
	setp.ge.s32 	%p29, %r122, %r4;
	@%p29 bra 	$L__BB15_50;
	ld.global.u32 	%r123, [%rd16+5120];
	st.global.u32 	[%rd17+2560], %r123;
$L__BB15_50:
	add.s32 	%r124, %r21, 1920;
	setp.ge.s32 	%p30, %r124, %r4;
	@%p30 bra 	$L__BB15_52;
	ld.global.u32 	%r125, [%rd16+6144];
	st.global.u32 	[%rd17+3072], %r125;
$L__BB15_52:
	add.s32 	%r152, %r152, 16;
	setp.ne.s32 	%p31, %r152, %r153;
	@%p31 bra 	$L__BB15_20;
$L__BB15_53:
	setp.eq.s32 	%p32, %r14, 0;
	@%p32 bra 	$L__BB15_88;
	and.b32  	%r32, %r62, 7;
	setp.lt.u32 	%p33, %r14, 8;
	@%p33 bra 	$L__BB15_72;
	shl.b32 	%r126, %r153, 7;
	add.s32 	%r33, %r126, %r6;
	setp.ge.s32 	%p34, %r33, %r4;
	mul.wide.s32 	%rd100, %r33, 8;
	add.s64 	%rd101, %rd6, %rd100;
	add.s64 	%rd18, %rd101, 4;
	mul.wide.s32 	%rd102, %r33, 4;
	add.s64 	%rd19, %rd7, %rd102;
	@%p34 bra 	$L__BB15_57;
	ld.global.u32 	%r127, [%rd18];
	st.global.u32 	[%rd19], %r127;
$L__BB15_57:
	add.s32 	%r128, %r33, 128;
	setp.ge.s32 	%p35, %r128, %r4;
	@%p35 bra 	$L__BB15_59;
	ld.global.u32 	%r129, [%rd18+1024];
	st.global.u32 	[%rd19+512], %r129;
$L__BB15_59:
	add.s32 	%r130, %r33, 256;
	setp.ge.s32 	%p36, %r130, %r4;
	@%p36 bra 	$L__BB15_61;
	ld.global.u32 	%r131, [%rd18+2048];
	st.global.u32 	[%rd19+1024], %r131;
$L__BB15_61:
	add.s32 	%r132, %r33, 384;
	setp.ge.s32 	%p37, %r132, %r4;
	@%p37 bra 	$L__BB15_63;
	ld.global.u32 	%r133, [%rd18+3072];
	st.global.u32 	[%rd19+1536], %r133;
$L__BB15_63:
	add.s32 	%r134, %r33, 512;
	setp.ge.s32 	%p38, %r134, %r4;
	@%p38 bra 	$L__BB15_65;
	ld.global.u32 	%r135, [%rd18+4096];
	st.global.u32 	[%rd19+2048], %r135;
$L__BB15_65:
	add.s32 	%r136, %r33, 640;
	setp.ge.s32 	%p39, %r136, %r4;
	@%p39 bra 	$L__BB15_67;
	ld.global.u32 	%r137, [%rd18+5120];
	st.global.u32 	[%rd19+2560], %r137;
$L__BB15_67:
	add.s32 	%r138, %r33, 768;
	setp.ge.s32 	%p40, %r138, %r4;
	@%p40 bra 	$L__BB15_69;
	ld.global.u32 	%r139, [%rd18+6144];
	st.global.u32 	[%rd19+3072], %r139;
$L__BB15_69:
	add.s32 	%r140, %r33, 896;
	setp.ge.s32 	%p41, %r140, %r4;
	@%p41 bra 	$L__BB15_71;
	ld.global.u32 	%r141, [%rd18+7168];
	st.global.u32 	[%rd19+3584], %r141;
$L__BB15_71:
	add.s32 	%r153, %r153, 8;
$L__BB15_72:
	setp.eq.s32 	%p42, %r32, 0;
	@%p42 bra 	$L__BB15_88;
	and.b32  	%r36, %r62, 3;
	setp.lt.u32 	%p43, %r32, 4;
	@%p43 bra 	$L__BB15_83;
	shl.b32 	%r142, %r153, 7;
	add.s32 	%r37, %r142, %r6;
	setp.ge.s32 	%p44, %r37, %r4;
	@%p44 bra 	$L__BB15_76;
	mul.wide.s32 	%rd103, %r37, 8;
	add.s64 	%rd104, %rd6, %rd103;
	ld.global.u32 	%r143, [%rd104+4];
	mul.wide.s32 	%rd105, %r37, 4;
	add.s64 	%rd106, %rd7, %rd105;
	st.global.u32 	[%rd106], %r143;
$L__BB15_76:
	add.s32 	%r38, %r37, 128;
	setp.ge.s32 	%p45, %r38, %r4;
	@%p45 bra 	$L__BB15_78;
	mul.wide.s32 	%rd107, %r38, 8;
	add.s64 	%rd108, %rd6, %rd107;
	ld.global.u32 	%r144, [%rd108+4];
	mul.wide.s32 	%rd109, %r38, 4;
	add.s64 	%rd110, %rd7, %rd109;
	st.global.u32 	[%rd110], %r144;
$L__BB15_78:
	add.s32 	%r39, %r37, 256;
	setp.ge.s32 	%p46, %r39, %r4;
	@%p46 bra 	$L__BB15_80;
	mul.wide.s32 	%rd111, %r39, 8;
	add.s64 	%rd112, %rd6, %rd111;
	ld.global.u32 	%r145, [%rd112+4];
	mul.wide.s32 	%rd113, %r39, 4;
	add.s64 	%rd114, %rd7, %rd113;
	st.global.u32 	[%rd114], %r145;
$L__BB15_80:
	add.s32 	%r40, %r37, 384;
	setp.ge.s32 	%p47, %r40, %r4;
	@%p47 bra 	$L__BB15_82;
	mul.wide.s32 	%rd115, %r40, 8;
	add.s64 	%rd116, %rd6, %rd115;
	ld.global.u32 	%r146, [%rd116+4];
	mul.wide.s32 	%rd117, %r40, 4;
	add.s64 	%rd118, %rd7, %rd117;
	st.global.u32 	[%rd118], %r146;
$L__BB15_82:
	add.s32 	%r153, %r153, 4;
$L__BB15_83:
	setp.eq.s32 	%p48, %r36, 0;
	@%p48 bra 	$L__BB15_88;
	shl.b32 	%r147, %r153, 7;
	add.s32 	%r157, %r6, %r147;
	add.s64 	%rd121, %rd32, %rd2;
	add.s64 	%rd21, %rd121, 4;
	neg.s32 	%r156, %r36;
$L__BB15_85:
	.pragma "nounroll";
	mul.wide.s32 	%rd122, %r157, 4;
	add.s64 	%rd22, %rd7, %rd122;
	mul.wide.s32 	%rd123, %r157, 8;
	add.s64 	%rd23, %rd21, %rd123;
	setp.ge.s32 	%p49, %r157, %r4;
	@%p49 bra 	$L__BB15_87;
	ld.global.u32 	%r148, [%rd23];
	st.global.u32 	[%rd22], %r148;
$L__BB15_87:
	add.s32 	%r157, %r157, 128;
	add.s32 	%r156, %r156, 1;
	setp.eq.s32 	%p50, %r156, 0;
	@%p50 bra 	$L__BB15_88;
	bra.uni 	$L__BB15_85;
$L__BB15_88:
	ret;

}
	// .globl	_ZN3cub18CUB_300001_SM_10006detail9transform16transform_kernelINS2_10policy_hubILb1EN4cuda3std3__45tupleIJN6thrust24THRUST_300001_SM_1000_NS6detail15normal_iteratorINSA_10device_ptrI8KeyValueEEEEEEEE10policy1000El13extract_valueNSC_INSD_IiEEEEJPSE_EEEvT0_iT1_T2_DpNS2_10kernel_argIT3_EE
.visible .entry _ZN3cub18CUB_300001_SM_10006detail9transform16transform_kernelINS2_10policy_hubILb1EN4cuda3std3__45tupleIJN6thrust24THRUST_300001_SM_1000_NS6detail15normal_iteratorINSA_10device_ptrI8KeyValueEEEEEEEE10policy1000El13extract_valueNSC_INSD_IiEEEEJPSE_EEEvT0_iT1_T2_DpNS2_10kernel_argIT3_EE(
	.param .u64 _ZN3cub18CUB_300001_SM_10006detail9transform16transform_kernelINS2_10policy_hubILb1EN4cuda3std3__45tupleIJN6thrust24THRUST_300001_SM_1000_NS6detail15normal_iteratorINSA_10device_ptrI8KeyValueEEEEEEEE10policy1000El13extract_valueNSC_INSD_IiEEEEJPSE_EEEvT0_iT1_T2_DpNS2_10kernel_argIT3_EE_param_0,
	.param .u32 _ZN3cub18CUB_300001_SM_10006detail9transform16transform_kernelINS2_10policy_hubILb1EN4cuda3std3__45tupleIJN6thrust24THRUST_300001_SM_1000_NS6detail15normal_iteratorINSA_10device_ptrI8KeyValueEEEEEEEE10policy1000El13extract_valueNSC_INSD_IiEEEEJPSE_EEEvT0_iT1_T2_DpNS2_10kernel_argIT3_EE_param_1,
	.param .align 1 .b8 _ZN3cub18CUB_300001_SM_10006detail9transform16transform_kernelINS2_10policy_hubILb1EN4cuda3std3__45tupleIJN6thrust24THRUST_300001_SM_1000_NS6detail15normal_iteratorINSA_10device_ptrI8KeyValueEEEEEEEE10policy1000El13extract_valueNSC_INSD_IiEEEEJPSE_EEEvT0_iT1_T2_DpNS2_10kernel_argIT3_EE_param_2[1],
	.param .align 8 .b8 _ZN3cub18CUB_300001_SM_10006detail9transform16transform_kernelINS2_10policy_hubILb1EN4cuda3std3__45tupleIJN6thrust24THRUST_300001_SM_1000_NS6detail15normal_iteratorINSA_10device_ptrI8KeyValueEEEEEEEE10policy1000El13extract_valueNSC_INSD_IiEEEEJPSE_EEEvT0_iT1_T2_DpNS2_10kernel_argIT3_EE_param_3[8],
	.param .align 8 .b8 _ZN3cub18CUB_300001_SM_10006detail9transform16transform_kernelINS2_10policy_hubILb1EN4cuda3std3__45tupleIJN6thrust24THRUST_300001_SM_1000_NS6detail15normal_iteratorINSA_10device_ptrI8KeyValueEEEEEEEE10policy1000El13extract_valueNSC_INSD_IiEEEEJPSE_EEEvT0_iT1_T2_DpNS2_10kernel_argIT3_EE_param_4[16]
)
.maxntid 128
{
	.reg .pred 	%p<51>;
	.reg .b32 	%r<160>;
	.reg .b64 	%rd<133>;

	ld.param.u64 	%rd27, [_ZN3cub18CUB_300001_SM_10006detail9transform16transform_kernelINS2_10policy_hubILb1EN4cuda3std3__45tupleIJN6thrust24THRUST_300001_SM_1000_NS6detail15normal_iteratorINSA_10device_ptrI8KeyValueEEEEEEEE10policy1000El13extract_valueNSC_INSD_IiEEEEJPSE_EEEvT0_iT1_T2_DpNS2_10kernel_argIT3_EE_param_0];
	ld.param.u64 	%rd28, [_ZN3cub18CUB_300001_SM_10006detail9transform16transform_kernelINS2_10policy_hubILb1EN4cuda3std3__45tupleIJN6thrust24THRUST_300001_SM_1000_NS6detail15normal_iteratorINSA_10device_ptrI8KeyValueEEEEEEEE10policy1000El13extract_valueNSC_INSD_IiEEEEJPSE_EEEvT0_iT1_T2_DpNS2_10kernel_argIT3_EE_param_4];
	ld.param.u64 	%rd29, [_ZN3cub18CUB_300001_SM_10006detail9transform16transform_kernelINS2_10policy_hubILb1EN4cuda3std3__45tupleIJN6thrust24THRUST_300001_SM_1000_NS6detail15normal_iteratorINSA_10device_ptrI8KeyValueEEEEEEEE10policy1000El13extract_valueNSC_INSD_IiEEEEJPSE_EEEvT0_iT1_T2_DpNS2_10kernel_argIT3_EE_param_3];
	ld.param.u32 	%r60, [_ZN3cub18CUB_300001_SM_10006detail9transform16transform_kernelINS2_10policy_hubILb1EN4cuda3std3__45tupleIJN6thrust24THRUST_300001_SM_1000_NS6detail15normal_iteratorINSA_10device_ptrI8KeyValueEEEEEEEE10policy1000El13extract_valueNSC_INSD_IiEEEEJPSE_EEEvT0_iT1_T2_DpNS2_10kernel_argIT3_EE_param_1];
	cvta.to.global.u64 	%rd1, %rd29;
	cvta.to.global.u64 	%rd2, %rd28;
	shl.b32 	%r1, %r60, 7;
	mov.u32 	%r61, %ctaid.x;
	cvt.u64.u32 	%rd30, %r61;
	cvt.s64.s32 	%rd31, %r1;
	mul.lo.s64 	%rd3, %rd31, %rd30;
	sub.s64 	%rd32, %rd27, %rd3;
	min.s64 	%rd33, %rd32, %rd31;
	cvt.u32.u64 	%r2, %rd33;
	shl.b32 	%r3, %r2, 3;
	mov.u32 	%r4, %tid.x;
	shl.b32 	%r146, %r4, 7;
	setp.ge.s32 	%p1, %r146, %r3;
	@%p1 bra 	$L__BB16_3;
	shl.b64 	%rd34, %rd3, 3;
	add.s64 	%rd35, %rd2, %rd34;
	mul.wide.u32 	%rd36, %r4, 128;
	add.s64 	%rd130, %rd35, %rd36;
$L__BB16_2:
	.pragma "nounroll";
	// begin inline asm
	prefetch.global.L2 [%rd130];
	// end inline asm
	add.s32 	%r146, %r146, 16384;
	add.s64 	%rd130, %rd130, 16384;
	setp.lt.s32 	%p2, %r146, %r3;
	@%p2 bra 	$L__BB16_2;
$L__BB16_3:
	shl.b64 	%rd38, %rd3, 3;
	add.s64 	%rd7, %rd2, %rd38;
	shl.b64 	%rd39, %rd3, 2;
	add.s64 	%rd8, %rd1, %rd39;
	setp.eq.s32 	%p3, %r1, %r2;
	@%p3 bra 	$L__BB16_75;
	setp.lt.s32 	%p4, %r60, 1;
	@%p4 bra 	$L__BB16_88;
	and.b32  	%r8, %r60, 15;
	setp.lt.u32 	%p5, %r60, 16;
	mov.b32 	%r155, 0;
	@%p5 bra 	$L__BB16_40;
	and.b32  	%r155, %r60, 2147483632;
	mov.b32 	%r149, 0;
$L__BB16_7:
	.pragma "nounroll";
	shl.b32 	%r64, %r149, 7;
	add.s32 	%r19, %r64, %r4;
	setp.ge.s32 	%p6, %r19, %r2;
	@%p6 bra 	$L__BB16_9;
	mul.wide.u32 	%rd40, %r19, 8;
	add.s64 	%rd41, %rd7, %rd40;
	ld.global.u32 	%r65, [%rd41+4];
	mul.wide.u32 	%rd42, %r19, 4;
	add.s64 	%rd43, %rd8, %rd42;
	st.global.u32 	[%rd43], %r65;
$L__BB16_9:
	add.s32 	%r20, %r19, 128;
	setp.ge.s32 	%p7, %r20, %r2;
	@%p7 bra 	$L__BB16_11;
	mul.wide.u32 	%rd44, %r20, 8;
	add.s64 	%rd45, %rd7, %rd44;
	ld.global.u32 	%r66, [%rd45+4];
	mul.wide.u32 	%rd46, %r20, 4;
	add.s64 	%rd47, %rd8, %rd46;
	st.global.u32 	[%rd47], %r66;
$L__BB16_11:
	add.s32 	%r21, %r19, 256;
	setp.ge.s32 	%p8, %r21, %r2;
	@%p8 bra 	$L__BB16_13;
	mul.wide.u32 	%rd48, %r21, 8;
	add.s64 	%rd49, %rd7, %rd48;
	ld.global.u32 	%r67, [%rd49+4];
	mul.wide.u32 	%rd50, %r21, 4;
	add.s64 	%rd51, %rd8, %rd50;
	st.global.u32 	[%rd51], %r67;
$L__BB16_13:
	add.s32 	%r22, %r19, 384;
	setp.ge.s32 	%p9, %r22, %r2;
	@%p9 bra 	$L__BB16_15;
	mul.wide.u32 	%rd52, %r22, 8;
	add.s64 	%rd53, %rd7, %rd52;
	ld.global.u32 	%r68, [%rd53+4];
	mul.wide.u32 	%rd54, %r22, 4;
	add.s64 	%rd55, %rd8, %rd54;
	st.global.u32 	[%rd55], %r68;
$L__BB16_15:
	add.s32 	%r23, %r19, 512;
	setp.ge.s32 	%p10, %r23, %r2;
	@%p10 bra 	$L__BB16_17;
	mul.wide.u32 	%rd56, %r23, 8;
	add.s64 	%rd57, %rd7, %rd56;
	ld.global.u32 	%r69, [%rd57+4];
	mul.wide.u32 	%rd58, %r23, 4;
	add.s64 	%rd59, %rd8, %rd58;
	st.global.u32 	[%rd59], %r69;
$L__BB16_17:
	add.s32 	%r24, %r19, 640;
	setp.ge.s32 	%p11, %r24, %r2;
	@%p11 bra 	$L__BB16_19;
	mul.wide.u32 	%rd60, %r24, 8;
	add.s64 	%rd61, %rd7, %rd60;
	ld.global.u32 	%r70, [%rd61+4];
	mul.wide.u32 	%rd62, %r24, 4;
	add.s64 	%rd63, %rd8, %rd62;
	st.global.u32 	[%rd63], %r70;
$L__BB16_19:
	add.s32 	%r25, %r19, 768;
	setp.ge.s32 	%p12, %r25, %r2;
	@%p12 bra 	$L__BB16_21;
	mul.wide.u32 	%rd64, %r25, 8;
	add.s64 	%rd65, %rd7, %rd64;
	ld.global.u32 	%r71, [%rd65+4];
	mul.wide.u32 	%rd66, %r25, 4;
	add.s64 	%rd67, %rd8, %rd66;
	st.global.u32 	[%rd67], %r71;
$L__BB16_21:
	add.s32 	%r26, %r19, 896;
	setp.ge.s32 	%p13, %r26, %r2;
	@%p13 bra 	$L__BB16_23;
	mul.wide.u32 	%rd68, %r26, 8;
	add.s64 	%rd69, %rd7, %rd68;
	ld.global.u32 	%r72, [%rd69+4];
	mul.wide.u32 	%rd70, %r26, 4;
	add.s64 	%rd71, %rd8, %rd70;
	st.global.u32 	[%rd71], %r72;
$L__BB16_23:
	add.s32 	%r27, %r19, 1024;
	setp.ge.s32 	%p14, %r27, %r2;
	@%p14 bra 	$L__BB16_25;
	mul.wide.u32 	%rd72, %r27, 8;
	add.s64 	%rd73, %rd7, %rd72;
	ld.global.u32 	%r73, [%rd73+4];
	mul.wide.u32 	%rd74, %r27, 4;
	add.s64 	%rd75, %rd8, %rd74;
	st.global.u32 	[%rd75], %r73;
$L__BB16_25:
	add.s32 	%r74, %r19, 1152;
	setp.ge.s32 	%p15, %r74, %r2;
	mul.wide.s32 	%rd76, %r74, 8;
	add.s64 	%rd77, %rd7, %rd76;
	add.s64 	%rd17, %rd77, 4;
	mul.wide.s32 	%rd78, %r74, 4;
	add.s64 	%rd18, %rd8, %rd78;
	@%p15 bra 	$L__BB16_27;
	ld.global.u32 	%r75, [%rd17];
	st.global.u32 	[%rd18], %r75;
$L__BB16_27:
	add.s32 	%r76, %r19, 1280;
	setp.ge.s32 	%p16, %r76, %r2;
	@%p16 bra 	$L__BB16_29;
	ld.global.u32 	%r77, [%rd17+1024];
	st.global.u32 	[%rd18+512], %r77;
$L__BB16_29:
	add.s32 	%r78, %r19, 1408;
	setp.ge.s32 	%p17, %r78, %r2;
	@%p17 bra 	$L__BB16_31;
	ld.global.u32 	%r79, [%rd17+2048];
	st.global.u32 	[%rd18+1024], %r79;
$L__BB16_31:
	add.s32 	%r80, %r19, 1536;
	setp.ge.s32 	%p18, %r80, %r2;
	@%p18 bra 	$L__BB16_33;
	ld.global.u32 	%r81, [%rd17+3072];
	st.global.u32 	[%rd18+1536], %r81;
$L__BB16_33:
	add.s32 	%r82, %r19, 1664;
	setp.ge.s32 	%p19, %r82, %r2;
	@%p19 bra 	$L__BB16_35;
	ld.global.u32 	%r83, [%rd17+4096];
	st.global.u32 	[%rd18+2048], %r83;
$L__BB16_35:
	add.s32 	%r84, %r19, 1792;
	setp.ge.s32 	%p20, %r84, %r2;
	@%p20 bra 	$L__BB16_37;
	ld.global.u32 	%r85, [%rd17+5120];
	st.global.u32 	[%rd18+2560], %r85;
$L__BB16_37:
	add.s32 	%r86, %r19, 1920;
	setp.ge.s32 	%p21, %r86, %r2;
	@%p21 bra 	$L__BB16_39;
	ld.global.u32 	%r87, [%rd17+6144];
	st.global.u32 	[%rd18+3072], %r87;
$L__BB16_39:
	add.s32 	%r149, %r149, 16;
	setp.eq.s32 	%p22, %r149, %r155;
	@%p22 bra 	$L__BB16_40;
	bra.uni 	$L__BB16_7;
$L__BB16_40:
	setp.eq.s32 	%p23, %r8, 0;
	@%p23 bra 	$L__BB16_88;
	and.b32  	%r43, %r60, 7;
	setp.lt.u32 	%p24, %r8, 8;
	@%p24 bra 	$L__BB16_59;
	shl.b32 	%r88, %r155, 7;
	add.s32 	%r44, %r88, %r4;
	setp.ge.s32 	%p25, %r44, %r2;
	mul.wide.s32 	%rd79, %r44, 8;
	add.s64 	%rd80, %rd7, %rd79;
	add.s64 	%rd21, %rd80, 4;
	mul.wide.s32 	%rd81, %r44, 4;
	add.s64 	%rd22, %rd8, %rd81;
	@%p25 bra 	$L__BB16_44;
	ld.global.u32 	%r89, [%rd21];
	st.global.u32 	[%rd22], %r89;
$L__BB16_44:
	add.s32 	%r90, %r44, 128;
	setp.ge.s32 	%p26, %r90, %r2;
	@%p26 bra 	$L__BB16_46;
	ld.global.u32 	%r91, [%rd21+1024];
	st.global.u32 	[%rd22+512], %r91;
$L__BB16_46:
	add.s32 	%r92, %r44, 256;
	setp.ge.s32 	%p27, %r92, %r2;
	@%p27 bra 	$L__BB16_48;
	ld.global.u32 	%r93, [%rd21+2048];
	st.global.u32 	[%rd22+1024], %r93;
$L__BB16_48:
	add.s32 	%r94, %r44, 384;
	setp.ge.s32 	%p28, %r94, %r2;
	@%p28 bra 	$L__BB16_50;
	ld.global.u32 	%r95, [%rd21+3072];
	st.global.u32 	[%rd22+1536], %r95;
$L__BB16_50:
	add.s32 	%r96, %r44, 512;
	setp.ge.s32 	%p29, %r96, %r2;
	@%p29 bra 	$L__BB16_52;
	ld.global.u32 	%r97, [%rd21+4096];
	st.global.u32 	[%rd22+2048], %r97;
$L__BB16_52:
	add.s32 	%r98, %r44, 640;
	setp.ge.s32 	%p30, %r98, %r2;
	@%p30 bra 	$L__BB16_54;
	ld.global.u32 	%r99, [%rd21+5120];
	st.global.u32 	[%rd22+2560], %r99;
$L__BB16_54:
	add.s32 	%r100, %r44, 768;
	setp.ge.s32 	%p31, %r100, %r2;
	@%p31 bra 	$L__BB16_56;
	ld.global.u32 	%r101, [%rd21+6144];
	st.global.u32 	[%rd22+3072], %r101;
$L__BB16_56:
	add.s32 	%r102, %r44, 896;
	setp.ge.s32 	%p32, %r102, %r2;
	@%p32 bra 	$L__BB16_58;
	ld.global.u32 	%r103, [%rd21+7168];
	st.global.u32 	[%rd22+3584], %r103;
$L__BB16_58:
	add.s32 	%r155, %r155, 8;
$L__BB16_59:
	setp.eq.s32 	%p33, %r43, 0;
	@%p33 bra 	$L__BB16_88;
	and.b32  	%r47, %r60, 3;
	setp.lt.u32 	%p34, %r43, 4;
	@%p34 bra 	$L__BB16_70;
	shl.b32 	%r104, %r155, 7;
	add.s32 	%r48, %r104, %r4;
	setp.ge.s32 	%p35, %r48, %r2;
	@%p35 bra 	$L__BB16_63;
	mul.wide.s32 	%rd82, %r48, 8;
	add.s64 	%rd83, %rd7, %rd82;
	ld.global.u32 	%r105, [%rd83+4];
	mul.wide.s32 	%rd84, %r48, 4;
	add.s64 	%rd85, %rd8, %rd84;
	st.global.u32 	[%rd85], %r105;
$L__BB16_63:
	add.s32 	%r49, %r48, 128;
	setp.ge.s32 	%p36, %r49, %r2;
	@%p36 bra 	$L__BB16_65;
	mul.wide.s32 	%rd86, %r49, 8;
	add.s64 	%rd87, %rd7, %rd86;
	ld.global.u32 	%r106, [%rd87+4];
	mul.wide.s32 	%rd88, %r49, 4;
	add.s64 	%rd89, %rd8, %rd88;
	st.global.u32 	[%rd89], %r106;
$L__BB16_65:
	add.s32 	%r50, %r48, 256;
	setp.ge.s32 	%p37, %r50, %r2;
	@%p37 bra 	$L__BB16_67;
	mul.wide.s32 	%rd90, %r50, 8;
	add.s64 	%rd91, %rd7, %rd90;
	ld.global.u32 	%r107, [%rd91+4];
	mul.wide.s32 	%rd92, %r50, 4;
	add.s64 	%rd93, %rd8, %rd92;
	st.global.u32 	[%rd93], %r107;
$L__BB16_67:
	add.s32 	%r51, %r48, 384;
	setp.ge.s32 	%p38, %r51, %r2;
	@%p38 bra 	$L__BB16_69;
	mul.wide.s32 	%rd94, %r51, 8;
	add.s64 	%rd95, %rd7, %rd94;
	ld.global.u32 	%r108, [%rd95+4];
	mul.wide.s32 	%rd96, %r51, 4;
	add.s64 	%rd97, %rd8, %rd96;
	st.global.u32 	[%rd97], %r108;
$L__BB16_69:
	add.s32 	%r155, %r155, 4;
$L__BB16_70:
	setp.eq.s32 	%p39, %r47, 0;
	@%p39 bra 	$L__BB16_88;
	shl.b32 	%r109, %r155, 7;
	add.s32 	%r159, %r4, %r109;
	add.s64 	%rd100, %rd38, %rd2;
	add.s64 	%rd24, %rd100, 4;
	neg.s32 	%r158, %r47;
$L__BB16_72:
	.pragma "nounroll";
	mul.wide.s32 	%rd101, %r159, 4;
	add.s64 	%rd25, %rd8, %rd101;
	mul.wide.s32 	%rd102, %r159, 8;
	add.s64 	%rd26, %rd24, %rd102;
	setp.ge.s32 	%p40, %r159, %r2;
	@%p40 bra 	$L__BB16_74;
	ld.global.u32 	%r110, [%rd26];
	st.global.u32 	[%rd25], %r110;
$L__BB16_74:
	add.s32 	%r159, %r159, 128;
	add.s32 	%r158, %r158, 1;
	setp.ne.s32 	%p41, %r158, 0;
	@%p41 bra 	$L__BB16_72;
	bra.uni 	$L__BB16_88;
$L__BB16_75:
	setp.lt.s32 	%p42, %r60, 1;
	@%p42 bra 	$L__BB16_88;
	and.b32  	%r10, %r60, 15;
	setp.lt.u32 	%p43, %r60, 16;
	mov.b32 	%r151, 0;
	@%p43 bra 	$L__BB16_79;
	and.b32  	%r151, %r60, 2147483632;
	neg.s32 	%r148, %r151;
	add.s64 	%rd104, %rd38, %rd2;
	add.s64 	%rd9, %rd104, 3076;
	add.s32 	%r147, %r4, 1152;
	add.s64 	%rd106, %rd39, %rd1;
	add.s64 	%rd10, %rd106, 1536;
	mul.wide.u32 	%rd107, %r4, 4;
	add.s64 	%rd108, %rd106, %rd107;
	add.s64 	%rd132, %rd108, 2048;
	mul.wide.u32 	%rd109, %r4, 8;
	add.s64 	%rd110, %rd104, %rd109;
	add.s64 	%rd131, %rd110, 4100;
$L__BB16_78:
	.pragma "nounroll";
	mul.wide.s32 	%rd111, %r147, 8;
	add.s64 	%rd112, %rd9, %rd111;
	mul.wide.s32 	%rd113, %r147, 4;
	add.s64 	%rd114, %rd10, %rd113;
	ld.global.u32 	%r112, [%rd131+-4096];
	st.global.u32 	[%rd132+-2048], %r112;
	ld.global.u32 	%r113, [%rd131+-3072];
	st.global.u32 	[%rd132+-1536], %r113;
	ld.global.u32 	%r114, [%rd131+-2048];
	st.global.u32 	[%rd132+-1024], %r114;
	ld.global.u32 	%r115, [%rd131+-1024];
	st.global.u32 	[%rd132+-512], %r115;
	ld.global.u32 	%r116, [%rd131];
	st.global.u32 	[%rd132], %r116;
	ld.global.u32 	%r117, [%rd131+1024];
	st.global.u32 	[%rd132+512], %r117;
	ld.global.u32 	%r118, [%rd131+2048];
	st.global.u32 	[%rd132+1024], %r118;
	ld.global.u32 	%r119, [%rd131+3072];
	st.global.u32 	[%rd132+1536], %r119;
	ld.global.u32 	%r120, [%rd131+4096];
	st.global.u32 	[%rd132+2048], %r120;
	ld.global.u32 	%r121, [%rd112+-3072];
	st.global.u32 	[%rd114+-1536], %r121;
	ld.global.u32 	%r122, [%rd112+-2048];
	st.global.u32 	[%rd114+-1024], %r122;
	ld.global.u32 	%r123, [%rd112+-1024];
	st.global.u32 	[%rd114+-512], %r123;
	ld.global.u32 	%r124, [%rd112];
	st.global.u32 	[%rd114], %r124;
	ld.global.u32 	%r125, [%rd112+1024];
	st.global.u32 	[%rd114+512], %r125;
	ld.global.u32 	%r126, [%rd112+2048];
	st.global.u32 	[%rd114+1024], %r126;
	ld.global.u32 	%r127, [%rd112+3072];
	st.global.u32 	[%rd114+1536], %r127;
	add.s32 	%r148, %r148, 16;
	add.s32 	%r147, %r147, 2048;
	add.s64 	%rd132, %rd132, 8192;
	add.s64 	%rd131, %rd131, 16384;
	setp.eq.s32 	%p44, %r148, 0;
	@%p44 bra 	$L__BB16_79;
	bra.uni 	$L__BB16_78;
$L__BB16_79:
	setp.eq.s32 	%p45, %r10, 0;
	@%p45 bra 	$L__BB16_88;
	and.b32  	%r30, %r60, 7;
	setp.lt.u32 	%p46, %r10, 8;
	@%p46 bra 	$L__BB16_82;
	shl.b32 	%r128, %r151, 7;
	add.s32 	%r129, %r128, %r4;
	mul.wide.s32 	%rd115, %r129, 8;
	add.s64 	%rd116, %rd7, %rd115;
	ld.global.u32 	%r130, [%rd116+4];
	mul.wide.s32 	%rd117, %r129, 4;
	add.s64 	%rd118, %rd8, %rd117;
	st.global.u32 	[%rd118], %r130;
	ld.global.u32 	%r131, [%rd116+1028];
	st.global.u32 	[%rd118+512], %r131;
	ld.global.u32 	%r132, [%rd116+2052];
	st.global.u32 	[%rd118+1024], %r132;
	ld.global.u32 	%r133, [%rd116+3076];
	st.global.u32 	[%rd118+1536], %r133;
	ld.global.u32 	%r134, [%rd116+4100];
	st.global.u32 	[%rd118+2048], %r134;
	ld.global.u32 	%r135, [%rd116+5124];
	st.global.u32 	[%rd118+2560], %r135;
	ld.global.u32 	%r136, [%rd116+6148];
	st.global.u32 	[%rd118+3072], %r136;
	ld.global.u32 	%r137, [%rd116+7172];
	st.global.u32 	[%rd118+3584], %r137;
	add.s32 	%r151, %r151, 8;
$L__BB16_82:
	setp.eq.s32 	%p47, %r30, 0;
	@%p47 bra 	$L__BB16_88;
	and.b32  	%r33, %r60, 3;
	setp.lt.u32 	%p48, %r30, 4;
	@%p48 bra 	$L__BB16_85;
	shl.b32 	%r138, %r151, 7;
	add.s32 	%r139, %r138, %r4;
	mul.wide.s32 	%rd119, %r139, 8;
	add.s64 	%rd120, %rd7, %rd119;
	ld.global.u32 	%r140, [%rd120+4];
	mul.wide.s32 	%rd121, %r139, 4;
	add.s64 	%rd122, %rd8, %rd121;
	st.global.u32 	[%rd122], %r140;
	ld.global.u32 	%r141, [%rd120+1028];
	st.global.u32 	[%rd122+512], %r141;
	ld.global.u32 	%r142, [%rd120+2052];
	st.global.u32 	[%rd122+1024], %r142;
	ld.global.u32 	%r143, [%rd120+3076];
	st.global.u32 	[%rd122+1536], %r143;
	add.s32 	%r151, %r151, 4;
$L__BB16_85:
	setp.eq.s32 	%p49, %r33, 0;
	@%p49 bra 	$L__BB16_88;
	add.s64 	%rd19, %rd1, %rd39;
	shl.b32 	%r144, %r151, 7;
	add.s32 	%r154, %r4, %r144;
	shl.b64 	%rd124, %rd3, 3;
	add.s64 	%rd125, %rd124, %rd2;
	add.s64 	%rd20, %rd125, 4;
	neg.s32 	%r153, %r33;
$L__BB16_87:
	.pragma "nounroll";
	mul.wide.s32 	%rd126, %r154, 4;
	add.s64 	%rd127, %rd19, %rd126;
	mul.wide.s32 	%rd128, %r154, 8;
	add.s64 	%rd129, %rd20, %rd128;
	ld.global.u32 	%r145, [%rd129];
	st.global.u32 	[%rd127], %r145;
	add.s32 	%r154, %r154, 128;
	add.s32 	%r153, %r153, 1;
	setp.eq.s32 	%p50, %r153, 0;
	@%p50 bra 	$L__BB16_88;
	bra.uni 	$L__BB16_87;
$L__BB16_88:
	ret;

}
	// .globl	_ZN3cub18CUB_300001_SM_10006detail9transform16transform_kernelINS2_10policy_hubILb1EN4cuda3std3__45tupleIJN6thrust24THRUST_300001_SM_1000_NS6detail15normal_iteratorINSA_10device_ptrIiEEEEEEEE10policy1000Ei20square_to_kv_functorNSC_INSD_I8KeyValueEEEEJPiEEEvT0_iT1_T2_DpNS2_10kernel_argIT3_EE
.visible .entry _ZN3cub18CUB_300001_SM_10006detail9transform16transform_kernelINS2_10policy_hubILb1EN4cuda3std3__45tupleIJN6thrust24THRUST_300001_SM_1000_NS6detail15normal_iteratorINSA_10device_ptrIiEEEEEEEE10policy1000Ei20square_to_kv_functorNSC_INSD_I8KeyValueEEEEJPiEEEvT0_iT1_T2_DpNS2_10kernel_argIT3_EE(
	.param .u32 _ZN3cub18CUB_300001_SM_10006detail9transform16transform_kernelINS2_10policy_hubILb1EN4cuda3std3__45tupleIJN6thrust24THRUST_300001_SM_1000_NS6detail15normal_iteratorINSA_10device_ptrIiEEEEEEEE10policy1000Ei20square_to_kv_functorNSC_INSD_I8KeyValueEEEEJPiEEEvT0_iT1_T2_DpNS2_10kernel_argIT3_EE_param_0,
	.param .u32 _ZN3cub18CUB_300001_SM_10006detail9transform16transform_kernelINS2_10policy_hubILb1EN4cuda3std3__45tupleIJN6thrust24THRUST_300001_SM_1000_NS6detail15normal_iteratorINSA_10device_ptrIiEEEEEEEE10policy1000Ei20square_to_kv_functorNSC_INSD_I8KeyValueEEEEJPiEEEvT0_iT1_T2_DpNS2_10kernel_argIT3_EE_param_1,
	.param .align 1 .b8 _ZN3cub18CUB_300001_SM_10006detail9transform16transform_kernelINS2_10policy_hubILb1EN4cuda3std3__45tupleIJN6thrust24THRUST_300001_SM_1000_NS6detail15normal_iteratorINSA_10device_ptrIiEEEEEEEE10policy1000Ei20square_to_kv_functorNSC_INSD_I8KeyValueEEEEJPiEEEvT0_iT1_T2_DpNS2_10kernel_argIT3_EE_param_2[1],
	.param .align 8 .b8 _ZN3cub18CUB_300001_SM_10006detail9transform16transform_kernelINS2_10policy_hubILb1EN4cuda3std3__45tupleIJN6thrust24THRUST_300001_SM_1000_NS6detail15normal_iteratorINSA_10device_ptrIiEEEEEEEE10policy1000Ei20square_to_kv_functorNSC_INSD_I8KeyValueEEEEJPiEEEvT0_iT1_T2_DpNS2_10kernel_argIT3_EE_param_3[8],
	.param .align 8 .b8 _ZN3cub18CUB_300001_SM_10006detail9transform16transform_kernelINS2_10policy_hubILb1EN4cuda3std3__45tupleIJN6thrust24THRUST_300001_SM_1000_NS6detail15normal_iteratorINSA_10device_ptrIiEEEEEEEE10policy1000Ei20square_to_kv_functorNSC_INSD_I8KeyValueEEEEJPiEEEvT0_iT1_T2_DpNS2_10kernel_argIT3_EE_param_4[16]
)
.maxntid 128
{
	.reg .pred 	%p<37>;
	.reg .b32 	%r<172>;
	.reg .b64 	%rd<92>;

	ld.param.u32 	%r50, [_ZN3cub18CUB_300001_SM_10006detail9transform16transform_kernelINS2_10policy_hubILb1EN4cuda3std3__45tupleIJN6thrust24THRUST_300001_SM_1000_NS6detail15normal_iteratorINSA_10device_ptrIiEEEEEEEE10policy1000Ei20square_to_kv_functorNSC_INSD_I8KeyValueEEEEJPiEEEvT0_iT1_T2_DpNS2_10kernel_argIT3_EE_param_0];
	ld.param.u64 	%rd20, [_ZN3cub18CUB_300001_SM_10006detail9transform16transform_kernelINS2_10policy_hubILb1EN4cuda3std3__45tupleIJN6thrust24THRUST_300001_SM_1000_NS6detail15normal_iteratorINSA_10device_ptrIiEEEEEEEE10policy1000Ei20square_to_kv_functorNSC_INSD_I8KeyValueEEEEJPiEEEvT0_iT1_T2_DpNS2_10kernel_argIT3_EE_param_4];
	ld.param.u64 	%rd21, [_ZN3cub18CUB_300001_SM_10006detail9transform16transform_kernelINS2_10policy_hubILb1EN4cuda3std3__45tupleIJN6thrust24THRUST_300001_SM_1000_NS6detail15normal_iteratorINSA_10device_ptrIiEEEEEEEE10policy1000Ei20square_to_kv_functorNSC_INSD_I8KeyValueEEEEJPiEEEvT0_iT1_T2_DpNS2_10kernel_argIT3_EE_param_3];
	ld.param.u32 	%r49, [_ZN3cub18CUB_300001_SM_10006detail9transform16transform_kernelINS2_10policy_hubILb1EN4cuda3std3__45tupleIJN6thrust24THRUST_300001_SM_1000_NS6detail15normal_iteratorINSA_10device_ptrIiEEEEEEEE10policy1000Ei20square_to_kv_functorNSC_INSD_I8KeyValueEEEEJPiEEEvT0_iT1_T2_DpNS2_10kernel_argIT3_EE_param_1];
	cvta.to.global.u64 	%rd1, %rd21;
	cvta.to.global.u64 	%rd2, %rd20;
	shl.b32 	%r1, %r49, 7;
	mov.u32 	%r51, %ctaid.x;
	mul.lo.s32 	%r2, %r1, %r51;
	sub.s32 	%r3, %r50, %r2;
	min.s32 	%r4, %r1, %r3;
	shl.b32 	%r5, %r4, 2;
	mov.u32 	%r6, %tid.x;
	shl.b32 	%r160, %r6, 7;
	setp.ge.s32 	%p1, %r160, %r5;
	@%p1 bra 	$L__BB17_3;
	mul.wide.u32 	%rd22, %r6, 128;
	add.s64 	%rd23, %rd2, %rd22;
	mul.wide.s32 	%rd24, %r2, 4;
	add.s64 	%rd89, %rd23, %rd24;
$L__BB17_2:
	.pragma "nounroll";
	// begin inline asm
	prefetch.global.L2 [%rd89];
	// end inline asm
	add.s32 	%r160, %r160, 16384;
	add.s64 	%rd89, %rd89, 16384;
	setp.lt.s32 	%p2, %r160, %r5;
	@%p2 bra 	$L__BB17_2;
$L__BB17_3:
	mul.wide.s32 	%rd26, %r2, 4;
	add.s64 	%rd6, %rd2, %rd26;
	mul.wide.s32 	%rd27, %r2, 8;
	add.s64 	%rd7, %rd1, %rd27;
	setp.gt.s32 	%p3, %r1, %r3;
	@%p3 bra 	$L__BB17_17;
	setp.lt.s32 	%p4, %r49, 1;
	@%p4 bra 	$L__BB17_58;
	and.b32  	%r10, %r49, 15;
	setp.lt.u32 	%p5, %r49, 16;
	mov.b32 	%r167, 0;
	@%p5 bra 	$L__BB17_8;
	and.b32  	%r167, %r49, 2147483632;
	neg.s32 	%r162, %r167;
	add.s64 	%rd29, %rd26, %rd2;
	add.s64 	%rd8, %rd29, 1536;
	add.s32 	%r161, %r6, 1152;
	add.s64 	%rd31, %rd27, %rd1;
	add.s64 	%rd9, %rd31, 3076;
	mul.wide.u32 	%rd32, %r6, 8;
	add.s64 	%rd33, %rd31, %rd32;
	add.s64 	%rd91, %rd33, 4100;
	mul.wide.u32 	%rd34, %r6, 4;
	add.s64 	%rd35, %rd29, %rd34;
	add.s64 	%rd90, %rd35, 2048;
$L__BB17_7:
	.pragma "nounroll";
	mul.wide.s32 	%rd36, %r161, 4;
	add.s64 	%rd37, %rd8, %rd36;
	mul.wide.s32 	%rd38, %r161, 8;
	add.s64 	%rd39, %rd9, %rd38;
	ld.global.u32 	%r53, [%rd90+-2048];
	mul.lo.s32 	%r54, %r53, %r53;
	st.global.u32 	[%rd91+-4100], %r53;
	st.global.u32 	[%rd91+-4096], %r54;
	ld.global.u32 	%r55, [%rd90+-1536];
	mul.lo.s32 	%r56, %r55, %r55;
	st.global.u32 	[%rd91+-3076], %r55;
	st.global.u32 	[%rd91+-3072], %r56;
	ld.global.u32 	%r57, [%rd90+-1024];
	mul.lo.s32 	%r58, %r57, %r57;
	st.global.u32 	[%rd91+-2052], %r57;
	st.global.u32 	[%rd91+-2048], %r58;
	ld.global.u32 	%r59, [%rd90+-512];
	mul.lo.s32 	%r60, %r59, %r59;
	st.global.u32 	[%rd91+-1028], %r59;
	st.global.u32 	[%rd91+-1024], %r60;
	ld.global.u32 	%r61, [%rd90];
	mul.lo.s32 	%r62, %r61, %r61;
	st.global.u32 	[%rd91+-4], %r61;
	st.global.u32 	[%rd91], %r62;
	ld.global.u32 	%r63, [%rd90+512];
	mul.lo.s32 	%r64, %r63, %r63;
	st.global.u32 	[%rd91+1020], %r63;
	st.global.u32 	[%rd91+1024], %r64;
	ld.global.u32 	%r65, [%rd90+1024];
	mul.lo.s32 	%r66, %r65, %r65;
	st.global.u32 	[%rd91+2044], %r65;
	st.global.u32 	[%rd91+2048], %r66;
	ld.global.u32 	%r67, [%rd90+1536];
	mul.lo.s32 	%r68, %r67, %r67;
	st.global.u32 	[%rd91+3068], %r67;
	st.global.u32 	[%rd91+3072], %r68;
	ld.global.u32 	%r69, [%rd90+2048];
	mul.lo.s32 	%r70, %r69, %r69;
	st.global.u32 	[%rd91+4092], %r69;
	st.global.u32 	[%rd91+4096], %r70;
	ld.global.u32 	%r71, [%rd37+-1536];
	mul.lo.s32 	%r72, %r71, %r71;
	st.global.u32 	[%rd39+-3076], %r71;
	st.global.u32 	[%rd39+-3072], %r72;
	ld.global.u32 	%r73, [%rd37+-1024];
	mul.lo.s32 	%r74, %r73, %r73;
	st.global.u32 	[%rd39+-2052], %r73;
	st.global.u32 	[%rd39+-2048], %r74;
	ld.global.u32 	%r75, [%rd37+-512];
	mul.lo.s32 	%r76, %r75, %r75;
	st.global.u32 	[%rd39+-1028], %r75;
	st.global.u32 	[%rd39+-1024], %r76;
	ld.global.u32 	%r77, [%rd37];
	mul.lo.s32 	%r78, %r77, %r77;
	st.global.u32 	[%rd39+-4], %r77;
	st.global.u32 	[%rd39], %r78;
	ld.global.u32 	%r79, [%rd37+512];
	mul.lo.s32 	%r80, %r79, %r79;
	st.global.u32 	[%rd39+1020], %r79;
	st.global.u32 	[%rd39+1024], %r80;
	ld.global.u32 	%r81, [%rd37+1024];
	mul.lo.s32 	%r82, %r81, %r81;
	st.global.u32 	[%rd39+2044], %r81;
	st.global.u32 	[%rd39+2048], %r82;
	ld.global.u32 	%r83, [%rd37+1536];
	mul.lo.s32 	%r84, %r83, %r83;
	st.global.u32 	[%rd39+3068], %r83;
	st.global.u32 	[%rd39+3072], %r84;
	add.s32 	%r162, %r162, 16;
	add.s32 	%r161, %r161, 2048;
	add.s64 	%rd91, %rd91, 16384;
	add.s64 	%rd90, %rd90, 8192;
	setp.eq.s32 	%p6, %r162, 0;
	@%p6 bra 	$L__BB17_8;
	bra.uni 	$L__BB17_7;
$L__BB17_8:
	setp.eq.s32 	%p7, %r10, 0;
	@%p7 bra 	$L__BB17_58;
	and.b32  	%r37, %r49, 7;
	setp.lt.u32 	%p8, %r10, 8;
	@%p8 bra 	$L__BB17_11;
	shl.b32 	%r85, %r167, 7;
	add.s32 	%r86, %r85, %r6;
	mul.wide.s32 	%rd40, %r86, 4;
	add.s64 	%rd41, %rd6, %rd40;
	ld.global.u32 	%r87, [%rd41];
	mul.lo.s32 	%r88, %r87, %r87;
	mul.wide.s32 	%rd42, %r86, 8;
	add.s64 	%rd43, %rd7, %rd42;
	st.global.u32 	[%rd43], %r87;
	st.global.u32 	[%rd43+4], %r88;
	ld.global.u32 	%r89, [%rd41+512];
	mul.lo.s32 	%r90, %r89, %r89;
	st.global.u32 	[%rd43+1024], %r89;
	st.global.u32 	[%rd43+1028], %r90;
	ld.global.u32 	%r91, [%rd41+1024];
	mul.lo.s32 	%r92, %r91, %r91;
	st.global.u32 	[%rd43+2048], %r91;
	st.global.u32 	[%rd43+2052], %r92;
	ld.global.u32 	%r93, [%rd41+1536];
	mul.lo.s32 	%r94, %r93, %r93;
	st.global.u32 	[%rd43+3072], %r93;
	st.global.u32 	[%rd43+3076], %r94;
	ld.global.u32 	%r95, [%rd41+2048];
	mul.lo.s32 	%r96, %r95, %r95;
	st.global.u32 	[%rd43+4096], %r95;
	st.global.u32 	[%rd43+4100], %r96;
	ld.global.u32 	%r97, [%rd41+2560];
	mul.lo.s32 	%r98, %r97, %r97;
	st.global.u32 	[%rd43+5120], %r97;
	st.global.u32 	[%rd43+5124], %r98;
	ld.global.u32 	%r99, [%rd41+3072];
	mul.lo.s32 	%r100, %r99, %r99;
	st.global.u32 	[%rd43+6144], %r99;
	st.global.u32 	[%rd43+6148], %r100;
	ld.global.u32 	%r101, [%rd41+3584];
	mul.lo.s32 	%r102, %r101, %r101;
	st.global.u32 	[%rd43+7168], %r101;
	st.global.u32 	[%rd43+7172], %r102;
	add.s32 	%r167, %r167, 8;
$L__BB17_11:
	setp.eq.s32 	%p9, %r37, 0;
	@%p9 bra 	$L__BB17_58;
	and.b32  	%r40, %r49, 3;
	setp.lt.u32 	%p10, %r37, 4;
	@%p10 bra 	$L__BB17_14;
	shl.b32 	%r103, %r167, 7;
	add.s32 	%r104, %r103, %r6;
	mul.wide.s32 	%rd44, %r104, 4;
	add.s64 	%rd45, %rd6, %rd44;
	ld.global.u32 	%r105, [%rd45];
	mul.lo.s32 	%r106, %r105, %r105;
	mul.wide.s32 	%rd46, %r104, 8;
	add.s64 	%rd47, %rd7, %rd46;
	st.global.u32 	[%rd47], %r105;
	st.global.u32 	[%rd47+4], %r106;
	ld.global.u32 	%r107, [%rd45+512];
	mul.lo.s32 	%r108, %r107, %r107;
	st.global.u32 	[%rd47+1024], %r107;
	st.global.u32 	[%rd47+1028], %r108;
	ld.global.u32 	%r109, [%rd45+1024];
	mul.lo.s32 	%r110, %r109, %r109;
	st.global.u32 	[%rd47+2048], %r109;
	st.global.u32 	[%rd47+2052], %r110;
	ld.global.u32 	%r111, [%rd45+1536];
	mul.lo.s32 	%r112, %r111, %r111;
	st.global.u32 	[%rd47+3072], %r111;
	st.global.u32 	[%rd47+3076], %r112;
	add.s32 	%r167, %r167, 4;
$L__BB17_14:
	setp.eq.s32 	%p11, %r40, 0;
	@%p11 bra 	$L__BB17_58;
	add.s64 	%rd49, %rd27, %rd1;
	add.s64 	%rd18, %rd49, 4;
	shl.b32 	%r113, %r167, 7;
	add.s32 	%r171, %r6, %r113;
	mul.wide.s32 	%rd50, %r2, 4;
	add.s64 	%rd19, %rd2, %rd50;
	neg.s32 	%r170, %r40;
$L__BB17_16:
	.pragma "nounroll";
	mul.wide.s32 	%rd51, %r171, 8;
	add.s64 	%rd52, %rd18, %rd51;
	mul.wide.s32 	%rd53, %r171, 4;
	add.s64 	%rd54, %rd19, %rd53;
	ld.global.u32 	%r114, [%rd54];
	mul.lo.s32 	%r115, %r114, %r114;
	st.global.u32 	[%rd52+-4], %r114;
	st.global.u32 	[%rd52], %r115;
	add.s32 	%r171, %r171, 128;
	add.s32 	%r170, %r170, 1;
	setp.ne.s32 	%p12, %r170, 0;
	@%p12 bra 	$L__BB17_16;
	bra.uni 	$L__BB17_58;
$L__BB17_17:
	setp.lt.s32 	%p13, %r49, 1;
	@%p13 bra 	$L__BB17_58;
	and.b32  	%r14, %r49, 7;
	setp.lt.u32 	%p14, %r49, 8;
	mov.b32 	%r164, 0;
	@%p14 bra 	$L__BB17_37;
	and.b32  	%r164, %r49, 2147483640;
	mov.b32 	%r163, 0;
$L__BB17_20:
	.pragma "nounroll";
	shl.b32 	%r118, %r163, 7;
	add.s32 	%r21, %r118, %r6;
	setp.ge.s32 	%p15, %r21, %r4;
	@%p15 bra 	$L__BB17_22;
	mul.wide.u32 	%rd55, %r21, 4;
	add.s64 	%rd56, %rd6, %rd55;
	ld.global.u32 	%r119, [%rd56];
	mul.lo.s32 	%r120, %r119, %r119;
	mul.wide.u32 	%rd57, %r21, 8;
	add.s64 	%rd58, %rd7, %rd57;
	st.global.u32 	[%rd58], %r119;
	st.global.u32 	[%rd58+4], %r120;
$L__BB17_22:
	add.s32 	%r121, %r21, 128;
	setp.ge.s32 	%p16, %r121, %r4;
	mul.wide.s32 	%rd59, %r121, 4;
	add.s64 	%rd16, %rd6, %rd59;
	mul.wide.s32 	%rd60, %r121, 8;
	add.s64 	%rd17, %rd7, %rd60;
	@%p16 bra 	$L__BB17_24;
	ld.global.u32 	%r122, [%rd16];
	mul.lo.s32 	%r123, %r122, %r122;
	st.global.u32 	[%rd17], %r122;
	st.global.u32 	[%rd17+4], %r123;
$L__BB17_24:
	add.s32 	%r124, %r21, 256;
	setp.ge.s32 	%p17, %r124, %r4;
	@%p17 bra 	$L__BB17_26;
	ld.global.u32 	%r125, [%rd16+512];
	mul.lo.s32 	%r126, %r125, %r125;
	st.global.u32 	[%rd17+1024], %r125;
	st.global.u32 	[%rd17+1028], %r126;
$L__BB17_26:
	add.s32 	%r127, %r21, 384;
	setp.ge.s32 	%p18, %r127, %r4;
	@%p18 bra 	$L__BB17_28;
	ld.global.u32 	%r128, [%rd16+1024];
	mul.lo.s32 	%r129, %r128, %r128;
	st.global.u32 	[%rd17+2048], %r128;
	st.global.u32 	[%rd17+2052], %r129;
$L__BB17_28:
	add.s32 	%r130, %r21, 512;
	setp.ge.s32 	%p19, %r130, %r4;
	@%p19 bra 	$L__BB17_30;
	ld.global.u32 	%r131, [%rd16+1536];
	mul.lo.s32 	%r132, %r131, %r131;
	st.global.u32 	[%rd17+3072], %r131;
	st.global.u32 	[%rd17+3076], %r132;
$L__BB17_30:
	add.s32 	%r133, %r21, 640;
	setp.ge.s32 	%p20, %r133, %r4;
	@%p20 bra 	$L__BB17_32;
	ld.global.u32 	%r134, [%rd16+2048];
	mul.lo.s32 	%r135, %r134, %r134;
	st.global.u32 	[%rd17+4096], %r134;
	st.global.u32 	[%rd17+4100], %r135;
$L__BB17_32:
	add.s32 	%r136, %r21, 768;
	setp.ge.s32 	%p21, %r136, %r4;
	@%p21 bra 	$L__BB17_34;
	ld.global.u32 	%r137, [%rd16+2560];
	mul.lo.s32 	%r138, %r137, %r137;
	st.global.u32 	[%rd17+5120], %r137;
	st.global.u32 	[%rd17+5124], %r138;
$L__BB17_34:
	add.s32 	%r139, %r21, 896;
	setp.ge.s32 	%p22, %r139, %r4;
	@%p22 bra 	$L__BB17_36;
	ld.global.u32 	%r140, [%rd16+3072];
	mul.lo.s32 	%r141, %r140, %r140;
	st.global.u32 	[%rd17+6144], %r140;
	st.global.u32 	[%rd17+6148], %r141;
$L__BB17_36:
	add.s32 	%r163, %r163, 8;
	setp.ne.s32 	%p23, %r163, %r164;
	@%p23 bra 	$L__BB17_20;
$L__BB17_37:
	setp.eq.s32 	%p24, %r14, 0;
	@%p24 bra 	$L__BB17_58;
	and.b32  	%r24, %r49, 3;
	setp.lt.u32 	%p25, %r14, 4;
	@%p25 bra 	$L__BB17_48;
	shl.b32 	%r142, %r164, 7;
	add.s32 	%r25, %r142, %r6;
	setp.ge.s32 	%p26, %r25, %r4;
	@%p26 bra 	$L__BB17_41;
	mul.wide.s32 	%rd61, %r25, 4;
	add.s64 	%rd62, %rd6, %rd61;
	ld.global.u32 	%r143, [%rd62];
	mul.lo.s32 	%r144, %r143, %r143;
	mul.wide.s32 	%rd63, %r25, 8;
	add.s64 	%rd64, %rd7, %rd63;
	st.global.u32 	[%rd64], %r143;
	st.global.u32 	[%rd64+4], %r144;
$L__BB17_41:
	add.s32 	%r26, %r25, 128;
	setp.ge.s32 	%p27, %r26, %r4;
	@%p27 bra 	$L__BB17_43;
	mul.wide.s32 	%rd65, %r26, 4;
	add.s64 	%rd66, %rd6, %rd65;
	ld.global.u32 	%r145, [%rd66];
	mul.lo.s32 	%r146, %r145, %r145;
	mul.wide.s32 	%rd67, %r26, 8;
	add.s64 	%rd68, %rd7, %rd67;
	st.global.u32 	[%rd68], %r145;
	st.global.u32 	[%rd68+4], %r146;
$L__BB17_43:
	add.s32 	%r27, %r25, 256;
	setp.ge.s32 	%p28, %r27, %r4;
	@%p28 bra 	$L__BB17_45;
	mul.wide.s32 	%rd69, %r27, 4;
	add.s64 	%rd70, %rd6, %rd69;
	ld.global.u32 	%r147, [%rd70];
	mul.lo.s32 	%r148, %r147, %r147;
	mul.wide.s32 	%rd71, %r27, 8;
	add.s64 	%rd72, %rd7, %rd71;
	st.global.u32 	[%rd72], %r147;
	st.global.u32 	[%rd72+4], %r148;
$L__BB17_45:
	add.s32 	%r28, %r25, 384;
	setp.ge.s32 	%p29, %r28, %r4;
	@%p29 bra 	$L__BB17_47;
	mul.wide.s32 	%rd73, %r28, 4;
	add.s64 	%rd74, %rd6, %rd73;
	ld.global.u32 	%r149, [%rd74];
	mul.lo.s32 	%r150, %r149, %r149;
	mul.wide.s32 	%rd75, %r28, 8;
	add.s64 	%rd76, %rd7, %rd75;
	st.global.u32 	[%rd76], %r149;
	st.global.u32 	[%rd76+4], %r150;
$L__BB17_47:
	add.s32 	%r164, %r164, 4;
$L__BB17_48:
	setp.eq.s32 	%p30, %r24, 0;
	@%p30 bra 	$L__BB17_58;
	setp.eq.s32 	%p31, %r24, 1;
	@%p31 bra 	$L__BB17_55;
	shl.b32 	%r151, %r164, 7;
	add.s32 	%r31, %r151, %r6;
	setp.ge.s32 	%p32, %r31, %r4;
	@%p32 bra 	$L__BB17_52;
	mul.wide.s32 	%rd77, %r31, 4;
	add.s64 	%rd78, %rd6, %rd77;
	ld.global.u32 	%r152, [%rd78];
	mul.lo.s32 	%r153, %r152, %r152;
	mul.wide.s32 	%rd79, %r31, 8;
	add.s64 	%rd80, %rd7, %rd79;
	st.global.u32 	[%rd80], %r152;
	st.global.u32 	[%rd80+4], %r153;
$L__BB17_52:
	add.s32 	%r32, %r31, 128;
	setp.ge.s32 	%p33, %r32, %r4;
	@%p33 bra 	$L__BB17_54;
	mul.wide.s32 	%rd81, %r32, 4;
	add.s64 	%rd82, %rd6, %rd81;
	ld.global.u32 	%r154, [%rd82];
	mul.lo.s32 	%r155, %r154, %r154;
	mul.wide.s32 	%rd83, %r32, 8;
	add.s64 	%rd84, %rd7, %rd83;
	st.global.u32 	[%rd84], %r154;
	st.global.u32 	[%rd84+4], %r155;
$L__BB17_54:
	add.s32 	%r164, %r164, 2;
$L__BB17_55:
	and.b32  	%r156, %r49, 1;
	setp.eq.b32 	%p34, %r156, 1;
	not.pred 	%p35, %p34;
	@%p35 bra 	$L__BB17_58;
	shl.b32 	%r157, %r164, 7;
	add.s32 	%r35, %r157, %r6;
	setp.ge.s32 	%p36, %r35, %r4;
	@%p36 bra 	$L__BB17_58;
	mul.wide.s32 	%rd85, %r35, 4;
	add.s64 	%rd86, %rd6, %rd85;
	ld.global.u32 	%r158, [%rd86];
	mul.lo.s32 	%r159, %r158, %r158;
	mul.wide.s32 	%rd87, %r35, 8;
	add.s64 	%rd88, %rd7, %rd87;
	st.global.u32 	[%rd88], %r158;
	st.global.u32 	[%rd88+4], %r159;
$L__BB17_58:
	ret;

}
	// .globl	_ZN3cub18CUB_300001_SM_10006detail9transform16transform_kernelINS2_10policy_hubILb1EN4cuda3std3__45tupleIJN6thrust24THRUST_300001_SM_1000_NS6detail15normal_iteratorINSA_10device_ptrIiEEEEEEEE10policy1000El20square_to_kv_functorNSC_INSD_I8KeyValueEEEEJPiEEEvT0_iT1_T2_DpNS2_10kernel_argIT3_EE
.visible .entry _ZN3cub18CUB_300001_SM_10006detail9transform16transform_kernelINS2_10policy_hubILb1EN4cuda3std3__45tupleIJN6thrust24THRUST_300001_SM_1000_NS6detail15normal_iteratorINSA_10device_ptrIiEEEEEEEE10policy1000El20square_to_kv_functorNSC_INSD_I8KeyValueEEEEJPiEEEvT0_iT1_T2_DpNS2_10kernel_argIT3_EE(
	.param .u64 _ZN3cub18CUB_300001_SM_10006detail9transform16transform_kernelINS2_10policy_hubILb1EN4cuda3std3__45tupleIJN6thrust24THRUST_300001_SM_1000_NS6detail15normal_iteratorINSA_10device_ptrIiEEEEEEEE10policy1000El20square_to_kv_functorNSC_INSD_I8KeyValueEEEEJPiEEEvT0_iT1_T2_DpNS2_10kernel_argIT3_EE_param_0,
	.param .u32 _ZN3cub18CUB_300001_SM_10006detail9transform16transform_kernelINS2_10policy_hubILb1EN4cuda3std3__45tupleIJN6thrust24THRUST_300001_SM_1000_NS6detail15normal_iteratorINSA_10device_ptrIiEEEEEEEE10policy1000El20square_to_kv_functorNSC_INSD_I8KeyValueEEEEJPiEEEvT0_iT1_T2_DpNS2_10kernel_argIT3_EE_param_1,
	.param .align 1 .b8 _ZN3cub18CUB_300001_SM_10006detail9transform16transform_kernelINS2_10policy_hubILb1EN4cuda3std3__45tupleIJN6thrust24THRUST_300001_SM_1000_NS6detail15normal_iteratorINSA_10device_ptrIiEEEEEEEE10policy1000El20square_to_kv_functorNSC_INSD_I8KeyValueEEEEJPiEEEvT0_iT1_T2_DpNS2_10kernel_argIT3_EE_param_2[1],
	.param .align 8 .b8 _ZN3cub18CUB_300001_SM_10006detail9transform16transform_kernelINS2_10policy_hubILb1EN4cuda3std3__45tupleIJN6thrust24THRUST_300001_SM_1000_NS6detail15normal_iteratorINSA_10device_ptrIiEEEEEEEE10policy1000El20square_to_kv_functorNSC_INSD_I8KeyValueEEEEJPiEEEvT0_iT1_T2_DpNS2_10kernel_argIT3_EE_param_3[8],
	.param .align 8 .b8 _ZN3cub18CUB_300001_SM_10006detail9transform16transform_kernelINS2_10policy_hubILb1EN4cuda3std3__45tupleIJN6thrust24THRUST_300001_SM_1000_NS6detail15normal_iteratorINSA_10device_ptrIiEEEEEEEE10policy1000El20square_to_kv_functorNSC_INSD_I8KeyValueEEEEJPiEEEvT0_iT1_T2_DpNS2_10kernel_argIT3_EE_param_4[16]
)
.maxntid 128
{
	.reg .pred 	%p<37>;
	.reg .b32 	%r<169>;
	.reg .b64 	%rd<98>;

	ld.param.u64 	%rd21, [_ZN3cub18CUB_300001_SM_10006detail9transform16transform_kernelINS2_10policy_hubILb1EN4cuda3std3__45tupleIJN6thrust24THRUST_300001_SM_1000_NS6detail15normal_iteratorINSA_10device_ptrIiEEEEEEEE10policy1000El20square_to_kv_functorNSC_INSD_I8KeyValueEEEEJPiEEEvT0_iT1_T2_DpNS2_10kernel_argIT3_EE_param_0];
	ld.param.u64 	%rd22, [_ZN3cub18CUB_300001_SM_10006detail9transform16transform_kernelINS2_10policy_hubILb1EN4cuda3std3__45tupleIJN6thrust24THRUST_300001_SM_1000_NS6detail15normal_iteratorINSA_10device_ptrIiEEEEEEEE10policy1000El20square_to_kv_functorNSC_INSD_I8KeyValueEEEEJPiEEEvT0_iT1_T2_DpNS2_10kernel_argIT3_EE_param_4];
	ld.param.u64 	%rd23, [_ZN3cub18CUB_300001_SM_10006detail9transform16transform_kernelINS2_10policy_hubILb1EN4cuda3std3__45tupleIJN6thrust24THRUST_300001_SM_1000_NS6detail15normal_iteratorINSA_10device_ptrIiEEEEEEEE10policy1000El20square_to_kv_functorNSC_INSD_I8KeyValueEEEEJPiEEEvT0_iT1_T2_DpNS2_10kernel_argIT3_EE_param_3];
	ld.param.u32 	%r47, [_ZN3cub18CUB_300001_SM_10006detail9transform16transform_kernelINS2_10policy_hubILb1EN4cuda3std3__45tupleIJN6thrust24THRUST_300001_SM_1000_NS6detail15normal_iteratorINSA_10device_ptrIiEEEEEEEE10policy1000El20square_to_kv_functorNSC_INSD_I8KeyValueEEEEJPiEEEvT0_iT1_T2_DpNS2_10kernel_argIT3_EE_param_1];
	cvta.to.global.u64 	%rd1, %rd23;
	cvta.to.global.u64 	%rd2, %rd22;
	shl.b32 	%r1, %r47, 7;
	mov.u32 	%r48, %ctaid.x;
	cvt.u64.u32 	%rd24, %r48;
	cvt.s64.s32 	%rd25, %r1;
	mul.lo.s64 	%rd3, %rd25, %rd24;
	sub.s64 	%rd26, %rd21, %rd3;
	min.s64 	%rd27, %rd26, %rd25;
	cvt.u32.u64 	%r2, %rd27;
	shl.b32 	%r3, %r2, 2;
	mov.u32 	%r4, %tid.x;
	shl.b32 	%r157, %r4, 7;
	setp.ge.s32 	%p1, %r157, %r3;
	@%p1 bra 	$L__BB18_3;
	shl.b64 	%rd28, %rd3, 2;
	add.s64 	%rd29, %rd2, %rd28;
	mul.wide.u32 	%rd30, %r4, 128;
	add.s64 	%rd95, %rd29, %rd30;
$L__BB18_2:
	.pragma "nounroll";
	// begin inline asm
	prefetch.global.L2 [%rd95];
	// end inline asm
	add.s32 	%r157, %r157, 16384;
	add.s64 	%rd95, %rd95, 16384;
	setp.lt.s32 	%p2, %r157, %r3;
	@%p2 bra 	$L__BB18_2;
$L__BB18_3:
	shl.b64 	%rd32, %rd3, 2;
	add.s64 	%rd7, %rd2, %rd32;
	shl.b64 	%rd33, %rd3, 3;
	add.s64 	%rd8, %rd1, %rd33;
	setp.eq.s32 	%p3, %r1, %r2;
	@%p3 bra 	$L__BB18_45;
	setp.lt.s32 	%p4, %r47, 1;
	@%p4 bra 	$L__BB18_58;
	and.b32  	%r8, %r47, 7;
	setp.lt.u32 	%p5, %r47, 8;
	mov.b32 	%r166, 0;
	@%p5 bra 	$L__BB18_24;
	and.b32  	%r166, %r47, 2147483640;
	mov.b32 	%r160, 0;
$L__BB18_7:
	.pragma "nounroll";
	shl.b32 	%r51, %r160, 7;
	add.s32 	%r19, %r51, %r4;
	setp.ge.s32 	%p6, %r19, %r2;
	@%p6 bra 	$L__BB18_9;
	mul.wide.u32 	%rd34, %r19, 4;
	add.s64 	%rd35, %rd7, %rd34;
	ld.global.u32 	%r52, [%rd35];
	mul.lo.s32 	%r53, %r52, %r52;
	mul.wide.u32 	%rd36, %r19, 8;
	add.s64 	%rd37, %rd8, %rd36;
	st.global.u32 	[%rd37], %r52;
	st.global.u32 	[%rd37+4], %r53;
$L__BB18_9:
	add.s32 	%r54, %r19, 128;
	setp.ge.s32 	%p7, %r54, %r2;
	mul.wide.s32 	%rd38, %r54, 4;
	add.s64 	%rd17, %rd7, %rd38;
	mul.wide.s32 	%rd39, %r54, 8;
	add.s64 	%rd18, %rd8, %rd39;
	@%p7 bra 	$L__BB18_11;
	ld.global.u32 	%r55, [%rd17];
	mul.lo.s32 	%r56, %r55, %r55;
	st.global.u32 	[%rd18], %r55;
	st.global.u32 	[%rd18+4], %r56;
$L__BB18_11:
	add.s32 	%r57, %r19, 256;
	setp.ge.s32 	%p8, %r57, %r2;
	@%p8 bra 	$L__BB18_13;
	ld.global.u32 	%r58, [%rd17+512];
	mul.lo.s32 	%r59, %r58, %r58;
	st.global.u32 	[%rd18+1024], %r58;
	st.global.u32 	[%rd18+1028], %r59;
$L__BB18_13:
	add.s32 	%r60, %r19, 384;
	setp.ge.s32 	%p9, %r60, %r2;
	@%p9 bra 	$L__BB18_15;
	ld.global.u32 	%r61, [%rd17+1024];
	mul.lo.s32 	%r62, %r61, %r61;
	st.global.u32 	[%rd18+2048], %r61;
	st.global.u32 	[%rd18+2052], %r62;
$L__BB18_15:
	add.s32 	%r63, %r19, 512;
	setp.ge.s32 	%p10, %r63, %r2;
	@%p10 bra 	$L__BB18_17;
	ld.global.u32 	%r64, [%rd17+1536];
	mul.lo.s32 	%r65, %r64, %r64;
	st.global.u32 	[%rd18+3072], %r64;
	st.global.u32 	[%rd18+3076], %r65;
$L__BB18_17:
	add.s32 	%r66, %r19, 640;
	setp.ge.s32 	%p11, %r66, %r2;
	@%p11 bra 	$L__BB18_19;
	ld.global.u32 	%r67, [%rd17+2048];
	mul.lo.s32 	%r68, %r67, %r67;
	st.global.u32 	[%rd18+4096], %r67;
	st.global.u32 	[%rd18+4100], %r68;
$L__BB18_19:
	add.s32 	%r69, %r19, 768;
	setp.ge.s32 	%p12, %r69, %r2;
	@%p12 bra 	$L__BB18_21;
	ld.global.u32 	%r70, [%rd17+2560];
	mul.lo.s32 	%r71, %r70, %r70;
	st.global.u32 	[%rd18+5120], %r70;
	st.global.u32 	[%rd18+5124], %r71;
$L__BB18_21:
	add.s32 	%r72, %r19, 896;
	setp.ge.s32 	%p13, %r72, %r2;
	@%p13 bra 	$L__BB18_23;
	ld.global.u32 	%r73, [%rd17+3072];
	mul.lo.s32 	%r74, %r73, %r73;
	st.global.u32 	[%rd18+6144], %r73;
	st.global.u32 	[%rd18+6148], %r74;
$L__BB18_23:
	add.s32 	%r160, %r160, 8;
	setp.eq.s32 	%p14, %r160, %r166;
	@%p14 bra 	$L__BB18_24;
	bra.uni 	$L__BB18_7;
$L__BB18_24:
	setp.eq.s32 	%p15, %r8, 0;
	@%p15 bra 	$L__BB18_58;
	and.b32  	%r35, %r47, 3;
	setp.lt.u32 	%p16, %r8, 4;
	@%p16 bra 	$L__BB18_35;
	shl.b32 	%r75, %r166, 7;
	add.s32 	%r36, %r75, %r4;
	setp.ge.s32 	%p17, %r36, %r2;
	@%p17 bra 	$L__BB18_28;
	mul.wide.s32 	%rd40, %r36, 4;
	add.s64 	%rd41, %rd7, %rd40;
	ld.global.u32 	%r76, [%rd41];
	mul.lo.s32 	%r77, %r76, %r76;
	mul.wide.s32 	%rd42, %r36, 8;
	add.s64 	%rd43, %rd8, %rd42;
	st.global.u32 	[%rd43], %r76;
	st.global.u32 	[%rd43+4], %r77;
$L__BB18_28:
	add.s32 	%r37, %r36, 128;
	setp.ge.s32 	%p18, %r37, %r2;
	@%p18 bra 	$L__BB18_30;
	mul.wide.s32 	%rd44, %r37, 4;
	add.s64 	%rd45, %rd7, %rd44;
	ld.global.u32 	%r78, [%rd45];
	mul.lo.s32 	%r79, %r78, %r78;
	mul.wide.s32 	%rd46, %r37, 8;
	add.s64 	%rd47, %rd8, %rd46;
	st.global.u32 	[%rd47], %r78;
	st.global.u32 	[%rd47+4], %r79;
$L__BB18_30:
	add.s32 	%r38, %r36, 256;
	setp.ge.s32 	%p19, %r38, %r2;
	@%p19 bra 	$L__BB18_32;
	mul.wide.s32 	%rd48, %r38, 4;
	add.s64 	%rd49, %rd7, %rd48;
	ld.global.u32 	%r80, [%rd49];
	mul.lo.s32 	%r81, %r80, %r80;
	mul.wide.s32 	%rd50, %r38, 8;
	add.s64 	%rd51, %rd8, %rd50;
	st.global.u32 	[%rd51], %r80;
	st.global.u32 	[%rd51+4], %r81;
$L__BB18_32:
	add.s32 	%r39, %r36, 384;
	setp.ge.s32 	%p20, %r39, %r2;
	@%p20 bra 	$L__BB18_34;
	mul.wide.s32 	%rd52, %r39, 4;
	add.s64 	%rd53, %rd7, %rd52;
	ld.global.u32 	%r82, [%rd53];
	mul.lo.s32 	%r83, %r82, %r82;
	mul.wide.s32 	%rd54, %r39, 8;
	add.s64 	%rd55, %rd8, %rd54;
	st.global.u32 	[%rd55], %r82;
	st.global.u32 	[%rd55+4], %r83;
$L__BB18_34:
	add.s32 	%r166, %r166, 4;
$L__BB18_35:
	setp.eq.s32 	%p21, %r35, 0;
	@%p21 bra 	$L__BB18_58;
	setp.eq.s32 	%p22, %r35, 1;
	@%p22 bra 	$L__BB18_42;
	shl.b32 	%r84, %r166, 7;
	add.s32 	%r42, %r84, %r4;
	setp.ge.s32 	%p23, %r42, %r2;
	@%p23 bra 	$L__BB18_39;
	mul.wide.s32 	%rd56, %r42, 4;
	add.s64 	%rd57, %rd7, %rd56;
	ld.global.u32 	%r85, [%rd57];
	mul.lo.s32 	%r86, %r85, %r85;
	mul.wide.s32 	%rd58, %r42, 8;
	add.s64 	%rd59, %rd8, %rd58;
	st.global.u32 	[%rd59], %r85;
	st.global.u32 	[%rd59+4], %r86;
$L__BB18_39:
	add.s32 	%r43, %r42, 128;
	setp.ge.s32 	%p24, %r43, %r2;
	@%p24 bra 	$L__BB18_41;
	mul.wide.s32 	%rd60, %r43, 4;
	add.s64 	%rd61, %rd7, %rd60;
	ld.global.u32 	%r87, [%rd61];
	mul.lo.s32 	%r88, %r87, %r87;
	mul.wide.s32 	%rd62, %r43, 8;
	add.s64 	%rd63, %rd8, %rd62;
	st.global.u32 	[%rd63], %r87;
	st.global.u32 	[%rd63+4], %r88;
$L__BB18_41:
	add.s32 	%r166, %r166, 2;
$L__BB18_42:
	and.b32  	%r89, %r47, 1;
	setp.eq.b32 	%p25, %r89, 1;
	not.pred 	%p26, %p25;
	@%p26 bra 	$L__BB18_58;
	shl.b32 	%r90, %r166, 7;
	add.s32 	%r46, %r90, %r4;
	setp.ge.s32 	%p27, %r46, %r2;
	@%p27 bra 	$L__BB18_58;
	mul.wide.s32 	%rd64, %r46, 4;
	add.s64 	%rd65, %rd7, %rd64;
	ld.global.u32 	%r91, [%rd65];
	mul.lo.s32 	%r92, %r91, %r91;
	mul.wide.s32 	%rd66, %r46, 8;
	add.s64 	%rd67, %rd8, %rd66;
	st.global.u32 	[%rd67], %r91;
	st.global.u32 	[%rd67+4], %r92;
	bra.uni 	$L__BB18_58;
$L__BB18_45:
	setp.lt.s32 	%p28, %r47, 1;
	@%p28 bra 	$L__BB18_58;
	and.b32  	%r10, %r47, 15;
	setp.lt.u32 	%p29, %r47, 16;
	mov.b32 	%r162, 0;
	@%p29 bra 	$L__BB18_49;
	and.b32  	%r162, %r47, 2147483632;
	neg.s32 	%r159, %r162;
	add.s64 	%rd69, %rd32, %rd2;
	add.s64 	%rd9, %rd69, 1536;
	add.s32 	%r158, %r4, 1152;
	add.s64 	%rd71, %rd33, %rd1;
	add.s64 	%rd10, %rd71, 3076;
	mul.wide.u32 	%rd72, %r4, 8;
	add.s64 	%rd73, %rd71, %rd72;
	add.s64 	%rd97, %rd73, 4100;
	mul.wide.u32 	%rd74, %r4, 4;
	add.s64 	%rd75, %rd69, %rd74;
	add.s64 	%rd96, %rd75, 2048;
$L__BB18_48:
	.pragma "nounroll";
	mul.wide.s32 	%rd76, %r158, 4;
	add.s64 	%rd77, %rd9, %rd76;
	mul.wide.s32 	%rd78, %r158, 8;
	add.s64 	%rd79, %rd10, %rd78;
	ld.global.u32 	%r94, [%rd96+-2048];
	mul.lo.s32 	%r95, %r94, %r94;
	st.global.u32 	[%rd97+-4100], %r94;
	st.global.u32 	[%rd97+-4096], %r95;
	ld.global.u32 	%r96, [%rd96+-1536];
	mul.lo.s32 	%r97, %r96, %r96;
	st.global.u32 	[%rd97+-3076], %r96;
	st.global.u32 	[%rd97+-3072], %r97;
	ld.global.u32 	%r98, [%rd96+-1024];
	mul.lo.s32 	%r99, %r98, %r98;
	st.global.u32 	[%rd97+-2052], %r98;
	st.global.u32 	[%rd97+-2048], %r99;
	ld.global.u32 	%r100, [%rd96+-512];
	mul.lo.s32 	%r101, %r100, %r100;
	st.global.u32 	[%rd97+-1028], %r100;
	st.global.u32 	[%rd97+-1024], %r101;
	ld.global.u32 	%r102, [%rd96];
	mul.lo.s32 	%r103, %r102, %r102;
	st.global.u32 	[%rd97+-4], %r102;
	st.global.u32 	[%rd97], %r103;
	ld.global.u32 	%r104, [%rd96+512];
	mul.lo.s32 	%r105, %r104, %r104;
	st.global.u32 	[%rd97+1020], %r104;
	st.global.u32 	[%rd97+1024], %r105;
	ld.global.u32 	%r106, [%rd96+1024];
	mul.lo.s32 	%r107, %r106, %r106;
	st.global.u32 	[%rd97+2044], %r106;
	st.global.u32 	[%rd97+2048], %r107;
	ld.global.u32 	%r108, [%rd96+1536];
	mul.lo.s32 	%r109, %r108, %r108;
	st.global.u32 	[%rd97+3068], %r108;
	st.global.u32 	[%rd97+3072], %r109;
	ld.global.u32 	%r110, [%rd96+2048];
	mul.lo.s32 	%r111, %r110, %r110;
	st.global.u32 	[%rd97+4092], %r110;
	st.global.u32 	[%rd97+4096], %r111;
	ld.global.u32 	%r112, [%rd77+-1536];
	mul.lo.s32 	%r113, %r112, %r112;
	st.global.u32 	[%rd79+-3076], %r112;
	st.global.u32 	[%rd79+-3072], %r113;
	ld.global.u32 	%r114, [%rd77+-1024];
	mul.lo.s32 	%r115, %r114, %r114;
	st.global.u32 	[%rd79+-2052], %r114;
	st.global.u32 	[%rd79+-2048], %r115;
	ld.global.u32 	%r116, [%rd77+-512];
	mul.lo.s32 	%r117, %r116, %r116;
	st.global.u32 	[%rd79+-1028], %r116;
	st.global.u32 	[%rd79+-1024], %r117;
	ld.global.u32 	%r118, [%rd77];
	mul.lo.s32 	%r119, %r118, %r118;
	st.global.u32 	[%rd79+-4], %r118;
	st.global.u32 	[%rd79], %r119;
	ld.global.u32 	%r120, [%rd77+512];
	mul.lo.s32 	%r121, %r120, %r120;
	st.global.u32 	[%rd79+1020], %r120;
	st.global.u32 	[%rd79+1024], %r121;
	ld.global.u32 	%r122, [%rd77+1024];
	mul.lo.s32 	%r123, %r122, %r122;
	st.global.u32 	[%rd79+2044], %r122;
	st.global.u32 	[%rd79+2048], %r123;
	ld.global.u32 	%r124, [%rd77+1536];
	mul.lo.s32 	%r125, %r124, %r124;
	st.global.u32 	[%rd79+3068], %r124;
	st.global.u32 	[%rd79+3072], %r125;
	add.s32 	%r159, %r159, 16;
	add.s32 	%r158, %r158, 2048;
	add.s64 	%rd97, %rd97, 16384;
	add.s64 	%rd96, %rd96, 8192;
	setp.eq.s32 	%p30, %r159, 0;
	@%p30 bra 	$L__BB18_49;
	bra.uni 	$L__BB18_48;
$L__BB18_49:
	setp.eq.s32 	%p31, %r10, 0;
	@%p31 bra 	$L__BB18_58;
	and.b32  	%r22, %r47, 7;
	setp.lt.u32 	%p32, %r10, 8;
	@%p32 bra 	$L__BB18_52;
	shl.b32 	%r126, %r162, 7;
	add.s32 	%r127, %r126, %r4;
	mul.wide.s32 	%rd80, %r127, 4;
	add.s64 	%rd81, %rd7, %rd80;
	ld.global.u32 	%r128, [%rd81];
	mul.lo.s32 	%r129, %r128, %r128;
	mul.wide.s32 	%rd82, %r127, 8;
	add.s64 	%rd83, %rd8, %rd82;
	st.global.u32 	[%rd83], %r128;
	st.global.u32 	[%rd83+4], %r129;
	ld.global.u32 	%r130, [%rd81+512];
	mul.lo.s32 	%r131, %r130, %r130;
	st.global.u32 	[%rd83+1024], %r130;
	st.global.u32 	[%rd83+1028], %r131;
	ld.global.u32 	%r132, [%rd81+1024];
	mul.lo.s32 	%r133, %r132, %r132;
	st.global.u32 	[%rd83+2048], %r132;
	st.global.u32 	[%rd83+2052], %r133;
	ld.global.u32 	%r134, [%rd81+1536];
	mul.lo.s32 	%r135, %r134, %r134;
	st.global.u32 	[%rd83+3072], %r134;
	st.global.u32 	[%rd83+3076], %r135;
	ld.global.u32 	%r136, [%rd81+2048];
	mul.lo.s32 	%r137, %r136, %r136;
	st.global.u32 	[%rd83+4096], %r136;
	st.global.u32 	[%rd83+4100], %r137;
	ld.global.u32 	%r138, [%rd81+2560];
	mul.lo.s32 	%r139, %r138, %r138;
	st.global.u32 	[%rd83+5120], %r138;
	st.global.u32 	[%rd83+5124], %r139;
	ld.global.u32 	%r140, [%rd81+3072];
	mul.lo.s32 	%r141, %r140, %r140;
	st.global.u32 	[%rd83+6144], %r140;
	st.global.u32 	[%rd83+6148], %r141;
	ld.global.u32 	%r142, [%rd81+3584];
	mul.lo.s32 	%r143, %r142, %r142;
	st.global.u32 	[%rd83+7168], %r142;
	st.global.u32 	[%rd83+7172], %r143;
	add.s32 	%r162, %r162, 8;
$L__BB18_52:
	setp.eq.s32 	%p33, %r22, 0;
	@%p33 bra 	$L__BB18_58;
	and.b32  	%r25, %r47, 3;
	setp.lt.u32 	%p34, %r22, 4;
	@%p34 bra 	$L__BB18_55;
	shl.b32 	%r144, %r162, 7;
	add.s32 	%r145, %r144, %r4;
	mul.wide.s32 	%rd84, %r145, 4;
	add.s64 	%rd85, %rd7, %rd84;
	ld.global.u32 	%r146, [%rd85];
	mul.lo.s32 	%r147, %r146, %r146;
	mul.wide.s32 	%rd86, %r145, 8;
	add.s64 	%rd87, %rd8, %rd86;
	st.global.u32 	[%rd87], %r146;
	st.global.u32 	[%rd87+4], %r147;
	ld.global.u32 	%r148, [%rd85+512];
	mul.lo.s32 	%r149, %r148, %r148;
	st.global.u32 	[%rd87+1024], %r148;
	st.global.u32 	[%rd87+1028], %r149;
	ld.global.u32 	%r150, [%rd85+1024];
	mul.lo.s32 	%r151, %r150, %r150;
	st.global.u32 	[%rd87+2048], %r150;
	st.global.u32 	[%rd87+2052], %r151;
	ld.global.u32 	%r152, [%rd85+1536];
	mul.lo.s32 	%r153, %r152, %r152;
	st.global.u32 	[%rd87+3072], %r152;
	st.global.u32 	[%rd87+3076], %r153;
	add.s32 	%r162, %r162, 4;
$L__BB18_55:
	setp.eq.s32 	%p35, %r25, 0;
	@%p35 bra 	$L__BB18_58;
	add.s64 	%rd89, %rd33, %rd1;
	add.s64 	%rd19, %rd89, 4;
	shl.b32 	%r154, %r162, 7;
	add.s32 	%r165, %r4, %r154;
	shl.b64 	%rd90, %rd3, 2;
	add.s64 	%rd20, %rd2, %rd90;
	neg.s32 	%r164, %r25;
$L__BB18_57:
	.pragma "nounroll";
	mul.wide.s32 	%rd91, %r165, 8;
	add.s64 	%rd92, %rd19, %rd91;
	mul.wide.s32 	%rd93, %r165, 4;
	add.s64 	%rd94, %rd20, %rd93;
	ld.global.u32 	%r155, [%rd94];
	mul.lo.s32 	%r156, %r155, %r155;
	st.global.u32 	[%rd92+-4], %r155;
	st.global.u32 	[%rd92], %r156;
	add.s32 	%r165, %r165, 128;
	add.s32 	%r164, %r164, 1;
	setp.eq.s32 	%p36, %r164, 0;
	@%p36 bra 	$L__BB18_58;
	bra.uni 	$L__BB18_57;
$L__BB18_58:
	ret;

}
	// .globl	_ZN3cub18CUB_300001_SM_10006detail10merge_sort30DeviceMergeSortBlockSortKernelINS2_10policy_hubIN6thrust24THRUST_300001_SM_1000_NS10device_ptrI8KeyValueEEE9Policy600ES9_PNS0_8NullTypeES9_SD_j18KeyValueComparatorS8_SC_EEvbT0_T1_T2_T3_T4_PT6_PT7_T5_NS1_7vsmem_tE
.visible .entry _ZN3cub18CUB_300001_SM_10006detail10merge_sort30DeviceMergeSortBlockSortKernelINS2_10policy_hubIN6thrust24THRUST_300001_SM_1000_NS10device_ptrI8KeyValueEEE9Policy600ES9_PNS0_8NullTypeES9_SD_j18KeyValueComparatorS8_SC_EEvbT0_T1_T2_T3_T4_PT6_PT7_T5_NS1_7vsmem_tE(
	.param .u8 _ZN3cub18CUB_300001_SM_10006detail10merge_sort30DeviceMergeSortBlockSortKernelINS2_10policy_hubIN6thrust24THRUST_300001_SM_1000_NS10device_ptrI8KeyValueEEE9Policy600ES9_PNS0_8NullTypeES9_SD_j18KeyValueComparatorS8_SC_EEvbT0_T1_T2_T3_T4_PT6_PT7_T5_NS1_7vsmem_tE_param_0,
	.param .align 8 .b8 _ZN3cub18CUB_300001_SM_10006detail10merge_sort30DeviceMergeSortBlockSortKernelINS2_10policy_hubIN6thrust24THRUST_300001_SM_1000_NS10device_ptrI8KeyValueEEE9Policy600ES9_PNS0_8NullTypeES9_SD_j18KeyValueComparatorS8_SC_EEvbT0_T1_T2_T3_T4_PT6_PT7_T5_NS1_7vsmem_tE_param_1[8],
	.param .u64 .ptr .align 1 _ZN3cub18CUB_300001_SM_10006detail10merge_sort30DeviceMergeSortBlockSortKernelINS2_10policy_hubIN6thrust24THRUST_300001_SM_1000_NS10device_ptrI8KeyValueEEE9Policy600ES9_PNS0_8NullTypeES9_SD_j18KeyValueComparatorS8_SC_EEvbT0_T1_T2_T3_T4_PT6_PT7_T5_NS1_7vsmem_tE_param_2,
	.param .align 8 .b8 _ZN3cub18CUB_300001_SM_10006detail10merge_sort30DeviceMergeSortBlockSortKernelINS2_10policy_hubIN6thrust24THRUST_300001_SM_1000_NS10device_ptrI8KeyValueEEE9Policy600ES9_PNS0_8NullTypeES9_SD_j18KeyValueComparatorS8_SC_EEvbT0_T1_T2_T3_T4_PT6_PT7_T5_NS1_7vsmem_tE_param_3[8],
	.param .u64 .ptr .align 1 _ZN3cub18CUB_300001_SM_10006detail10merge_sort30DeviceMergeSortBlockSortKernelINS2_10policy_hubIN6thrust24THRUST_300001_SM_1000_NS10device_ptrI8KeyValueEEE9Policy600ES9_PNS0_8NullTypeES9_SD_j18KeyValueComparatorS8_SC_EEvbT0_T1_T2_T3_T4_PT6_PT7_T5_NS1_7vsmem_tE_param_4,
	.param .u32 _ZN3cub18CUB_300001_SM_10006detail10merge_sort30DeviceMergeSortBlockSortKernelINS2_10policy_hubIN6thrust24THRUST_300001_SM_1000_NS10device_ptrI8KeyValueEEE9Policy600ES9_PNS0_8NullTypeES9_SD_j18KeyValueComparatorS8_SC_EEvbT0_T1_T2_T3_T4_PT6_PT7_T5_NS1_7vsmem_tE_param_5,
	.param .u64 .ptr .align 1 _ZN3cub18CUB_300001_SM_10006detail10merge_sort30DeviceMergeSortBlockSortKernelINS2_10policy_hubIN6thrust24THRUST_300001_SM_1000_NS10device_ptrI8KeyValueEEE9Policy600ES9_PNS0_8NullTypeES9_SD_j18KeyValueComparatorS8_SC_EEvbT0_T1_T2_T3_T4_PT6_PT7_T5_NS1_7vsmem_tE_param_6,
	.param .u64 .ptr .align 1 _ZN3cub18CUB_300001_SM_10006detail10merge_sort30DeviceMergeSortBlockSortKernelINS2_10policy_hubIN6thrust24THRUST_300001_SM_1000_NS10device_ptrI8KeyValueEEE9Policy600ES9_PNS0_8NullTypeES9_SD_j18KeyValueComparatorS8_SC_EEvbT0_T1_T2_T3_T4_PT6_PT7_T5_NS1_7vsmem_tE_param_7,
	.param .align 1 .b8 _ZN3cub18CUB_300001_SM_10006detail10merge_sort30DeviceMergeSortBlockSortKernelINS2_10policy_hubIN6thrust24THRUST_300001_SM_1000_NS10device_ptrI8KeyValueEEE9Policy600ES9_PNS0_8NullTypeES9_SD_j18KeyValueComparatorS8_SC_EEvbT0_T1_T2_T3_T4_PT6_PT7_T5_NS1_7vsmem_tE_param_8[1],
	.param .align 8 .b8 _ZN3cub18CUB_300001_SM_10006detail10merge_sort30DeviceMergeSortBlockSortKernelINS2_10policy_hubIN6thrust24THRUST_300001_SM_1000_NS10device_ptrI8KeyValueEEE9Policy600ES9_PNS0_8NullTypeES9_SD_j18KeyValueComparatorS8_SC_EEvbT0_T1_T2_T3_T4_PT6_PT7_T5_NS1_7vsmem_tE_param_9[8]
)
.maxntid 256
{
	.reg .pred 	%p<236>;
	.reg .b16 	%rs<4>;
	.reg .b32 	%r<1227>;
	.reg .b64 	%rd<36>;
	// demoted variable
	.shared .align 16 .b8 _ZZN3cub18CUB_300001_SM_10006detail10merge_sort30DeviceMergeSortBlockSortKernelINS2_10policy_hubIN6thrust24THRUST_300001_SM_1000_NS10device_ptrI8KeyValueEEE9Policy600ES9_PNS0_8NullTypeES9_SD_j18KeyValueComparatorS8_SC_EEvbT0_T1_T2_T3_T4_PT6_PT7_T5_NS1_7vsmem_tEE19static_temp_storage[16912];
	ld.param.u64 	%rd8, [_ZN3cub18CUB_300001_SM_10006detail10merge_sort30DeviceMergeSortBlockSortKernelINS2_10policy_hubIN6thrust24THRUST_300001_SM_1000_NS10device_ptrI8KeyValueEEE9Policy600ES9_PNS0_8NullTypeES9_SD_j18KeyValueComparatorS8_SC_EEvbT0_T1_T2_T3_T4_PT6_PT7_T5_NS1_7vsmem_tE_param_3];
	ld.param.u64 	%rd9, [_ZN3cub18CUB_300001_SM_10006detail10merge_sort30DeviceMergeSortBlockSortKernelINS2_10policy_hubIN6thrust24THRUST_300001_SM_1000_NS10device_ptrI8KeyValueEEE9Policy600ES9_PNS0_8NullTypeES9_SD_j18KeyValueComparatorS8_SC_EEvbT0_T1_T2_T3_T4_PT6_PT7_T5_NS1_7vsmem_tE_param_1];
	ld.param.u32 	%r464, [_ZN3cub18CUB_300001_SM_10006detail10merge_sort30DeviceMergeSortBlockSortKernelINS2_10policy_hubIN6thrust24THRUST_300001_SM_1000_NS10device_ptrI8KeyValueEEE9Policy600ES9_PNS0_8NullTypeES9_SD_j18KeyValueComparatorS8_SC_EEvbT0_T1_T2_T3_T4_PT6_PT7_T5_NS1_7vsmem_tE_param_5];
	cvta.to.global.u64 	%rd1, %rd9;
	cvta.to.global.u64 	%rd2, %rd8;
	mov.u32 	%r465, %ctaid.x;
	mov.u32 	%r466, %nctaid.x;
	shl.b32 	%r1, %r465, 11;
	add.s32 	%r467, %r466, -1;
	setp.ge.u32 	%p33, %r465, %r467;
	@%p33 bra 	$L__BB19_46;
	// begin inline asm
	griddepcontrol.wait;
	// end inline asm
	mov.u32 	%r758, %ctaid.x;
	shl.b32 	%r759, %r758, 11;
	cvt.u64.u32 	%rd22, %r759;
	mov.u32 	%r2, %tid.x;
	and.b32  	%r3, %r2, 31;
	shl.b32 	%r760, %r2, 3;
	and.b32  	%r4, %r760, 7936;
	or.b32  	%r761, %r4, %r3;
	cvt.u64.u32 	%rd23, %r761;
	add.s64 	%rd3, %rd23, %rd22;
	shl.b64 	%rd24, %rd3, 3;
	add.s64 	%rd25, %rd1, %rd24;
	ld.global.u32 	%r762, [%rd25];
	ld.global.u32 	%r763, [%rd25+4];
	ld.global.u32 	%r764, [%rd25+256];
	ld.global.u32 	%r765, [%rd25+260];
	ld.global.u32 	%r766, [%rd25+512];
	ld.global.u32 	%r767, [%rd25+516];
	ld.global.u32 	%r768, [%rd25+768];
	ld.global.u32 	%r769, [%rd25+772];
	ld.global.u32 	%r770, [%rd25+1024];
	ld.global.u32 	%r771, [%rd25+1028];
	ld.global.u32 	%r772, [%rd25+1280];
	ld.global.u32 	%r773, [%rd25+1284];
	ld.global.u32 	%r774, [%rd25+1536];
	ld.global.u32 	%r775, [%rd25+1540];
	ld.global.u32 	%r776, [%rd25+1792];
	ld.global.u32 	%r777, [%rd25+1796];
	// begin inline asm
	mov.u32 %r756, %laneid;
	// end inline asm
	add.s32 	%r778, %r756, %r4;
	shr.s32 	%r779, %r778, 5;
	add.s32 	%r780, %r779, %r778;
	shl.b32 	%r781, %r780, 3;
	mov.u32 	%r782, _ZZN3cub18CUB_300001_SM_10006detail10merge_sort30DeviceMergeSortBlockSortKernelINS2_10policy_hubIN6thrust24THRUST_300001_SM_1000_NS10device_ptrI8KeyValueEEE9Policy600ES9_PNS0_8NullTypeES9_SD_j18KeyValueComparatorS8_SC_EEvbT0_T1_T2_T3_T4_PT6_PT7_T5_NS1_7vsmem_tEE19static_temp_storage;
	add.s32 	%r5, %r782, %r781;
	st.shared.v2.u32 	[%r5], {%r762, %r763};
	add.s32 	%r783, %r778, 32;
	shr.s32 	%r784, %r783, 5;
	add.s32 	%r785, %r784, %r778;
	shl.b32 	%r786, %r785, 3;
	add.s32 	%r6, %r782, %r786;
	st.shared.v2.u32 	[%r6+256], {%r764, %r765};
	add.s32 	%r787, %r778, 64;
	shr.s32 	%r788, %r787, 5;
	add.s32 	%r789, %r788, %r778;
	shl.b32 	%r790, %r789, 3;
	add.s32 	%r7, %r782, %r790;
	st.shared.v2.u32 	[%r7+512], {%r766, %r767};
	add.s32 	%r791, %r778, 96;
	shr.s32 	%r792, %r791, 5;
	add.s32 	%r793, %r792, %r778;
	shl.b32 	%r794, %r793, 3;
	add.s32 	%r8, %r782, %r794;
	st.shared.v2.u32 	[%r8+768], {%r768, %r769};
	add.s32 	%r795, %r778, 128;
	shr.s32 	%r796, %r795, 5;
	add.s32 	%r797, %r796, %r778;
	shl.b32 	%r798, %r797, 3;
	add.s32 	%r9, %r782, %r798;
	st.shared.v2.u32 	[%r9+1024], {%r770, %r771};
	add.s32 	%r799, %r778, 160;
	shr.s32 	%r800, %r799, 5;
	add.s32 	%r801, %r800, %r778;
	shl.b32 	%r802, %r801, 3;
	add.s32 	%r10, %r782, %r802;
	st.shared.v2.u32 	[%r10+1280], {%r772, %r773};
	add.s32 	%r803, %r778, 192;
	shr.s32 	%r804, %r803, 5;
	add.s32 	%r805, %r804, %r778;
	shl.b32 	%r806, %r805, 3;
	add.s32 	%r11, %r782, %r806;
	st.shared.v2.u32 	[%r11+1536], {%r774, %r775};
	add.s32 	%r807, %r778, 224;
	shr.s32 	%r808, %r807, 5;
	add.s32 	%r809, %r808, %r778;
	shl.b32 	%r810, %r809, 3;
	add.s32 	%r12, %r782, %r810;
	st.shared.v2.u32 	[%r12+1792], {%r776, %r777};
	bar.warp.sync 	-1;
	mad.lo.s32 	%r811, %r756, 7, %r778;
	shr.s32 	%r812, %r811, 5;
	add.s32 	%r813, %r812, %r811;
	shl.b32 	%r814, %r813, 3;
	add.s32 	%r13, %r782, %r814;
	ld.shared.v2.u32 	{%r815, %r816}, [%r13];
	add.s32 	%r817, %r811, 1;
	shr.s32 	%r818, %r817, 5;
	add.s32 	%r819, %r818, %r811;
	shl.b32 	%r820, %r819, 3;
	add.s32 	%r14, %r782, %r820;
	ld.shared.v2.u32 	{%r821, %r822}, [%r14+8];
	add.s32 	%r823, %r811, 2;
	shr.s32 	%r824, %r823, 5;
	add.s32 	%r825, %r824, %r811;
	shl.b32 	%r826, %r825, 3;
	add.s32 	%r15, %r782, %r826;
	ld.shared.v2.u32 	{%r827, %r828}, [%r15+16];
	add.s32 	%r829, %r811, 3;
	shr.s32 	%r830, %r829, 5;
	add.s32 	%r831, %r830, %r811;
	shl.b32 	%r832, %r831, 3;
	add.s32 	%r16, %r782, %r832;
	ld.shared.v2.u32 	{%r833, %r834}, [%r16+24];
	add.s32 	%r835, %r811, 4;
	shr.s32 	%r836, %r835, 5;
	add.s32 	%r837, %r836, %r811;
	shl.b32 	%r838, %r837, 3;
	add.s32 	%r17, %r782, %r838;
	ld.shared.v2.u32 	{%r839, %r840}, [%r17+32];
	add.s32 	%r841, %r811, 5;
	shr.s32 	%r842, %r841, 5;
	add.s32 	%r843, %r842, %r811;
	shl.b32 	%r844, %r843, 3;
	add.s32 	%r18, %r782, %r844;
	ld.shared.v2.u32 	{%r845, %r846}, [%r18+40];
	add.s32 	%r847, %r811, 6;
	shr.s32 	%r848, %r847, 5;
	add.s32 	%r849, %r848, %r811;
	shl.b32 	%r850, %r849, 3;
	add.s32 	%r19, %r782, %r850;
	ld.shared.v2.u32 	{%r851, %r852}, [%r19+48];
	add.s32 	%r853, %r811, 7;
	shr.s32 	%r854, %r853, 5;
	add.s32 	%r855, %r854, %r811;
	shl.b32 	%r856, %r855, 3;
	add.s32 	%r20, %r782, %r856;
	ld.shared.v2.u32 	{%r857, %r858}, [%r20+56];
	bar.sync 	0;
	// begin inline asm
	griddepcontrol.launch_dependents;
	// end inline asm
	setp.lt.s32 	%p147, %r821, %r815;
	selp.b32 	%r859, %r816, %r822, %p147;
	max.s32 	%r860, %r821, %r815;
	selp.b32 	%r861, %r822, %r816, %p147;
	min.s32 	%r862, %r821, %r815;
	setp.lt.s32 	%p148, %r833, %r827;
	selp.b32 	%r863, %r828, %r834, %p148;
	max.s32 	%r864, %r833, %r827;
	selp.b32 	%r865, %r834, %r828, %p148;
	min.s32 	%r866, %r833, %r827;
	setp.lt.s32 	%p149, %r845, %r839;
	selp.b32 	%r867, %r840, %r846, %p149;
	max.s32 	%r868, %r845, %r839;
	selp.b32 	%r869, %r846, %r840, %p149;
	min.s32 	%r870, %r845, %r839;
	setp.lt.s32 	%p150, %r857, %r851;
	selp.b32 	%r871, %r852, %r858, %p150;
	max.s32 	%r872, %r857, %r851;
	selp.b32 	%r873, %r858, %r852, %p150;
	min.s32 	%r874, %r857, %r851;
	setp.lt.s32 	%p151, %r866, %r860;
	selp.b32 	%r875, %r859, %r865, %p151;
	max.s32 	%r876, %r866, %r860;
	selp.b32 	%r877, %r865, %r859, %p151;
	min.s32 	%r878, %r866, %r860;
	setp.lt.s32 	%p152, %r870, %r864;
	selp.b32 	%r879, %r863, %r869, %p152;
	max.s32 	%r880, %r870, %r864;
	selp.b32 	%r881, %r869, %r863, %p152;
	min.s32 	%r882, %r870, %r864;
	setp.lt.s32 	%p153, %r874, %r868;
	selp.b32 	%r883, %r867, %r873, %p153;
	max.s32 	%r884, %r874, %r868;
	selp.b32 	%r885, %r873, %r867, %p153;
	min.s32 	%r886, %r874, %r868;
	setp.lt.s32 	%p154, %r866, %r862;
	selp.b32 	%r887, %r861, %r877, %p154;
	selp.b32 	%r888, %r862, %r878, %p154;
	selp.b32 	%r889, %r877, %r861, %p154;
	selp.b32 	%r890, %r878, %r862, %p154;
	setp.lt.s32 	%p155, %r882, %r876;
	selp.b32 	%r891, %r875, %r881, %p155;
	max.s32 	%r892, %r882, %r876;
	selp.b32 	%r893, %r881, %r875, %p155;
	min.s32 	%r894, %r882, %r876;
	setp.lt.s32 	%p156, %r886, %r880;
	selp.b32 	%r895, %r879, %r885, %p156;
	max.s32 	%r896, %r886, %r880;
	selp.b32 	%r897, %r885, %r879, %p156;
	min.s32 	%r898, %r886, %r880;
	setp.gt.s32 	%p157, %r868, %r872;
	selp.b32 	%r899, %r883, %r871, %p157;
	selp.b32 	%r900, %r884, %r872, %p157;
	selp.b32 	%r901, %r871, %r883, %p157;
	selp.b32 	%r902, %r872, %r884, %p157;
	setp.lt.s32 	%p158, %r894, %r888;
	selp.b32 	%r903, %r887, %r893, %p158;
	max.s32 	%r904, %r894, %r888;
	selp.b32 	%r905, %r893, %r887, %p158;
	min.s32 	%r906, %r894, %r888;
	setp.lt.s32 	%p159, %r898, %r892;
	selp.b32 	%r907, %r891, %r897, %p159;
	max.s32 	%r908, %r898, %r892;
	selp.b32 	%r909, %r897, %r891, %p159;
	min.s32 	%r910, %r898, %r892;
	setp.lt.s32 	%p160, %r902, %r896;
	selp.b32 	%r911, %r895, %r901, %p160;
	max.s32 	%r912, %r902, %r896;
	selp.b32 	%r913, %r901, %r895, %p160;
	min.s32 	%r914, %r902, %r896;
	setp.lt.s32 	%p161, %r906, %r890;
	selp.b32 	%r915, %r889, %r905, %p161;
	max.s32 	%r916, %r906, %r890;
	selp.b32 	%r917, %r905, %r889, %p161;
	min.s32 	%r918, %r906, %r890;
	setp.lt.s32 	%p162, %r910, %r904;
	selp.b32 	%r919, %r903, %r909, %p162;
	max.s32 	%r920, %r910, %r904;
	selp.b32 	%r921, %r909, %r903, %p162;
	min.s32 	%r922, %r910, %r904;
	setp.lt.s32 	%p163, %r914, %r908;
	selp.b32 	%r923, %r907, %r913, %p163;
	max.s32 	%r924, %r914, %r908;
	selp.b32 	%r925, %r913, %r907, %p163;
	min.s32 	%r926, %r914, %r908;
	setp.lt.s32 	%p164, %r900, %r912;
	selp.b32 	%r927, %r911, %r899, %p164;
	max.s32 	%r928, %r900, %r912;
	selp.b32 	%r929, %r899, %r911, %p164;
	min.s32 	%r930, %r900, %r912;
	setp.lt.s32 	%p165, %r922, %r916;
	selp.b32 	%r931, %r915, %r921, %p165;
	max.s32 	%r932, %r922, %r916;
	selp.b32 	%r933, %r921, %r915, %p165;
	min.s32 	%r934, %r922, %r916;
	setp.lt.s32 	%p166, %r926, %r920;
	selp.b32 	%r935, %r919, %r925, %p166;
	max.s32 	%r936, %r926, %r920;
	selp.b32 	%r937, %r925, %r919, %p166;
	min.s32 	%r938, %r926, %r920;
	setp.lt.s32 	%p167, %r930, %r924;
	selp.b32 	%r939, %r923, %r929, %p167;
	max.s32 	%r940, %r930, %r924;
	selp.b32 	%r941, %r929, %r923, %p167;
	min.s32 	%r942, %r930, %r924;
	setp.lt.s32 	%p168, %r922, %r918;
	selp.b32 	%r943, %r917, %r933, %p168;
	selp.b32 	%r944, %r918, %r934, %p168;
	selp.b32 	%r1089, %r933, %r917, %p168;
	selp.b32 	%r1090, %r934, %r918, %p168;
	setp.lt.s32 	%p169, %r938, %r932;
	selp.b32 	%r945, %r931, %r937, %p169;
	max.s32 	%r946, %r938, %r932;
	selp.b32 	%r947, %r937, %r931, %p169;
	min.s32 	%r948, %r938, %r932;
	setp.lt.s32 	%p170, %r942, %r936;
	selp.b32 	%r949, %r935, %r941, %p170;
	max.s32 	%r950, %r942, %r936;
	selp.b32 	%r951, %r941, %r935, %p170;
	min.s32 	%r952, %r942, %r936;
	setp.gt.s32 	%p171, %r924, %r928;
	selp.b32 	%r1075, %r939, %r927, %p171;
	selp.b32 	%r1076, %r940, %r928, %p171;
	selp.b32 	%r953, %r927, %r939, %p171;
	selp.b32 	%r954, %r928, %r940, %p171;
	setp.lt.s32 	%p172, %r948, %r944;
	selp.b32 	%r1085, %r943, %r947, %p172;
	max.s32 	%r1086, %r948, %r944;
	selp.b32 	%r1087, %r947, %r943, %p172;
	min.s32 	%r1088, %r948, %r944;
	setp.lt.s32 	%p173, %r952, %r946;
	selp.b32 	%r1081, %r945, %r951, %p173;
	max.s32 	%r1082, %r952, %r946;
	selp.b32 	%r1083, %r951, %r945, %p173;
	min.s32 	%r1084, %r952, %r946;
	setp.lt.s32 	%p174, %r954, %r950;
	selp.b32 	%r1077, %r949, %r953, %p174;
	max.s32 	%r1078, %r954, %r950;
	selp.b32 	%r1079, %r953, %r949, %p174;
	min.s32 	%r1080, %r954, %r950;
	mov.b32 	%r1091, 2;
$L__BB19_2:
	bar.sync 	0;
	add.s32 	%r955, %r1091, -1;
	shl.b32 	%r956, %r2, 6;
	mov.u32 	%r957, _ZZN3cub18CUB_300001_SM_10006detail10merge_sort30DeviceMergeSortBlockSortKernelINS2_10policy_hubIN6thrust24THRUST_300001_SM_1000_NS10device_ptrI8KeyValueEEE9Policy600ES9_PNS0_8NullTypeES9_SD_j18KeyValueComparatorS8_SC_EEvbT0_T1_T2_T3_T4_PT6_PT7_T5_NS1_7vsmem_tEE19static_temp_storage;
	add.s32 	%r958, %r957, %r956;
	st.shared.v4.u32 	[%r958], {%r1090, %r1089, %r1088, %r1087};
	st.shared.v4.u32 	[%r958+16], {%r1086, %r1085, %r1084, %r1083};
	st.shared.v4.u32 	[%r958+32], {%r1082, %r1081, %r1080, %r1079};
	st.shared.v4.u32 	[%r958+48], {%r1078, %r1077, %r1076, %r1075};
	bar.sync 	0;
	neg.s32 	%r959, %r1091;
	and.b32  	%r960, %r2, %r959;
	shl.b32 	%r961, %r960, 3;
	shl.b32 	%r962, %r1091, 2;
	and.b32  	%r963, %r955, %r2;
	shl.b32 	%r964, %r963, 3;
	min.u32 	%r54, %r964, 2048;
	min.u32 	%r55, %r961, 2048;
	add.s32 	%r965, %r55, %r962;
	min.u32 	%r56, %r965, 2048;
	add.s32 	%r966, %r56, %r962;
	min.u32 	%r57, %r966, 2048;
	sub.s32 	%r967, %r56, %r55;
	sub.s32 	%r968, %r57, %r56;
	setp.lt.s32 	%p175, %r54, %r968;
	sub.s32 	%r969, %r54, %r968;
	selp.b32 	%r1094, 0, %r969, %p175;
	min.s32 	%r1092, %r967, %r54;
	setp.ge.s32 	%p176, %r1094, %r1092;
	@%p176 bra 	$L__BB19_5;
	add.s32 	%r60, %r56, %r54;
$L__BB19_4:
	sub.s32 	%r970, %r1092, %r1094;
	shr.u32 	%r971, %r970, 31;
	add.s32 	%r972, %r970, %r971;
	shr.s32 	%r973, %r972, 1;
	add.s32 	%r974, %r973, %r1094;
	add.s32 	%r975, %r974, %r55;
	shl.b32 	%r976, %r975, 3;
	add.s32 	%r978, %r957, %r976;
	ld.shared.u32 	%r979, [%r978];
	not.b32 	%r980, %r974;
	add.s32 	%r981, %r60, %r980;
	shl.b32 	%r982, %r981, 3;
	add.s32 	%r983, %r957, %r982;
	ld.shared.u32 	%r984, [%r983];
	setp.lt.s32 	%p177, %r984, %r979;
	add.s32 	%r985, %r974, 1;
	selp.b32 	%r1094, %r1094, %r985, %p177;
	selp.b32 	%r1092, %r974, %r1092, %p177;
	setp.lt.s32 	%p178, %r1094, %r1092;
	@%p178 bra 	$L__BB19_4;
$L__BB19_5:
	add.s32 	%r66, %r1094, %r55;
	add.s32 	%r986, %r56, %r54;
	sub.s32 	%r67, %r986, %r1094;
	shl.b32 	%r987, %r66, 3;
	add.s32 	%r68, %r957, %r987;
	ld.shared.v2.u32 	{%r1101, %r1102}, [%r68];
	shl.b32 	%r989, %r67, 3;
	add.s32 	%r71, %r957, %r989;
	ld.shared.v2.u32 	{%r1095, %r1096}, [%r71];
	setp.ge.s32 	%p180, %r67, %r57;
	mov.pred 	%p220, 0;
	@%p180 bra 	$L__BB19_7;
	setp.ge.s32 	%p181, %r66, %r56;
	setp.lt.s32 	%p182, %r1095, %r1101;
	or.pred  	%p220, %p181, %p182;
$L__BB19_7:
	selp.b32 	%r1089, %r1096, %r1102, %p220;
	selp.b32 	%r1090, %r1095, %r1101, %p220;
	selp.u32 	%r990, 1, 0, %p220;
	add.s32 	%r76, %r67, %r990;
	not.pred 	%p183, %p220;
	selp.u32 	%r991, 1, 0, %p183;
	add.s32 	%r77, %r66, %r991;
	@%p183 bra 	$L__BB19_9;
	ld.shared.v2.u32 	{%r1095, %r1096}, [%r71+8];
	bra.uni 	$L__BB19_10;
$L__BB19_9:
	ld.shared.v2.u32 	{%r1101, %r1102}, [%r68+8];
$L__BB19_10:
	setp.ge.s32 	%p185, %r76, %r57;
	mov.pred 	%p221, 0;
	@%p185 bra 	$L__BB19_12;
	setp.ge.s32 	%p186, %r77, %r56;
	setp.lt.s32 	%p187, %r1095, %r1101;
	or.pred  	%p221, %p186, %p187;
$L__BB19_12:
	selp.b32 	%r1087, %r1096, %r1102, %p221;
	selp.b32 	%r1088, %r1095, %r1101, %p221;
	selp.u32 	%r992, 1, 0, %p221;
	add.s32 	%r88, %r76, %r992;
	not.pred 	%p188, %p221;
	selp.u32 	%r993, 1, 0, %p188;
	add.s32 	%r89, %r77, %r993;
	@%p221 bra 	$L__BB19_14;
	shl.b32 	%r994, %r89, 3;
	add.s32 	%r996, %r957, %r994;
	ld.shared.v2.u32 	{%r1101, %r1102}, [%r996];
	bra.uni 	$L__BB19_15;
$L__BB19_14:
	shl.b32 	%r997, %r88, 3;
	add.s32 	%r999, %r957, %r997;
	ld.shared.v2.u32 	{%r1095, %r1096}, [%r999];
$L__BB19_15:
	setp.ge.s32 	%p190, %r88, %r57;
	mov.pred 	%p222, 0;
	@%p190 bra 	$L__BB19_17;
	setp.ge.s32 	%p191, %r89, %r56;
	setp.lt.s32 	%p192, %r1095, %r1101;
	or.pred  	%p222, %p191, %p192;
$L__BB19_17:
	selp.b32 	%r1085, %r1096, %r1102, %p222;
	selp.b32 	%r1086, %r1095, %r1101, %p222;
	selp.u32 	%r1000, 1, 0, %p222;
	add.s32 	%r100, %r88, %r1000;
	not.pred 	%p193, %p222;
	selp.u32 	%r1001, 1, 0, %p193;
	add.s32 	%r101, %r89, %r1001;
	@%p222 bra 	$L__BB19_19;
	shl.b32 	%r1002, %r101, 3;
	mov.u32 	%r1003, _ZZN3cub18CUB_300001_SM_10006detail10merge_sort30DeviceMergeSortBlockSortKernelINS2_10policy_hubIN6thrust24THRUST_300001_SM_1000_NS10device_ptrI8KeyValueEEE9Policy600ES9_PNS0_8NullTypeES9_SD_j18KeyValueComparatorS8_SC_EEvbT0_T1_T2_T3_T4_PT6_PT7_T5_NS1_7vsmem_tEE19static_temp_storage;
	add.s32 	%r1004, %r1003, %r1002;
	ld.shared.v2.u32 	{%r1101, %r1102}, [%r1004];
	bra.uni 	$L__BB19_20;
$L__BB19_19:
	shl.b32 	%r1005, %r100, 3;
	mov.u32 	%r1006, _ZZN3cub18CUB_300001_SM_10006detail10merge_sort30DeviceMergeSortBlockSortKernelINS2_10policy_hubIN6thrust24THRUST_300001_SM_1000_NS10device_ptrI8KeyValueEEE9Policy600ES9_PNS0_8NullTypeES9_SD_j18KeyValueComparatorS8_SC_EEvbT0_T1_T2_T3_T4_PT6_PT7_T5_NS1_7vsmem_tEE19static_temp_storage;
	add.s32 	%r1007, %r1006, %r1005;
	ld.shared.v2.u32 	{%r1095, %r1096}, [%r1007];
$L__BB19_20:
	setp.ge.s32 	%p195, %r100, %r57;
	mov.pred 	%p223, 0;
	@%p195 bra 	$L__BB19_22;
	setp.ge.s32 	%p196, %r101, %r56;
	setp.lt.s32 	%p197, %r1095, %r1101;
	or.pred  	%p223, %p196, %p197;
$L__BB19_22:
	selp.b32 	%r1083, %r1096, %r1102, %p223;
	selp.b32 	%r1084, %r1095, %r1101, %p223;
	selp.u32 	%r1008, 1, 0, %p223;
	add.s32 	%r112, %r100, %r1008;
	not.pred 	%p198, %p223;
	selp.u32 	%r1009, 1, 0, %p198;
	add.s32 	%r113, %r101, %r1009;
	@%p223 bra 	$L__BB19_24;
	shl.b32 	%r1010, %r113, 3;
	mov.u32 	%r1011, _ZZN3cub18CUB_300001_SM_10006detail10merge_sort30DeviceMergeSortBlockSortKernelINS2_10policy_hubIN6thrust24THRUST_300001_SM_1000_NS10device_ptrI8KeyValueEEE9Policy600ES9_PNS0_8NullTypeES9_SD_j18KeyValueComparatorS8_SC_EEvbT0_T1_T2_T3_T4_PT6_PT7_T5_NS1_7vsmem_tEE19static_temp_storage;
	add.s32 	%r1012, %r1011, %r1010;
	ld.shared.v2.u32 	{%r1101, %r1102}, [%r1012];
	bra.uni 	$L__BB19_25;
$L__BB19_24:
	shl.b32 	%r1013, %r112, 3;
	mov.u32 	%r1014, _ZZN3cub18CUB_300001_SM_10006detail10merge_sort30DeviceMergeSortBlockSortKernelINS2_10policy_hubIN6thrust24THRUST_300001_SM_1000_NS10device_ptrI8KeyValueEEE9Policy600ES9_PNS0_8NullTypeES9_SD_j18KeyValueComparatorS8_SC_EEvbT0_T1_T2_T3_T4_PT6_PT7_T5_NS1_7vsmem_tEE19static_temp_storage;
	add.s32 	%r1015, %r1014, %r1013;
	ld.shared.v2.u32 	{%r1095, %r1096}, [%r1015];
$L__BB19_25:
	setp.ge.s32 	%p200, %r112, %r57;
	mov.pred 	%p224, 0;
	@%p200 bra 	$L__BB19_27;
	setp.ge.s32 	%p201, %r113, %r56;
	setp.lt.s32 	%p202, %r1095, %r1101;
	or.pred  	%p224, %p201, %p202;
$L__BB19_27:
	selp.b32 	%r1081, %r1096, %r1102, %p224;
	selp.b32 	%r1082, %r1095, %r1101, %p224;
	selp.u32 	%r1016, 1, 0, %p224;
	add.s32 	%r124, %r112, %r1016;
	not.pred 	%p203, %p224;
	selp.u32 	%r1017, 1, 0, %p203;
	add.s32 	%r125, %r113, %r1017;
	@%p224 bra 	$L__BB19_29;
	shl.b32 	%r1018, %r125, 3;
	mov.u32 	%r1019, _ZZN3cub18CUB_300001_SM_10006detail10merge_sort30DeviceMergeSortBlockSortKernelINS2_10policy_hubIN6thrust24THRUST_300001_SM_1000_NS10device_ptrI8KeyValueEEE9Policy600ES9_PNS0_8NullTypeES9_SD_j18KeyValueComparatorS8_SC_EEvbT0_T1_T2_T3_T4_PT6_PT7_T5_NS1_7vsmem_tEE19static_temp_storage;
	add.s32 	%r1020, %r1019, %r1018;
	ld.shared.v2.u32 	{%r1101, %r1102}, [%r1020];
	bra.uni 	$L__BB19_30;
$L__BB19_29:
	shl.b32 	%r1021, %r124, 3;
	mov.u32 	%r1022, _ZZN3cub18CUB_300001_SM_10006detail10merge_sort30DeviceMergeSortBlockSortKernelINS2_10policy_hubIN6thrust24THRUST_300001_SM_1000_NS10device_ptrI8KeyValueEEE9Policy600ES9_PNS0_8NullTypeES9_SD_j18KeyValueComparatorS8_SC_EEvbT0_T1_T2_T3_T4_PT6_PT7_T5_NS1_7vsmem_tEE19static_temp_storage;
	add.s32 	%r1023, %r1022, %r1021;
	ld.shared.v2.u32 	{%r1095, %r1096}, [%r1023];
$L__BB19_30:
	setp.ge.s32 	%p205, %r124, %r57;
	mov.pred 	%p225, 0;
	@%p205 bra 	$L__BB19_32;
	setp.ge.s32 	%p206, %r125, %r56;
	setp.lt.s32 	%p207, %r1095, %r1101;
	or.pred  	%p225, %p206, %p207;
$L__BB19_32:
	selp.b32 	%r1079, %r1096, %r1102, %p225;
	selp.b32 	%r1080, %r1095, %r1101, %p225;
	selp.u32 	%r1024, 1, 0, %p225;
	add.s32 	%r136, %r124, %r1024;
	not.pred 	%p208, %p225;
	selp.u32 	%r1025, 1, 0, %p208;
	add.s32 	%r137, %r125, %r1025;
	@%p225 bra 	$L__BB19_34;
	shl.b32 	%r1026, %r137, 3;
	mov.u32 	%r1027, _ZZN3cub18CUB_300001_SM_10006detail10merge_sort30DeviceMergeSortBlockSortKernelINS2_10policy_hubIN6thrust24THRUST_300001_SM_1000_NS10device_ptrI8KeyValueEEE9Policy600ES9_PNS0_8NullTypeES9_SD_j18KeyValueComparatorS8_SC_EEvbT0_T1_T2_T3_T4_PT6_PT7_T5_NS1_7vsmem_tEE19static_temp_storage;
	add.s32 	%r1028, %r1027, %r1026;
	ld.shared.v2.u32 	{%r1101, %r1102}, [%r1028];
	bra.uni 	$L__BB19_35;
$L__BB19_34:
	shl.b32 	%r1029, %r136, 3;
	mov.u32 	%r1030, _ZZN3cub18CUB_300001_SM_10006detail10merge_sort30DeviceMergeSortBlockSortKernelINS2_10policy_hubIN6thrust24THRUST_300001_SM_1000_NS10device_ptrI8KeyValueEEE9Policy600ES9_PNS0_8NullTypeES9_SD_j18KeyValueComparatorS8_SC_EEvbT0_T1_T2_T3_T4_PT6_PT7_T5_NS1_7vsmem_tEE19static_temp_storage;
	add.s32 	%r1031, %r1030, %r1029;
	ld.shared.v2.u32 	{%r1095, %r1096}, [%r1031];
$L__BB19_35:
	setp.ge.s32 	%p210, %r136, %r57;
	mov.pred 	%p226, 0;
	@%p210 bra 	$L__BB19_37;
	setp.ge.s32 	%p211, %r137, %r56;
	setp.lt.s32 	%p212, %r1095, %r1101;
	or.pred  	%p226, %p211, %p212;
$L__BB19_37:
	selp.b32 	%r1077, %r1096, %r1102, %p226;
	selp.b32 	%r1078, %r1095, %r1101, %p226;
	selp.u32 	%r1032, 1, 0, %p226;
	add.s32 	%r148, %r136, %r1032;
	not.pred 	%p213, %p226;
	selp.u32 	%r1033, 1, 0, %p213;
	add.s32 	%r149, %r137, %r1033;
	@%p226 bra 	$L__BB19_39;
	shl.b32 	%r1034, %r149, 3;
	mov.u32 	%r1035, _ZZN3cub18CUB_300001_SM_10006detail10merge_sort30DeviceMergeSortBlockSortKernelINS2_10policy_hubIN6thrust24THRUST_300001_SM_1000_NS10device_ptrI8KeyValueEEE9Policy600ES9_PNS0_8NullTypeES9_SD_j18KeyValueComparatorS8_SC_EEvbT0_T1_T2_T3_T4_PT6_PT7_T5_NS1_7vsmem_tEE19static_temp_storage;
	add.s32 	%r1036, %r1035, %r1034;
	ld.shared.v2.u32 	{%r1101, %r1102}, [%r1036];
	bra.uni 	$L__BB19_40;
$L__BB19_39:
	shl.b32 	%r1037, %r148, 3;
	mov.u32 	%r1038, _ZZN3cub18CUB_300001_SM_10006detail10merge_sort30DeviceMergeSortBlockSortKernelINS2_10policy_hubIN6thrust24THRUST_300001_SM_1000_NS10device_ptrI8KeyValueEEE9Policy600ES9_PNS0_8NullTypeES9_SD_j18KeyValueComparatorS8_SC_EEvbT0_T1_T2_T3_T4_PT6_PT7_T5_NS1_7vsmem_tEE19static_temp_storage;
	add.s32 	%r1039, %r1038, %r1037;
	ld.shared.v2.u32 	{%r1095, %r1096}, [%r1039];
$L__BB19_40:
	setp.ge.s32 	%p215, %r148, %r57;
	mov.pred 	%p227, 0;
	@%p215 bra 	$L__BB19_42;
	setp.ge.s32 	%p216, %r149, %r56;
	setp.lt.s32 	%p217, %r1095, %r1101;
	or.pred  	%p227, %p216, %p217;
$L__BB19_42:
	selp.b32 	%r1075, %r1096, %r1102, %p227;
	selp.b32 	%r1076, %r1095, %r1101, %p227;
	shl.b32 	%r160, %r1091, 1;
	setp.lt.u32 	%p218, %r1091, 129;
	mov.u32 	%r1091, %r160;
	@%p218 bra 	$L__BB19_2;
	ld.param.s8 	%rs3, [_ZN3cub18CUB_300001_SM_10006detail10merge_sort30DeviceMergeSortBlockSortKernelINS2_10policy_hubIN6thrust24THRUST_300001_SM_1000_NS10device_ptrI8KeyValueEEE9Policy600ES9_PNS0_8NullTypeES9_SD_j18KeyValueComparatorS8_SC_EEvbT0_T1_T2_T3_T4_PT6_PT7_T5_NS1_7vsmem_tE_param_0];
	bar.sync 	0;
	setp.eq.s16 	%p219, %rs3, 0;
	@%p219 bra 	$L__BB19_45;
	st.shared.v2.u32 	[%r13], {%r1090, %r1089};
	st.shared.v2.u32 	[%r14+8], {%r1088, %r1087};
	st.shared.v2.u32 	[%r15+16], {%r1086, %r1085};
	st.shared.v2.u32 	[%r16+24], {%r1084, %r1083};
	st.shared.v2.u32 	[%r17+32], {%r1082, %r1081};
	st.shared.v2.u32 	[%r18+40], {%r1080, %r1079};
	st.shared.v2.u32 	[%r19+48], {%r1078, %r1077};
	st.shared.v2.u32 	[%r20+56], {%r1076, %r1075};
	bar.warp.sync 	-1;
	ld.shared.v2.u32 	{%r1040, %r1041}, [%r5];
	ld.shared.v2.u32 	{%r1042, %r1043}, [%r6+256];
	ld.shared.v2.u32 	{%r1044, %r1045}, [%r7+512];
	ld.shared.v2.u32 	{%r1046, %r1047}, [%r8+768];
	ld.shared.v2.u32 	{%r1048, %r1049}, [%r9+1024];
	ld.shared.v2.u32 	{%r1050, %r1051}, [%r10+1280];
	ld.shared.v2.u32 	{%r1052, %r1053}, [%r11+1536];
	ld.shared.v2.u32 	{%r1054, %r1055}, [%r12+1792];
	cvt.u64.u32 	%rd26, %r4;
	mov.u32 	%r1056, %ctaid.x;
	shl.b32 	%r1057, %r1056, 11;
	or.b32  	%r1058, %r3, %r1057;
	cvt.u64.u32 	%rd27, %r1058;
	add.s64 	%rd28, %rd27, %rd26;
	shl.b64 	%rd29, %rd28, 3;
	add.s64 	%rd30, %rd2, %rd29;
	st.global.u32 	[%rd30], %r1040;
	st.global.u32 	[%rd30+4], %r1041;
	st.global.u32 	[%rd30+256], %r1042;
	st.global.u32 	[%rd30+260], %r1043;
	st.global.u32 	[%rd30+512], %r1044;
	st.global.u32 	[%rd30+516], %r1045;
	st.global.u32 	[%rd30+768], %r1046;
	st.global.u32 	[%rd30+772], %r1047;
	st.global.u32 	[%rd30+1024], %r1048;
	st.global.u32 	[%rd30+1028], %r1049;
	st.global.u32 	[%rd30+1280], %r1050;
	st.global.u32 	[%rd30+1284], %r1051;
	st.global.u32 	[%rd30+1536], %r1052;
	st.global.u32 	[%rd30+1540], %r1053;
	st.global.u32 	[%rd30+1792], %r1054;
	st.global.u32 	[%rd30+1796], %r1055;
	bra.uni 	$L__BB19_154;
$L__BB19_45:
	ld.param.u64 	%rd35, [_ZN3cub18CUB_300001_SM_10006detail10merge_sort30DeviceMergeSortBlockSortKernelINS2_10policy_hubIN6thrust24THRUST_300001_SM_1000_NS10device_ptrI8KeyValueEEE9Policy600ES9_PNS0_8NullTypeES9_SD_j18KeyValueComparatorS8_SC_EEvbT0_T1_T2_T3_T4_PT6_PT7_T5_NS1_7vsmem_tE_param_6];
	st.shared.v2.u32 	[%r13], {%r1090, %r1089};
	st.shared.v2.u32 	[%r14+8], {%r1088, %r1087};
	st.shared.v2.u32 	[%r15+16], {%r1086, %r1085};
	st.shared.v2.u32 	[%r16+24], {%r1084, %r1083};
	st.shared.v2.u32 	[%r17+32], {%r1082, %r1081};
	st.shared.v2.u32 	[%r18+40], {%r1080, %r1079};
	st.shared.v2.u32 	[%r19+48], {%r1078, %r1077};
	st.shared.v2.u32 	[%r20+56], {%r1076, %r1075};
	bar.warp.sync 	-1;
	ld.shared.v2.u32 	{%r1059, %r1060}, [%r5];
	ld.shared.v2.u32 	{%r1061, %r1062}, [%r6+256];
	ld.shared.v2.u32 	{%r1063, %r1064}, [%r7+512];
	ld.shared.v2.u32 	{%r1065, %r1066}, [%r8+768];
	ld.shared.v2.u32 	{%r1067, %r1068}, [%r9+1024];
	ld.shared.v2.u32 	{%r1069, %r1070}, [%r10+1280];
	ld.shared.v2.u32 	{%r1071, %r1072}, [%r11+1536];
	ld.shared.v2.u32 	{%r1073, %r1074}, [%r12+1792];
	cvta.to.global.u64 	%rd31, %rd35;
	add.s64 	%rd33, %rd31, %rd24;
	st.global.u32 	[%rd33], %r1059;
	st.global.u32 	[%rd33+4], %r1060;
	st.global.u32 	[%rd33+256], %r1061;
	st.global.u32 	[%rd33+260], %r1062;
	st.global.u32 	[%rd33+512], %r1063;
	st.global.u32 	[%rd33+516], %r1064;
	st.global.u32 	[%rd33+768], %r1065;
	st.global.u32 	[%rd33+772], %r1066;
	st.global.u32 	[%rd33+1024], %r1067;
	st.global.u32 	[%rd33+1028], %r1068;
	st.global.u32 	[%rd33+1280], %r1069;
	st.global.u32 	[%rd33+1284], %r1070;
	st.global.u32 	[%rd33+1536], %r1071;
	st.global.u32 	[%rd33+1540], %r1072;
	st.global.u32 	[%rd33+1792], %r1073;
	st.global.u32 	[%rd33+1796], %r1074;
	bra.uni 	$L__BB19_154;
$L__BB19_46:
	sub.s32 	%r468, %r464, %r1;
	min.s32 	%r161, %r468, 2048;
	// begin inline asm
	griddepcontrol.wait;
	// end inline asm
	mul.wide.u32 	%rd10, %r1, 8;
	add.s64 	%rd11, %rd1, %rd10;
	mov.u32 	%r162, %tid.x;
	ld.global.u32 	%r1137, [%rd11+4];
	ld.global.u32 	%r1138, [%rd11];
	and.b32  	%r469, %r162, 31;
	shl.b32 	%r470, %r162, 3;
	and.b32  	%r471, %r470, 7936;
	or.b32  	%r165, %r471, %r469;
	setp.ge.s32 	%p34, %r165, %r161;
	shl.b32 	%r472, %r165, 3;
	cvt.u64.u32 	%rd12, %r472;
	add.s64 	%rd4, %rd11, %rd12;
	mov.u32 	%r1123, %r1137;
	mov.u32 	%r1124, %r1138;
	@%p34 bra 	$L__BB19_48;
	ld.global.u32 	%r1124, [%rd4];
	ld.global.u32 	%r1123, [%rd4+4];
$L__BB19_48:
	add.s32 	%r170, %r165, 32;
	setp.ge.s32 	%p35, %r170, %r161;
	mov.u32 	%r1125, %r1137;
	mov.u32 	%r1126, %r1138;
	@%p35 bra 	$L__BB19_50;
	ld.global.u32 	%r1126, [%rd4+256];
	ld.global.u32 	%r1125, [%rd4+260];
$L__BB19_50:
	add.s32 	%r473, %r165, 64;
	setp.ge.s32 	%p36, %r473, %r161;
	mov.u32 	%r1127, %r1137;
	mov.u32 	%r1128, %r1138;
	@%p36 bra 	$L__BB19_52;
	ld.global.u32 	%r1128, [%rd4+512];
	ld.global.u32 	%r1127, [%rd4+516];
$L__BB19_52:
	add.s32 	%r474, %r165, 96;
	setp.ge.s32 	%p37, %r474, %r161;
	mov.u32 	%r1129, %r1137;
	mov.u32 	%r1130, %r1138;
	@%p37 bra 	$L__BB19_54;
	ld.global.u32 	%r1130, [%rd4+768];
	ld.global.u32 	%r1129, [%rd4+772];
$L__BB19_54:
	add.s32 	%r475, %r165, 128;
	setp.ge.s32 	%p38, %r475, %r161;
	mov.u32 	%r1131, %r1137;
	mov.u32 	%r1132, %r1138;
	@%p38 bra 	$L__BB19_56;
	ld.global.u32 	%r1132, [%rd4+1024];
	ld.global.u32 	%r1131, [%rd4+1028];
$L__BB19_56:
	add.s32 	%r476, %r165, 160;
	setp.ge.s32 	%p39, %r476, %r161;
	mov.u32 	%r1133, %r1137;
	mov.u32 	%r1134, %r1138;
	@%p39 bra 	$L__BB19_58;
	ld.global.u32 	%r1134, [%rd4+1280];
	ld.global.u32 	%r1133, [%rd4+1284];
$L__BB19_58:
	add.s32 	%r191, %r165, 192;
	setp.ge.s32 	%p40, %r191, %r161;
	mov.u32 	%r1135, %r1137;
	mov.u32 	%r1136, %r1138;
	@%p40 bra 	$L__BB19_60;
	ld.global.u32 	%r1136, [%rd4+1536];
	ld.global.u32 	%r1135, [%rd4+1540];
$L__BB19_60:
	add.s32 	%r477, %r165, 224;
	setp.ge.s32 	%p41, %r477, %r161;
	@%p41 bra 	$L__BB19_62;
	ld.global.u32 	%r1138, [%rd4+1792];
	ld.global.u32 	%r1137, [%rd4+1796];
$L__BB19_62:
	// begin inline asm
	mov.u32 %r478, %laneid;
	// end inline asm
	shl.b32 	%r200, %r162, 3;
	and.b32  	%r479, %r200, 7936;
	add.s32 	%r480, %r478, %r479;
	shr.s32 	%r481, %r480, 5;
	add.s32 	%r482, %r481, %r480;
	shl.b32 	%r483, %r482, 3;
	mov.u32 	%r484, _ZZN3cub18CUB_300001_SM_10006detail10merge_sort30DeviceMergeSortBlockSortKernelINS2_10policy_hubIN6thrust24THRUST_300001_SM_1000_NS10device_ptrI8KeyValueEEE9Policy600ES9_PNS0_8NullTypeES9_SD_j18KeyValueComparatorS8_SC_EEvbT0_T1_T2_T3_T4_PT6_PT7_T5_NS1_7vsmem_tEE19static_temp_storage;
	add.s32 	%r201, %r484, %r483;
	st.shared.v2.u32 	[%r201], {%r1124, %r1123};
	add.s32 	%r485, %r480, 32;
	shr.s32 	%r486, %r485, 5;
	add.s32 	%r487, %r486, %r480;
	shl.b32 	%r488, %r487, 3;
	add.s32 	%r202, %r484, %r488;
	st.shared.v2.u32 	[%r202+256], {%r1126, %r1125};
	add.s32 	%r489, %r480, 64;
	shr.s32 	%r490, %r489, 5;
	add.s32 	%r491, %r490, %r480;
	shl.b32 	%r492, %r491, 3;
	add.s32 	%r203, %r484, %r492;
	st.shared.v2.u32 	[%r203+512], {%r1128, %r1127};
	add.s32 	%r493, %r480, 96;
	shr.s32 	%r494, %r493, 5;
	add.s32 	%r495, %r494, %r480;
	shl.b32 	%r496, %r495, 3;
	add.s32 	%r204, %r484, %r496;
	st.shared.v2.u32 	[%r204+768], {%r1130, %r1129};
	add.s32 	%r497, %r480, 128;
	shr.s32 	%r498, %r497, 5;
	add.s32 	%r499, %r498, %r480;
	shl.b32 	%r500, %r499, 3;
	add.s32 	%r205, %r484, %r500;
	st.shared.v2.u32 	[%r205+1024], {%r1132, %r1131};
	add.s32 	%r501, %r480, 160;
	shr.s32 	%r502, %r501, 5;
	add.s32 	%r503, %r502, %r480;
	shl.b32 	%r504, %r503, 3;
	add.s32 	%r206, %r484, %r504;
	st.shared.v2.u32 	[%r206+1280], {%r1134, %r1133};
	add.s32 	%r505, %r480, 192;
	shr.s32 	%r506, %r505, 5;
	add.s32 	%r507, %r506, %r480;
	shl.b32 	%r508, %r507, 3;
	add.s32 	%r207, %r484, %r508;
	st.shared.v2.u32 	[%r207+1536], {%r1136, %r1135};
	add.s32 	%r509, %r480, 224;
	shr.s32 	%r510, %r509, 5;
	add.s32 	%r511, %r510, %r480;
	shl.b32 	%r512, %r511, 3;
	add.s32 	%r208, %r484, %r512;
	st.shared.v2.u32 	[%r208+1792], {%r1138, %r1137};
	bar.warp.sync 	-1;
	mad.lo.s32 	%r513, %r478, 7, %r480;
	shr.s32 	%r514, %r513, 5;
	add.s32 	%r515, %r514, %r513;
	shl.b32 	%r516, %r515, 3;
	add.s32 	%r209, %r484, %r516;
	ld.shared.v2.u32 	{%r1194, %r1193}, [%r209];
	add.s32 	%r517, %r513, 1;
	shr.s32 	%r518, %r517, 5;
	add.s32 	%r519, %r518, %r513;
	shl.b32 	%r520, %r519, 3;
	add.s32 	%r212, %r484, %r520;
	ld.shared.v2.u32 	{%r213, %r214}, [%r212+8];
	add.s32 	%r521, %r513, 2;
	shr.s32 	%r522, %r521, 5;
	add.s32 	%r523, %r522, %r513;
	shl.b32 	%r524, %r523, 3;
	add.s32 	%r215, %r484, %r524;
	ld.shared.v2.u32 	{%r216, %r217}, [%r215+16];
	add.s32 	%r525, %r513, 3;
	shr.s32 	%r526, %r525, 5;
	add.s32 	%r527, %r526, %r513;
	shl.b32 	%r528, %r527, 3;
	add.s32 	%r218, %r484, %r528;
	ld.shared.v2.u32 	{%r219, %r220}, [%r218+24];
	add.s32 	%r529, %r513, 4;
	shr.s32 	%r530, %r529, 5;
	add.s32 	%r531, %r530, %r513;
	shl.b32 	%r532, %r531, 3;
	add.s32 	%r221, %r484, %r532;
	ld.shared.v2.u32 	{%r222, %r223}, [%r221+32];
	add.s32 	%r533, %r513, 5;
	shr.s32 	%r534, %r533, 5;
	add.s32 	%r535, %r534, %r513;
	shl.b32 	%r536, %r535, 3;
	add.s32 	%r224, %r484, %r536;
	ld.shared.v2.u32 	{%r225, %r226}, [%r224+40];
	add.s32 	%r537, %r513, 6;
	shr.s32 	%r538, %r537, 5;
	add.s32 	%r539, %r538, %r513;
	shl.b32 	%r540, %r539, 3;
	add.s32 	%r227, %r484, %r540;
	ld.shared.v2.u32 	{%r228, %r229}, [%r227+48];
	add.s32 	%r541, %r513, 7;
	shr.s32 	%r542, %r541, 5;
	add.s32 	%r543, %r542, %r513;
	shl.b32 	%r544, %r543, 3;
	add.s32 	%r230, %r484, %r544;
	ld.shared.v2.u32 	{%r231, %r232}, [%r230+56];
	bar.sync 	0;
	// begin inline asm
	griddepcontrol.launch_dependents;
	// end inline asm
	or.b32  	%r545, %r200, 1;
	setp.ge.u32 	%p42, %r545, %r161;
	mov.u32 	%r1175, %r1193;
	mov.u32 	%r1176, %r1194;
	mov.u32 	%r1144, %r1194;
	mov.u32 	%r1143, %r1193;
	@%p42 bra 	$L__BB19_64;
	setp.lt.s32 	%p43, %r1194, %r213;
	max.s32 	%r1144, %r1194, %r213;
	selp.b32 	%r1143, %r214, %r1193, %p43;
	mov.u32 	%r1175, %r214;
	mov.u32 	%r1176, %r213;
$L__BB19_64:
	add.s32 	%r546, %r200, 2;
	setp.ge.u32 	%p44, %r546, %r161;
	mov.u32 	%r1148, %r1144;
	mov.u32 	%r1147, %r1143;
	@%p44 bra 	$L__BB19_66;
	setp.lt.s32 	%p45, %r1144, %r216;
	max.s32 	%r1148, %r1144, %r216;
	selp.b32 	%r1147, %r217, %r1143, %p45;
	mov.u32 	%r1143, %r217;
	mov.u32 	%r1144, %r216;
$L__BB19_66:
	add.s32 	%r547, %r200, 3;
	setp.ge.u32 	%p46, %r547, %r161;
	mov.u32 	%r1152, %r1148;
	mov.u32 	%r1151, %r1147;
	@%p46 bra 	$L__BB19_68;
	setp.lt.s32 	%p47, %r1148, %r219;
	max.s32 	%r1152, %r1148, %r219;
	selp.b32 	%r1151, %r220, %r1147, %p47;
	mov.u32 	%r1147, %r220;
	mov.u32 	%r1148, %r219;
$L__BB19_68:
	add.s32 	%r548, %r200, 4;
	setp.ge.u32 	%p48, %r548, %r161;
	mov.u32 	%r1156, %r1152;
	mov.u32 	%r1155, %r1151;
	@%p48 bra 	$L__BB19_70;
	setp.lt.s32 	%p49, %r1152, %r222;
	max.s32 	%r1156, %r1152, %r222;
	selp.b32 	%r1155, %r223, %r1151, %p49;
	mov.u32 	%r1151, %r223;
	mov.u32 	%r1152, %r222;
$L__BB19_70:
	add.s32 	%r549, %r200, 5;
	setp.ge.u32 	%p50, %r549, %r161;
	mov.u32 	%r1160, %r1156;
	mov.u32 	%r1159, %r1155;
	@%p50 bra 	$L__BB19_72;
	setp.lt.s32 	%p51, %r1156, %r225;
	max.s32 	%r1160, %r1156, %r225;
	selp.b32 	%r1159, %r226, %r1155, %p51;
	mov.u32 	%r1155, %r226;
	mov.u32 	%r1156, %r225;
$L__BB19_72:
	add.s32 	%r550, %r200, 6;
	setp.ge.u32 	%p52, %r550, %r161;
	mov.u32 	%r1161, %r1160;
	mov.u32 	%r1162, %r1159;
	@%p52 bra 	$L__BB19_74;
	setp.lt.s32 	%p53, %r1160, %r228;
	max.s32 	%r1161, %r1160, %r228;
	selp.b32 	%r1162, %r229, %r1159, %p53;
	mov.u32 	%r1159, %r229;
	mov.u32 	%r1160, %r228;
$L__BB19_74:
	add.s32 	%r551, %r200, 7;
	setp.lt.u32 	%p54, %r551, %r161;
	selp.b32 	%r1179, %r232, %r1162, %p54;
	selp.b32 	%r1180, %r231, %r1161, %p54;
	setp.ge.u32 	%p55, %r200, %r161;
	@%p55 bra 	$L__BB19_76;
	setp.lt.s32 	%p56, %r1176, %r1194;
	selp.b32 	%r552, %r1193, %r1175, %p56;
	max.s32 	%r553, %r1176, %r1194;
	selp.b32 	%r554, %r1175, %r1193, %p56;
	min.s32 	%r555, %r1176, %r1194;
	setp.lt.s32 	%p57, %r1148, %r1144;
	selp.b32 	%r556, %r1143, %r1147, %p57;
	max.s32 	%r557, %r1148, %r1144;
	selp.b32 	%r558, %r1147, %r1143, %p57;
	min.s32 	%r559, %r1148, %r1144;
	setp.lt.s32 	%p58, %r1156, %r1152;
	selp.b32 	%r560, %r1151, %r1155, %p58;
	max.s32 	%r561, %r1156, %r1152;
	selp.b32 	%r562, %r1155, %r1151, %p58;
	min.s32 	%r563, %r1156, %r1152;
	setp.lt.s32 	%p59, %r1180, %r1160;
	selp.b32 	%r564, %r1159, %r1179, %p59;
	max.s32 	%r565, %r1180, %r1160;
	selp.b32 	%r566, %r1179, %r1159, %p59;
	min.s32 	%r567, %r1180, %r1160;
	setp.lt.s32 	%p60, %r559, %r553;
	selp.b32 	%r568, %r552, %r558, %p60;
	max.s32 	%r569, %r559, %r553;
	selp.b32 	%r570, %r558, %r552, %p60;
	min.s32 	%r571, %r559, %r553;
	setp.lt.s32 	%p61, %r563, %r557;
	selp.b32 	%r572, %r556, %r562, %p61;
	max.s32 	%r573, %r563, %r557;
	selp.b32 	%r574, %r562, %r556, %p61;
	min.s32 	%r575, %r563, %r557;
	setp.lt.s32 	%p62, %r567, %r561;
	selp.b32 	%r576, %r560, %r566, %p62;
	max.s32 	%r577, %r567, %r561;
	selp.b32 	%r578, %r566, %r560, %p62;
	min.s32 	%r579, %r567, %r561;
	setp.lt.s32 	%p63, %r559, %r555;
	selp.b32 	%r580, %r554, %r570, %p63;
	selp.b32 	%r581, %r555, %r571, %p63;
	selp.b32 	%r582, %r570, %r554, %p63;
	selp.b32 	%r583, %r571, %r555, %p63;
	setp.lt.s32 	%p64, %r575, %r569;
	selp.b32 	%r584, %r568, %r574, %p64;
	max.s32 	%r585, %r575, %r569;
	selp.b32 	%r586, %r574, %r568, %p64;
	min.s32 	%r587, %r575, %r569;
	setp.lt.s32 	%p65, %r579, %r573;
	selp.b32 	%r588, %r572, %r578, %p65;
	max.s32 	%r589, %r579, %r573;
	selp.b32 	%r590, %r578, %r572, %p65;
	min.s32 	%r591, %r579, %r573;
	setp.gt.s32 	%p66, %r561, %r565;
	selp.b32 	%r592, %r576, %r564, %p66;
	selp.b32 	%r593, %r577, %r565, %p66;
	selp.b32 	%r594, %r564, %r576, %p66;
	selp.b32 	%r595, %r565, %r577, %p66;
	setp.lt.s32 	%p67, %r587, %r581;
	selp.b32 	%r596, %r580, %r586, %p67;
	max.s32 	%r597, %r587, %r581;
	selp.b32 	%r598, %r586, %r580, %p67;
	min.s32 	%r599, %r587, %r581;
	setp.lt.s32 	%p68, %r591, %r585;
	selp.b32 	%r600, %r584, %r590, %p68;
	max.s32 	%r601, %r591, %r585;
	selp.b32 	%r602, %r590, %r584, %p68;
	min.s32 	%r603, %r591, %r585;
	setp.lt.s32 	%p69, %r595, %r589;
	selp.b32 	%r604, %r588, %r594, %p69;
	max.s32 	%r605, %r595, %r589;
	selp.b32 	%r606, %r594, %r588, %p69;
	min.s32 	%r607, %r595, %r589;
	setp.lt.s32 	%p70, %r599, %r583;
	selp.b32 	%r608, %r582, %r598, %p70;
	max.s32 	%r609, %r599, %r583;
	selp.b32 	%r610, %r598, %r582, %p70;
	min.s32 	%r611, %r599, %r583;
	setp.lt.s32 	%p71, %r603, %r597;
	selp.b32 	%r612, %r596, %r602, %p71;
	max.s32 	%r613, %r603, %r597;
	selp.b32 	%r614, %r602, %r596, %p71;
	min.s32 	%r615, %r603, %r597;
	setp.lt.s32 	%p72, %r607, %r601;
	selp.b32 	%r616, %r600, %r606, %p72;
	max.s32 	%r617, %r607, %r601;
	selp.b32 	%r618, %r606, %r600, %p72;
	min.s32 	%r619, %r607, %r601;
	setp.lt.s32 	%p73, %r593, %r605;
	selp.b32 	%r620, %r604, %r592, %p73;
	max.s32 	%r621, %r593, %r605;
	selp.b32 	%r622, %r592, %r604, %p73;
	min.s32 	%r623, %r593, %r605;
	setp.lt.s32 	%p74, %r615, %r609;
	selp.b32 	%r624, %r608, %r614, %p74;
	max.s32 	%r625, %r615, %r609;
	selp.b32 	%r626, %r614, %r608, %p74;
	min.s32 	%r627, %r615, %r609;
	setp.lt.s32 	%p75, %r619, %r613;
	selp.b32 	%r628, %r612, %r618, %p75;
	max.s32 	%r629, %r619, %r613;
	selp.b32 	%r630, %r618, %r612, %p75;
	min.s32 	%r631, %r619, %r613;
	setp.lt.s32 	%p76, %r623, %r617;
	selp.b32 	%r632, %r616, %r622, %p76;
	max.s32 	%r633, %r623, %r617;
	selp.b32 	%r634, %r622, %r616, %p76;
	min.s32 	%r635, %r623, %r617;
	setp.lt.s32 	%p77, %r615, %r611;
	selp.b32 	%r636, %r610, %r626, %p77;
	selp.b32 	%r637, %r611, %r627, %p77;
	selp.b32 	%r1193, %r626, %r610, %p77;
	selp.b32 	%r1194, %r627, %r611, %p77;
	setp.lt.s32 	%p78, %r631, %r625;
	selp.b32 	%r638, %r624, %r630, %p78;
	max.s32 	%r639, %r631, %r625;
	selp.b32 	%r640, %r630, %r624, %p78;
	min.s32 	%r641, %r631, %r625;
	setp.lt.s32 	%p79, %r635, %r629;
	selp.b32 	%r642, %r628, %r634, %p79;
	max.s32 	%r643, %r635, %r629;
	selp.b32 	%r644, %r634, %r628, %p79;
	min.s32 	%r645, %r635, %r629;
	setp.gt.s32 	%p80, %r617, %r621;
	selp.b32 	%r1179, %r632, %r620, %p80;
	selp.b32 	%r1180, %r633, %r621, %p80;
	selp.b32 	%r646, %r620, %r632, %p80;
	selp.b32 	%r647, %r621, %r633, %p80;
	setp.lt.s32 	%p81, %r641, %r637;
	selp.b32 	%r1143, %r636, %r640, %p81;
	max.s32 	%r1144, %r641, %r637;
	selp.b32 	%r1175, %r640, %r636, %p81;
	min.s32 	%r1176, %r641, %r637;
	setp.lt.s32 	%p82, %r645, %r639;
	selp.b32 	%r1151, %r638, %r644, %p82;
	max.s32 	%r1152, %r645, %r639;
	selp.b32 	%r1147, %r644, %r638, %p82;
	min.s32 	%r1148, %r645, %r639;
	setp.lt.s32 	%p83, %r647, %r643;
	selp.b32 	%r1159, %r642, %r646, %p83;
	max.s32 	%r1160, %r647, %r643;
	selp.b32 	%r1155, %r646, %r642, %p83;
	min.s32 	%r1156, %r647, %r643;
$L__BB19_76:
	mov.b32 	%r1195, 2;
$L__BB19_77:
	bar.sync 	0;
	add.s32 	%r649, %r1195, -1;
	shl.b32 	%r650, %r162, 6;
	mov.u32 	%r651, _ZZN3cub18CUB_300001_SM_10006detail10merge_sort30DeviceMergeSortBlockSortKernelINS2_10policy_hubIN6thrust24THRUST_300001_SM_1000_NS10device_ptrI8KeyValueEEE9Policy600ES9_PNS0_8NullTypeES9_SD_j18KeyValueComparatorS8_SC_EEvbT0_T1_T2_T3_T4_PT6_PT7_T5_NS1_7vsmem_tEE19static_temp_storage;
	add.s32 	%r652, %r651, %r650;
	st.shared.v4.u32 	[%r652], {%r1194, %r1193, %r1176, %r1175};
	st.shared.v4.u32 	[%r652+16], {%r1144, %r1143, %r1148, %r1147};
	st.shared.v4.u32 	[%r652+32], {%r1152, %r1151, %r1156, %r1155};
	st.shared.v4.u32 	[%r652+48], {%r1160, %r1159, %r1180, %r1179};
	bar.sync 	0;
	neg.s32 	%r653, %r1195;
	and.b32  	%r654, %r162, %r653;
	shl.b32 	%r655, %r654, 3;
	shl.b32 	%r656, %r1195, 2;
	and.b32  	%r657, %r649, %r162;
	shl.b32 	%r658, %r657, 3;
	min.s32 	%r320, %r658, %r161;
	min.s32 	%r321, %r655, %r161;
	add.s32 	%r659, %r321, %r656;
	min.s32 	%r322, %r659, %r161;
	add.s32 	%r660, %r322, %r656;
	min.s32 	%r323, %r660, %r161;
	sub.s32 	%r661, %r322, %r321;
	sub.s32 	%r662, %r323, %r322;
	setp.lt.s32 	%p84, %r320, %r662;
	sub.s32 	%r663, %r320, %r662;
	selp.b32 	%r1198, 0, %r663, %p84;
	min.s32 	%r1196, %r661, %r320;
	setp.ge.s32 	%p85, %r1198, %r1196;
	@%p85 bra 	$L__BB19_79;
$L__BB19_78:
	sub.s32 	%r664, %r1196, %r1198;
	shr.u32 	%r665, %r664, 31;
	add.s32 	%r666, %r664, %r665;
	shr.s32 	%r667, %r666, 1;
	add.s32 	%r668, %r667, %r1198;
	add.s32 	%r669, %r668, %r321;
	shl.b32 	%r670, %r669, 3;
	add.s32 	%r672, %r651, %r670;
	ld.shared.u32 	%r673, [%r672];
	not.b32 	%r674, %r668;
	add.s32 	%r675, %r322, %r320;
	add.s32 	%r676, %r675, %r674;
	shl.b32 	%r677, %r676, 3;
	add.s32 	%r678, %r651, %r677;
	ld.shared.u32 	%r679, [%r678];
	setp.lt.s32 	%p86, %r679, %r673;
	add.s32 	%r680, %r668, 1;
	selp.b32 	%r1198, %r1198, %r680, %p86;
	selp.b32 	%r1196, %r668, %r1196, %p86;
	setp.lt.s32 	%p87, %r1198, %r1196;
	@%p87 bra 	$L__BB19_78;
$L__BB19_79:
	add.s32 	%r331, %r1198, %r321;
	add.s32 	%r681, %r322, %r320;
	sub.s32 	%r332, %r681, %r1198;
	shl.b32 	%r682, %r331, 3;
	add.s32 	%r333, %r651, %r682;
	ld.shared.v2.u32 	{%r1205, %r1206}, [%r333];
	shl.b32 	%r684, %r332, 3;
	add.s32 	%r336, %r651, %r684;
	ld.shared.v2.u32 	{%r1199, %r1200}, [%r336];
	setp.ge.s32 	%p89, %r332, %r323;
	mov.pred 	%p228, 0;
	@%p89 bra 	$L__BB19_81;
	setp.ge.s32 	%p90, %r331, %r322;
	setp.lt.s32 	%p91, %r1199, %r1205;
	or.pred  	%p228, %p90, %p91;
$L__BB19_81:
	selp.b32 	%r1193, %r1200, %r1206, %p228;
	selp.b32 	%r1194, %r1199, %r1205, %p228;
	selp.u32 	%r685, 1, 0, %p228;
	add.s32 	%r341, %r332, %r685;
	not.pred 	%p92, %p228;
	selp.u32 	%r686, 1, 0, %p92;
	add.s32 	%r342, %r331, %r686;
	@%p92 bra 	$L__BB19_83;
	ld.shared.v2.u32 	{%r1199, %r1200}, [%r336+8];
	bra.uni 	$L__BB19_84;
$L__BB19_83:
	ld.shared.v2.u32 	{%r1205, %r1206}, [%r333+8];
$L__BB19_84:
	setp.ge.s32 	%p94, %r341, %r323;
	mov.pred 	%p229, 0;
	@%p94 bra 	$L__BB19_86;
	setp.ge.s32 	%p95, %r342, %r322;
	setp.lt.s32 	%p96, %r1199, %r1205;
	or.pred  	%p229, %p95, %p96;
$L__BB19_86:
	selp.b32 	%r1175, %r1200, %r1206, %p229;
	selp.b32 	%r1176, %r1199, %r1205, %p229;
	selp.u32 	%r687, 1, 0, %p229;
	add.s32 	%r353, %r341, %r687;
	not.pred 	%p97, %p229;
	selp.u32 	%r688, 1, 0, %p97;
	add.s32 	%r354, %r342, %r688;
	@%p229 bra 	$L__BB19_88;
	shl.b32 	%r689, %r354, 3;
	add.s32 	%r691, %r651, %r689;
	ld.shared.v2.u32 	{%r1205, %r1206}, [%r691];
	bra.uni 	$L__BB19_89;
$L__BB19_88:
	shl.b32 	%r692, %r353, 3;
	add.s32 	%r694, %r651, %r692;
	ld.shared.v2.u32 	{%r1199, %r1200}, [%r694];
$L__BB19_89:
	setp.ge.s32 	%p99, %r353, %r323;
	mov.pred 	%p230, 0;
	@%p99 bra 	$L__BB19_91;
	setp.ge.s32 	%p100, %r354, %r322;
	setp.lt.s32 	%p101, %r1199, %r1205;
	or.pred  	%p230, %p100, %p101;
$L__BB19_91:
	selp.b32 	%r1143, %r1200, %r1206, %p230;
	selp.b32 	%r1144, %r1199, %r1205, %p230;
	selp.u32 	%r695, 1, 0, %p230;
	add.s32 	%r365, %r353, %r695;
	not.pred 	%p102, %p230;
	selp.u32 	%r696, 1, 0, %p102;
	add.s32 	%r366, %r354, %r696;
	@%p230 bra 	$L__BB19_93;
	shl.b32 	%r697, %r366, 3;
	mov.u32 	%r698, _ZZN3cub18CUB_300001_SM_10006detail10merge_sort30DeviceMergeSortBlockSortKernelINS2_10policy_hubIN6thrust24THRUST_300001_SM_1000_NS10device_ptrI8KeyValueEEE9Policy600ES9_PNS0_8NullTypeES9_SD_j18KeyValueComparatorS8_SC_EEvbT0_T1_T2_T3_T4_PT6_PT7_T5_NS1_7vsmem_tEE19static_temp_storage;
	add.s32 	%r699, %r698, %r697;
	ld.shared.v2.u32 	{%r1205, %r1206}, [%r699];
	bra.uni 	$L__BB19_94;
$L__BB19_93:
	shl.b32 	%r700, %r365, 3;
	mov.u32 	%r701, _ZZN3cub18CUB_300001_SM_10006detail10merge_sort30DeviceMergeSortBlockSortKernelINS2_10policy_hubIN6thrust24THRUST_300001_SM_1000_NS10device_ptrI8KeyValueEEE9Policy600ES9_PNS0_8NullTypeES9_SD_j18KeyValueComparatorS8_SC_EEvbT0_T1_T2_T3_T4_PT6_PT7_T5_NS1_7vsmem_tEE19static_temp_storage;
	add.s32 	%r702, %r701, %r700;
	ld.shared.v2.u32 	{%r1199, %r1200}, [%r702];
$L__BB19_94:
	setp.ge.s32 	%p104, %r365, %r323;
	mov.pred 	%p231, 0;
	@%p104 bra 	$L__BB19_96;
	setp.ge.s32 	%p105, %r366, %r322;
	setp.lt.s32 	%p106, %r1199, %r1205;
	or.pred  	%p231, %p105, %p106;
$L__BB19_96:
	selp.b32 	%r1147, %r1200, %r1206, %p231;
	selp.b32 	%r1148, %r1199, %r1205, %p231;
	selp.u32 	%r703, 1, 0, %p231;
	add.s32 	%r377, %r365, %r703;
	not.pred 	%p107, %p231;
	selp.u32 	%r704, 1, 0, %p107;
	add.s32 	%r378, %r366, %r704;
	@%p231 bra 	$L__BB19_98;
	shl.b32 	%r705, %r378, 3;
	mov.u32 	%r706, _ZZN3cub18CUB_300001_SM_10006detail10merge_sort30DeviceMergeSortBlockSortKernelINS2_10policy_hubIN6thrust24THRUST_300001_SM_1000_NS10device_ptrI8KeyValueEEE9Policy600ES9_PNS0_8NullTypeES9_SD_j18KeyValueComparatorS8_SC_EEvbT0_T1_T2_T3_T4_PT6_PT7_T5_NS1_7vsmem_tEE19static_temp_storage;
	add.s32 	%r707, %r706, %r705;
	ld.shared.v2.u32 	{%r1205, %r1206}, [%r707];
	bra.uni 	$L__BB19_99;
$L__BB19_98:
	shl.b32 	%r708, %r377, 3;
	mov.u32 	%r709, _ZZN3cub18CUB_300001_SM_10006detail10merge_sort30DeviceMergeSortBlockSortKernelINS2_10policy_hubIN6thrust24THRUST_300001_SM_1000_NS10device_ptrI8KeyValueEEE9Policy600ES9_PNS0_8NullTypeES9_SD_j18KeyValueComparatorS8_SC_EEvbT0_T1_T2_T3_T4_PT6_PT7_T5_NS1_7vsmem_tEE19static_temp_storage;
	add.s32 	%r710, %r709, %r708;
	ld.shared.v2.u32 	{%r1199, %r1200}, [%r710];
$L__BB19_99:
	setp.ge.s32 	%p109, %r377, %r323;
	mov.pred 	%p232, 0;
	@%p109 bra 	$L__BB19_101;
	setp.ge.s32 	%p110, %r378, %r322;
	setp.lt.s32 	%p111, %r1199, %r1205;
	or.pred  	%p232, %p110, %p111;
$L__BB19_101:
	selp.b32 	%r1151, %r1200, %r1206, %p232;
	selp.b32 	%r1152, %r1199, %r1205, %p232;
	selp.u32 	%r711, 1, 0, %p232;
	add.s32 	%r389, %r377, %r711;
	not.pred 	%p112, %p232;
	selp.u32 	%r712, 1, 0, %p112;
	add.s32 	%r390, %r378, %r712;
	@%p232 bra 	$L__BB19_103;
	shl.b32 	%r713, %r390, 3;
	mov.u32 	%r714, _ZZN3cub18CUB_300001_SM_10006detail10merge_sort30DeviceMergeSortBlockSortKernelINS2_10policy_hubIN6thrust24THRUST_300001_SM_1000_NS10device_ptrI8KeyValueEEE9Policy600ES9_PNS0_8NullTypeES9_SD_j18KeyValueComparatorS8_SC_EEvbT0_T1_T2_T3_T4_PT6_PT7_T5_NS1_7vsmem_tEE19static_temp_storage;
	add.s32 	%r715, %r714, %r713;
	ld.shared.v2.u32 	{%r1205, %r1206}, [%r715];
	bra.uni 	$L__BB19_104;
$L__BB19_103:
	shl.b32 	%r716, %r389, 3;
	mov.u32 	%r717, _ZZN3cub18CUB_300001_SM_10006detail10merge_sort30DeviceMergeSortBlockSortKernelINS2_10policy_hubIN6thrust24THRUST_300001_SM_1000_NS10device_ptrI8KeyValueEEE9Policy600ES9_PNS0_8NullTypeES9_SD_j18KeyValueComparatorS8_SC_EEvbT0_T1_T2_T3_T4_PT6_PT7_T5_NS1_7vsmem_tEE19static_temp_storage;
	add.s32 	%r718, %r717, %r716;
	ld.shared.v2.u32 	{%r1199, %r1200}, [%r718];
$L__BB19_104:
	setp.ge.s32 	%p114, %r389, %r323;
	mov.pred 	%p233, 0;
	@%p114 bra 	$L__BB19_106;
	setp.ge.s32 	%p115, %r390, %r322;
	setp.lt.s32 	%p116, %r1199, %r1205;
	or.pred  	%p233, %p115, %p116;
$L__BB19_106:
	selp.b32 	%r1155, %r1200, %r1206, %p233;
	selp.b32 	%r1156, %r1199, %r1205, %p233;
	selp.u32 	%r719, 1, 0, %p233;
	add.s32 	%r401, %r389, %r719;
	not.pred 	%p117, %p233;
	selp.u32 	%r720, 1, 0, %p117;
	add.s32 	%r402, %r390, %r720;
	@%p233 bra 	$L__BB19_108;
	shl.b32 	%r721, %r402, 3;
	mov.u32 	%r722, _ZZN3cub18CUB_300001_SM_10006detail10merge_sort30DeviceMergeSortBlockSortKernelINS2_10policy_hubIN6thrust24THRUST_300001_SM_1000_NS10device_ptrI8KeyValueEEE9Policy600ES9_PNS0_8NullTypeES9_SD_j18KeyValueComparatorS8_SC_EEvbT0_T1_T2_T3_T4_PT6_PT7_T5_NS1_7vsmem_tEE19static_temp_storage;
	add.s32 	%r723, %r722, %r721;
	ld.shared.v2.u32 	{%r1205, %r1206}, [%r723];
	bra.uni 	$L__BB19_109;
$L__BB19_108:
	shl.b32 	%r724, %r401, 3;
	mov.u32 	%r725, _ZZN3cub18CUB_300001_SM_10006detail10merge_sort30DeviceMergeSortBlockSortKernelINS2_10policy_hubIN6thrust24THRUST_300001_SM_1000_NS10device_ptrI8KeyValueEEE9Policy600ES9_PNS0_8NullTypeES9_SD_j18KeyValueComparatorS8_SC_EEvbT0_T1_T2_T3_T4_PT6_PT7_T5_NS1_7vsmem_tEE19static_temp_storage;
	add.s32 	%r726, %r725, %r724;
	ld.shared.v2.u32 	{%r1199, %r1200}, [%r726];
$L__BB19_109:
	setp.ge.s32 	%p119, %r401, %r323;
	mov.pred 	%p234, 0;
	@%p119 bra 	$L__BB19_111;
	setp.ge.s32 	%p120, %r402, %r322;
	setp.lt.s32 	%p121, %r1199, %r1205;
	or.pred  	%p234, %p120, %p121;
$L__BB19_111:
	selp.b32 	%r1159, %r1200, %r1206, %p234;
	selp.b32 	%r1160, %r1199, %r1205, %p234;
	selp.u32 	%r727, 1, 0, %p234;
	add.s32 	%r413, %r401, %r727;
	not.pred 	%p122, %p234;
	selp.u32 	%r728, 1, 0, %p122;
	add.s32 	%r414, %r402, %r728;
	@%p234 bra 	$L__BB19_113;
	shl.b32 	%r729, %r414, 3;
	mov.u32 	%r730, _ZZN3cub18CUB_300001_SM_10006detail10merge_sort30DeviceMergeSortBlockSortKernelINS2_10policy_hubIN6thrust24THRUST_300001_SM_1000_NS10device_ptrI8KeyValueEEE9Policy600ES9_PNS0_8NullTypeES9_SD_j18KeyValueComparatorS8_SC_EEvbT0_T1_T2_T3_T4_PT6_PT7_T5_NS1_7vsmem_tEE19static_temp_storage;
	add.s32 	%r731, %r730, %r729;
	ld.shared.v2.u32 	{%r1205, %r1206}, [%r731];
	bra.uni 	$L__BB19_114;
$L__BB19_113:
	shl.b32 	%r732, %r413, 3;
	mov.u32 	%r733, _ZZN3cub18CUB_300001_SM_10006detail10merge_sort30DeviceMergeSortBlockSortKernelINS2_10policy_hubIN6thrust24THRUST_300001_SM_1000_NS10device_ptrI8KeyValueEEE9Policy600ES9_PNS0_8NullTypeES9_SD_j18KeyValueComparatorS8_SC_EEvbT0_T1_T2_T3_T4_PT6_PT7_T5_NS1_7vsmem_tEE19static_temp_storage;
	add.s32 	%r734, %r733, %r732;
	ld.shared.v2.u32 	{%r1199, %r1200}, [%r734];
$L__BB19_114:
	setp.ge.s32 	%p124, %r413, %r323;
	mov.pred 	%p235, 0;
	@%p124 bra 	$L__BB19_116;
	setp.ge.s32 	%p125, %r414, %r322;
	setp.lt.s32 	%p126, %r1199, %r1205;
	or.pred  	%p235, %p125, %p126;
$L__BB19_116:
	selp.b32 	%r1179, %r1200, %r1206, %p235;
	selp.b32 	%r1180, %r1199, %r1205, %p235;
	shl.b32 	%r425, %r1195, 1;
	setp.lt.u32 	%p127, %r1195, 129;
	mov.u32 	%r1195, %r425;
	@%p127 bra 	$L__BB19_77;
	ld.param.s8 	%rs2, [_ZN3cub18CUB_300001_SM_10006detail10merge_sort30DeviceMergeSortBlockSortKernelINS2_10policy_hubIN6thrust24THRUST_300001_SM_1000_NS10device_ptrI8KeyValueEEE9Policy600ES9_PNS0_8NullTypeES9_SD_j18KeyValueComparatorS8_SC_EEvbT0_T1_T2_T3_T4_PT6_PT7_T5_NS1_7vsmem_tE_param_0];
	add.s32 	%r426, %r165, 96;
	add.s32 	%r427, %r165, 128;
	add.s32 	%r428, %r165, 160;
	add.s32 	%r429, %r165, 224;
	bar.sync 	0;
	setp.eq.s16 	%p128, %rs2, 0;
	@%p128 bra 	$L__BB19_136;
	st.shared.v2.u32 	[%r209], {%r1194, %r1193};
	st.shared.v2.u32 	[%r212+8], {%r1176, %r1175};
	st.shared.v2.u32 	[%r215+16], {%r1144, %r1143};
	st.shared.v2.u32 	[%r218+24], {%r1148, %r1147};
	st.shared.v2.u32 	[%r221+32], {%r1152, %r1151};
	st.shared.v2.u32 	[%r224+40], {%r1156, %r1155};
	st.shared.v2.u32 	[%r227+48], {%r1160, %r1159};
	st.shared.v2.u32 	[%r230+56], {%r1180, %r1179};
	bar.warp.sync 	-1;
	ld.shared.v2.u32 	{%r431, %r430}, [%r201];
	ld.shared.v2.u32 	{%r433, %r432}, [%r202+256];
	ld.shared.v2.u32 	{%r435, %r434}, [%r203+512];
	ld.shared.v2.u32 	{%r437, %r436}, [%r204+768];
	ld.shared.v2.u32 	{%r439, %r438}, [%r205+1024];
	ld.shared.v2.u32 	{%r441, %r440}, [%r206+1280];
	ld.shared.v2.u32 	{%r443, %r442}, [%r207+1536];
	ld.shared.v2.u32 	{%r445, %r444}, [%r208+1792];
	setp.eq.s32 	%p129, %r162, 0;
	@%p129 bra 	$L__BB19_119;
	bra.uni 	$L__BB19_120;
$L__BB19_119:
	st.volatile.shared.u32 	[_ZZN3cub18CUB_300001_SM_10006detail10merge_sort30DeviceMergeSortBlockSortKernelINS2_10policy_hubIN6thrust24THRUST_300001_SM_1000_NS10device_ptrI8KeyValueEEE9Policy600ES9_PNS0_8NullTypeES9_SD_j18KeyValueComparatorS8_SC_EEvbT0_T1_T2_T3_T4_PT6_PT7_T5_NS1_7vsmem_tEE19static_temp_storage+16896], %r161;
$L__BB19_120:
	bar.sync 	0;
	ld.volatile.shared.u32 	%r462, [_ZZN3cub18CUB_300001_SM_10006detail10merge_sort30DeviceMergeSortBlockSortKernelINS2_10policy_hubIN6thrust24THRUST_300001_SM_1000_NS10device_ptrI8KeyValueEEE9Policy600ES9_PNS0_8NullTypeES9_SD_j18KeyValueComparatorS8_SC_EEvbT0_T1_T2_T3_T4_PT6_PT7_T5_NS1_7vsmem_tEE19static_temp_storage+16896];
	mov.u32 	%r735, %tid.x;
	shl.b32 	%r736, %r735, 3;
	and.b32  	%r737, %r736, 7936;
	cvt.u64.u32 	%rd13, %r737;
	and.b32  	%r738, %r735, 31;
	mov.u32 	%r739, %ctaid.x;
	shl.b32 	%r740, %r739, 11;
	or.b32  	%r741, %r738, %r740;
	cvt.u64.u32 	%rd14, %r741;
	add.s64 	%rd15, %rd14, %rd13;
	setp.ge.s32 	%p130, %r165, %r462;
	shl.b64 	%rd16, %rd15, 3;
	add.s64 	%rd5, %rd2, %rd16;
	@%p130 bra 	$L__BB19_122;
	st.global.u32 	[%rd5], %r431;
	st.global.u32 	[%rd5+4], %r430;
$L__BB19_122:
	setp.ge.s32 	%p131, %r170, %r462;
	@%p131 bra 	$L__BB19_124;
	st.global.u32 	[%rd5+256], %r433;
	st.global.u32 	[%rd5+260], %r432;
$L__BB19_124:
	or.b32  	%r746, %r737, %r738;
	or.b32  	%r747, %r746, 64;
	setp.ge.s32 	%p132, %r747, %r462;
	@%p132 bra 	$L__BB19_126;
	st.global.u32 	[%rd5+512], %r435;
	st.global.u32 	[%rd5+516], %r434;
$L__BB19_126:
	setp.ge.s32 	%p133, %r426, %r462;
	@%p133 bra 	$L__BB19_128;
	st.global.u32 	[%rd5+768], %r437;
	st.global.u32 	[%rd5+772], %r436;
$L__BB19_128:
	setp.ge.s32 	%p134, %r427, %r462;
	@%p134 bra 	$L__BB19_130;
	st.global.u32 	[%rd5+1024], %r439;
	st.global.u32 	[%rd5+1028], %r438;
$L__BB19_130:
	setp.ge.s32 	%p135, %r428, %r462;
	@%p135 bra 	$L__BB19_132;
	st.global.u32 	[%rd5+1280], %r441;
	st.global.u32 	[%rd5+1284], %r440;
$L__BB19_132:
	setp.ge.s32 	%p136, %r191, %r462;
	@%p136 bra 	$L__BB19_134;
	st.global.u32 	[%rd5+1536], %r443;
	st.global.u32 	[%rd5+1540], %r442;
$L__BB19_134:
	setp.ge.s32 	%p137, %r429, %r462;
	@%p137 bra 	$L__BB19_154;
	st.global.u32 	[%rd5+1792], %r445;
	st.global.u32 	[%rd5+1796], %r444;
	bra.uni 	$L__BB19_154;
$L__BB19_136:
	st.shared.v2.u32 	[%r209], {%r1194, %r1193};
	st.shared.v2.u32 	[%r212+8], {%r1176, %r1175};
	st.shared.v2.u32 	[%r215+16], {%r1144, %r1143};
	st.shared.v2.u32 	[%r218+24], {%r1148, %r1147};
	st.shared.v2.u32 	[%r221+32], {%r1152, %r1151};
	st.shared.v2.u32 	[%r224+40], {%r1156, %r1155};
	st.shared.v2.u32 	[%r227+48], {%r1160, %r1159};
	st.shared.v2.u32 	[%r230+56], {%r1180, %r1179};
	bar.warp.sync 	-1;
	ld.shared.v2.u32 	{%r447, %r446}, [%r201];
	ld.shared.v2.u32 	{%r449, %r448}, [%r202+256];
	ld.shared.v2.u32 	{%r451, %r450}, [%r203+512];
	ld.shared.v2.u32 	{%r453, %r452}, [%r204+768];
	ld.shared.v2.u32 	{%r455, %r454}, [%r205+1024];
	ld.shared.v2.u32 	{%r457, %r456}, [%r206+1280];
	ld.shared.v2.u32 	{%r459, %r458}, [%r207+1536];
	ld.shared.v2.u32 	{%r461, %r460}, [%r208+1792];
	setp.eq.s32 	%p138, %r162, 0;
	@%p138 bra 	$L__BB19_137;
	bra.uni 	$L__BB19_138;
$L__BB19_137:
	st.volatile.shared.u32 	[_ZZN3cub18CUB_300001_SM_10006detail10merge_sort30DeviceMergeSortBlockSortKernelINS2_10policy_hubIN6thrust24THRUST_300001_SM_1000_NS10device_ptrI8KeyValueEEE9Policy600ES9_PNS0_8NullTypeES9_SD_j18KeyValueComparatorS8_SC_EEvbT0_T1_T2_T3_T4_PT6_PT7_T5_NS1_7vsmem_tEE19static_temp_storage+16896], %r161;
$L__BB19_138:
	ld.param.u64 	%rd34, [_ZN3cub18CUB_300001_SM_10006detail10merge_sort30DeviceMergeSortBlockSortKernelINS2_10policy_hubIN6thrust24THRUST_300001_SM_1000_NS10device_ptrI8KeyValueEEE9Policy600ES9_PNS0_8NullTypeES9_SD_j18KeyValueComparatorS8_SC_EEvbT0_T1_T2_T3_T4_PT6_PT7_T5_NS1_7vsmem_tE_param_6];
	bar.sync 	0;
	ld.volatile.shared.u32 	%r463, [_ZZN3cub18CUB_300001_SM_10006detail10merge_sort30DeviceMergeSortBlockSortKernelINS2_10policy_hubIN6thrust24THRUST_300001_SM_1000_NS10device_ptrI8KeyValueEEE9Policy600ES9_PNS0_8NullTypeES9_SD_j18KeyValueComparatorS8_SC_EEvbT0_T1_T2_T3_T4_PT6_PT7_T5_NS1_7vsmem_tEE19static_temp_storage+16896];
	setp.ge.s32 	%p139, %r165, %r463;
	cvt.u64.u32 	%rd17, %r165;
	mov.u32 	%r748, %ctaid.x;
	shl.b32 	%r749, %r748, 11;
	cvt.u64.u32 	%rd18, %r749;
	add.s64 	%rd19, %rd17, %rd18;
	cvta.to.global.u64 	%rd20, %rd34;
	shl.b64 	%rd21, %rd19, 3;
	add.s64 	%rd6, %rd20, %rd21;
	@%p139 bra 	$L__BB19_140;
	st.global.u32 	[%rd6], %r447;
	st.global.u32 	[%rd6+4], %r446;
$L__BB19_140:
	setp.ge.s32 	%p140, %r170, %r463;
	@%p140 bra 	$L__BB19_142;
	st.global.u32 	[%rd6+256], %r449;
	st.global.u32 	[%rd6+260], %r448;
$L__BB19_142:
	mov.u32 	%r750, %tid.x;
	shl.b32 	%r751, %r750, 3;
	and.b32  	%r752, %r751, 7936;
	and.b32  	%r753, %r750, 31;
	or.b32  	%r754, %r752, %r753;
	or.b32  	%r755, %r754, 64;
	setp.ge.s32 	%p141, %r755, %r463;
	@%p141 bra 	$L__BB19_144;
	st.global.u32 	[%rd6+512], %r451;
	st.global.u32 	[%rd6+516], %r450;
$L__BB19_144:
	setp.ge.s32 	%p142, %r426, %r463;
	@%p142 bra 	$L__BB19_146;
	st.global.u32 	[%rd6+768], %r453;
	st.global.u32 	[%rd6+772], %r452;
$L__BB19_146:
	setp.ge.s32 	%p143, %r427, %r463;
	@%p143 bra 	$L__BB19_148;
	st.global.u32 	[%rd6+1024], %r455;
	st.global.u32 	[%rd6+1028], %r454;
$L__BB19_148:
	setp.ge.s32 	%p144, %r428, %r463;
	@%p144 bra 	$L__BB19_150;
	st.global.u32 	[%rd6+1280], %r457;
	st.global.u32 	[%rd6+1284], %r456;
$L__BB19_150:
	setp.ge.s32 	%p145, %r191, %r463;
	@%p145 bra 	$L__BB19_152;
	st.global.u32 	[%rd6+1536], %r459;
	st.global.u32 	[%rd6+1540], %r458;
$L__BB19_152:
	setp.ge.s32 	%p146, %r429, %r463;
	@%p146 bra 	$L__BB19_154;
	st.global.u32 	[%rd6+1792], %r461;
	st.global.u32 	[%rd6+1796], %r460;
$L__BB19_154:
	ret;

}
	// .globl	_ZN3cub18CUB_300001_SM_10006detail10merge_sort30DeviceMergeSortPartitionKernelIN6thrust24THRUST_300001_SM_1000_NS10device_ptrI8KeyValueEEj18KeyValueComparatorS7_EEvbT_PT2_T0_SD_PSD_T1_SD_i
.visible .entry _ZN3cub18CUB_300001_SM_10006detail10merge_sort30DeviceMergeSortPartitionKernelIN6thrust24THRUST_300001_SM_1000_NS10device_ptrI8KeyValueEEj18KeyValueComparatorS7_EEvbT_PT2_T0_SD_PSD_T1_SD_i(
	.param .u8 _ZN3cub18CUB_300001_SM_10006detail10merge_sort30DeviceMergeSortPartitionKernelIN6thrust24THRUST_300001_SM_1000_NS10device_ptrI8KeyValueEEj18KeyValueComparatorS7_EEvbT_PT2_T0_SD_PSD_T1_SD_i_param_0,
	.param .align 8 .b8 _ZN3cub18CUB_300001_SM_10006detail10merge_sort30DeviceMergeSortPartitionKernelIN6thrust24THRUST_300001_SM_1000_NS10device_ptrI8KeyValueEEj18KeyValueComparatorS7_EEvbT_PT2_T0_SD_PSD_T1_SD_i_param_1[8],
	.param .u64 .ptr .align 1 _ZN3cub18CUB_300001_SM_10006detail10merge_sort30DeviceMergeSortPartitionKernelIN6thrust24THRUST_300001_SM_1000_NS10device_ptrI8KeyValueEEj18KeyValueComparatorS7_EEvbT_PT2_T0_SD_PSD_T1_SD_i_param_2,
	.param .u32 _ZN3cub18CUB_300001_SM_10006detail10merge_sort30DeviceMergeSortPartitionKernelIN6thrust24THRUST_300001_SM_1000_NS10device_ptrI8KeyValueEEj18KeyValueComparatorS7_EEvbT_PT2_T0_SD_PSD_T1_SD_i_param_3,
	.param .u32 _ZN3cub18CUB_300001_SM_10006detail10merge_sort30DeviceMergeSortPartitionKernelIN6thrust24THRUST_300001_SM_1000_NS10device_ptrI8KeyValueEEj18KeyValueComparatorS7_EEvbT_PT2_T0_SD_PSD_T1_SD_i_param_4,
	.param .u64 .ptr .align 1 _ZN3cub18CUB_300001_SM_10006detail10merge_sort30DeviceMergeSortPartitionKernelIN6thrust24THRUST_300001_SM_1000_NS10device_ptrI8KeyValueEEj18KeyValueComparatorS7_EEvbT_PT2_T0_SD_PSD_T1_SD_i_param_5,
	.param .align 1 .b8 _ZN3cub18CUB_300001_SM_10006detail10merge_sort30DeviceMergeSortPartitionKernelIN6thrust24THRUST_300001_SM_1000_NS10device_ptrI8KeyValueEEj18KeyValueComparatorS7_EEvbT_PT2_T0_SD_PSD_T1_SD_i_param_6[1],
	.param .u32 _ZN3cub18CUB_300001_SM_10006detail10merge_sort30DeviceMergeSortPartitionKernelIN6thrust24THRUST_300001_SM_1000_NS10device_ptrI8KeyValueEEj18KeyValueComparatorS7_EEvbT_PT2_T0_SD_PSD_T1_SD_i_param_7,
	.param .u32 _ZN3cub18CUB_300001_SM_10006detail10merge_sort30DeviceMergeSortPartitionKernelIN6thrust24THRUST_300001_SM_1000_NS10device_ptrI8KeyValueEEj18KeyValueComparatorS7_EEvbT_PT2_T0_SD_PSD_T1_SD_i_param_8
)
{
	.reg .pred 	%p<10>;
	.reg .b16 	%rs<2>;
	.reg .b32 	%r<70>;
	.reg .b64 	%rd<32>;

	ld.param.u64 	%rd9, [_ZN3cub18CUB_300001_SM_10006detail10merge_sort30DeviceMergeSortPartitionKernelIN6thrust24THRUST_300001_SM_1000_NS10device_ptrI8KeyValueEEj18KeyValueComparatorS7_EEvbT_PT2_T0_SD_PSD_T1_SD_i_param_1];
	ld.param.s8 	%rs1, [_ZN3cub18CUB_300001_SM_10006detail10merge_sort30DeviceMergeSortPartitionKernelIN6thrust24THRUST_300001_SM_1000_NS10device_ptrI8KeyValueEEj18KeyValueComparatorS7_EEvbT_PT2_T0_SD_PSD_T1_SD_i_param_0];
	ld.param.u64 	%rd10, [_ZN3cub18CUB_300001_SM_10006detail10merge_sort30DeviceMergeSortPartitionKernelIN6thrust24THRUST_300001_SM_1000_NS10device_ptrI8KeyValueEEj18KeyValueComparatorS7_EEvbT_PT2_T0_SD_PSD_T1_SD_i_param_2];
	ld.param.u32 	%r20, [_ZN3cub18CUB_300001_SM_10006detail10merge_sort30DeviceMergeSortPartitionKernelIN6thrust24THRUST_300001_SM_1000_NS10device_ptrI8KeyValueEEj18KeyValueComparatorS7_EEvbT_PT2_T0_SD_PSD_T1_SD_i_param_3];
	ld.param.u32 	%r21, [_ZN3cub18CUB_300001_SM_10006detail10merge_sort30DeviceMergeSortPartitionKernelIN6thrust24THRUST_300001_SM_1000_NS10device_ptrI8KeyValueEEj18KeyValueComparatorS7_EEvbT_PT2_T0_SD_PSD_T1_SD_i_param_4];
	ld.param.u64 	%rd11, [_ZN3cub18CUB_300001_SM_10006detail10merge_sort30DeviceMergeSortPartitionKernelIN6thrust24THRUST_300001_SM_1000_NS10device_ptrI8KeyValueEEj18KeyValueComparatorS7_EEvbT_PT2_T0_SD_PSD_T1_SD_i_param_5];
	ld.param.u32 	%r22, [_ZN3cub18CUB_300001_SM_10006detail10merge_sort30DeviceMergeSortPartitionKernelIN6thrust24THRUST_300001_SM_1000_NS10device_ptrI8KeyValueEEj18KeyValueComparatorS7_EEvbT_PT2_T0_SD_PSD_T1_SD_i_param_7];
	ld.param.u32 	%r23, [_ZN3cub18CUB_300001_SM_10006detail10merge_sort30DeviceMergeSortPartitionKernelIN6thrust24THRUST_300001_SM_1000_NS10device_ptrI8KeyValueEEj18KeyValueComparatorS7_EEvbT_PT2_T0_SD_PSD_T1_SD_i_param_8];
	cvta.to.global.u64 	%rd1, %rd11;
	mov.u32 	%r24, %ntid.x;
	mov.u32 	%r25, %ctaid.x;
	mov.u32 	%r26, %tid.x;
	mad.lo.s32 	%r1, %r24, %r25, %r26;
	setp.ge.u32 	%p1, %r1, %r21;
	@%p1 bra 	$L__BB20_11;
	shr.u32 	%r27, %r22, 1;
	add.s32 	%r2, %r22, -1;
	neg.s32 	%r28, %r22;
	and.b32  	%r29, %r1, %r28;
	mul.lo.s32 	%r30, %r23, %r29;
	mul.lo.s32 	%r31, %r23, %r27;
	min.u32 	%r3, %r30, %r20;
	not.b32 	%r32, %r30;
	min.u32 	%r33, %r31, %r32;
	add.s32 	%r34, %r33, %r30;
	min.u32 	%r4, %r34, %r20;
	not.b32 	%r35, %r4;
	min.u32 	%r36, %r31, %r35;
	add.s32 	%r37, %r36, %r4;
	min.u32 	%r5, %r37, %r20;
	// begin inline asm
	griddepcontrol.wait;
	// end inline asm
	add.s32 	%r38, %r1, 1;
	setp.ne.s32 	%p2, %r38, %r21;
	@%p2 bra 	$L__BB20_3;
	mul.wide.u32 	%rd30, %r1, 4;
	add.s64 	%rd31, %rd1, %rd30;
	st.global.u32 	[%rd31], %r4;
	bra.uni 	$L__BB20_11;
$L__BB20_3:
	sub.s32 	%r39, %r5, %r3;
	and.b32  	%r40, %r2, %r1;
	mul.lo.s32 	%r41, %r40, %r23;
	min.u32 	%r6, %r41, %r39;
	setp.eq.s16 	%p3, %rs1, 0;
	@%p3 bra 	$L__BB20_7;
	sub.s32 	%r42, %r4, %r3;
	sub.s32 	%r43, %r5, %r4;
	max.u32 	%r44, %r6, %r43;
	sub.s32 	%r69, %r44, %r43;
	min.u32 	%r65, %r42, %r6;
	setp.ge.u32 	%p4, %r69, %r65;
	@%p4 bra 	$L__BB20_10;
	cvta.to.global.u64 	%rd3, %rd9;
	cvt.u64.u32 	%rd4, %r4;
	cvt.u64.u32 	%rd5, %r3;
$L__BB20_6:
	sub.s32 	%r45, %r65, %r69;
	shr.u32 	%r46, %r45, 1;
	add.s32 	%r47, %r46, %r69;
	cvt.u64.u32 	%rd12, %r47;
	add.s64 	%rd13, %rd12, %rd5;
	shl.b64 	%rd14, %rd13, 3;
	add.s64 	%rd15, %rd3, %rd14;
	ld.global.u32 	%r48, [%rd15];
	not.b32 	%r49, %r47;
	add.s32 	%r50, %r6, %r49;
	cvt.u64.u32 	%rd16, %r50;
	add.s64 	%rd17, %rd16, %rd4;
	shl.b64 	%rd18, %rd17, 3;
	add.s64 	%rd19, %rd3, %rd18;
	ld.global.u32 	%r51, [%rd19];
	setp.lt.s32 	%p5, %r51, %r48;
	add.s32 	%r52, %r47, 1;
	selp.b32 	%r69, %r69, %r52, %p5;
	selp.b32 	%r65, %r47, %r65, %p5;
	setp.lt.u32 	%p6, %r69, %r65;
	@%p6 bra 	$L__BB20_6;
	bra.uni 	$L__BB20_10;
$L__BB20_7:
	sub.s32 	%r53, %r4, %r3;
	sub.s32 	%r54, %r5, %r4;
	max.u32 	%r55, %r6, %r54;
	sub.s32 	%r69, %r55, %r54;
	min.u32 	%r67, %r53, %r6;
	setp.ge.u32 	%p7, %r69, %r67;
	@%p7 bra 	$L__BB20_10;
	cvta.to.global.u64 	%rd6, %rd10;
	cvt.u64.u32 	%rd7, %r4;
	cvt.u64.u32 	%rd8, %r3;
$L__BB20_9:
	sub.s32 	%r56, %r67, %r69;
	shr.u32 	%r57, %r56, 1;
	add.s32 	%r58, %r57, %r69;
	cvt.u64.u32 	%rd20, %r58;
	add.s64 	%rd21, %rd20, %rd8;
	shl.b64 	%rd22, %rd21, 3;
	add.s64 	%rd23, %rd6, %rd22;
	ld.global.u32 	%r59, [%rd23];
	not.b32 	%r60, %r58;
	add.s32 	%r61, %r6, %r60;
	cvt.u64.u32 	%rd24, %r61;
	add.s64 	%rd25, %rd24, %rd7;
	shl.b64 	%rd26, %rd25, 3;
	add.s64 	%rd27, %rd6, %rd26;
	ld.global.u32 	%r62, [%rd27];
	setp.lt.s32 	%p8, %r62, %r59;
	add.s32 	%r63, %r58, 1;
	selp.b32 	%r69, %r69, %r63, %p8;
	selp.b32 	%r67, %r58, %r67, %p8;
	setp.lt.u32 	%p9, %r69, %r67;
	@%p9 bra 	$L__BB20_9;
$L__BB20_10:
	add.s32 	%r64, %r69, %r3;
	mul.wide.u32 	%rd28, %r1, 4;
	add.s64 	%rd29, %rd1, %rd28;
	st.global.u32 	[%rd29], %r64;
$L__BB20_11:
	ret;

}
	// .globl	_ZN3cub18CUB_300001_SM_10006detail10merge_sort26DeviceMergeSortMergeKernelINS2_10policy_hubIN6thrust24THRUST_300001_SM_1000_NS10device_ptrI8KeyValueEEE9Policy600ES9_PNS0_8NullTypeES9_SD_j18KeyValueComparatorS8_SC_EEvbT2_T3_T4_PT6_PT7_T5_PSH_SH_NS1_7vsmem_tE
.visible .entry _ZN3cub18CUB_300001_SM_10006detail10merge_sort26DeviceMergeSortMergeKernelINS2_10policy_hubIN6thrust24THRUST_300001_SM_1000_NS10device_ptrI8KeyValueEEE9Policy600ES9_PNS0_8NullTypeES9_SD_j18KeyValueComparatorS8_SC_EEvbT2_T3_T4_PT6_PT7_T5_PSH_SH_NS1_7vsmem_tE(
	.param .u8 _ZN3cub18CUB_300001_SM_10006detail10merge_sort26DeviceMergeSortMergeKernelINS2_10policy_hubIN6thrust24THRUST_300001_SM_1000_NS10device_ptrI8KeyValueEEE9Policy600ES9_PNS0_8NullTypeES9_SD_j18KeyValueComparatorS8_SC_EEvbT2_T3_T4_PT6_PT7_T5_PSH_SH_NS1_7vsmem_tE_param_0,
	.param .align 8 .b8 _ZN3cub18CUB_300001_SM_10006detail10merge_sort26DeviceMergeSortMergeKernelINS2_10policy_hubIN6thrust24THRUST_300001_SM_1000_NS10device_ptrI8KeyValueEEE9Policy600ES9_PNS0_8NullTypeES9_SD_j18KeyValueComparatorS8_SC_EEvbT2_T3_T4_PT6_PT7_T5_PSH_SH_NS1_7vsmem_tE_param_1[8],
	.param .u64 .ptr .align 1 _ZN3cub18CUB_300001_SM_10006detail10merge_sort26DeviceMergeSortMergeKernelINS2_10policy_hubIN6thrust24THRUST_300001_SM_1000_NS10device_ptrI8KeyValueEEE9Policy600ES9_PNS0_8NullTypeES9_SD_j18KeyValueComparatorS8_SC_EEvbT2_T3_T4_PT6_PT7_T5_PSH_SH_NS1_7vsmem_tE_param_2,
	.param .u32 _ZN3cub18CUB_300001_SM_10006detail10merge_sort26DeviceMergeSortMergeKernelINS2_10policy_hubIN6thrust24THRUST_300001_SM_1000_NS10device_ptrI8KeyValueEEE9Policy600ES9_PNS0_8NullTypeES9_SD_j18KeyValueComparatorS8_SC_EEvbT2_T3_T4_PT6_PT7_T5_PSH_SH_NS1_7vsmem_tE_param_3,
	.param .u64 .ptr .align 1 _ZN3cub18CUB_300001_SM_10006detail10merge_sort26DeviceMergeSortMergeKernelINS2_10policy_hubIN6thrust24THRUST_300001_SM_1000_NS10device_ptrI8KeyValueEEE9Policy600ES9_PNS0_8NullTypeES9_SD_j18KeyValueComparatorS8_SC_EEvbT2_T3_T4_PT6_PT7_T5_PSH_SH_NS1_7vsmem_tE_param_4,
	.param .u64 .ptr .align 1 _ZN3cub18CUB_300001_SM_10006detail10merge_sort26DeviceMergeSortMergeKernelINS2_10policy_hubIN6thrust24THRUST_300001_SM_1000_NS10device_ptrI8KeyValueEEE9Policy600ES9_PNS0_8NullTypeES9_SD_j18KeyValueComparatorS8_SC_EEvbT2_T3_T4_PT6_PT7_T5_PSH_SH_NS1_7vsmem_tE_param_5,
	.param .align 1 .b8 _ZN3cub18CUB_300001_SM_10006detail10merge_sort26DeviceMergeSortMergeKernelINS2_10policy_hubIN6thrust24THRUST_300001_SM_1000_NS10device_ptrI8KeyValueEEE9Policy600ES9_PNS0_8NullTypeES9_SD_j18KeyValueComparatorS8_SC_EEvbT2_T3_T4_PT6_PT7_T5_PSH_SH_NS1_7vsmem_tE_param_6[1],
	.param .u64 .ptr .align 1 _ZN3cub18CUB_300001_SM_10006detail10merge_sort26DeviceMergeSortMergeKernelINS2_10policy_hubIN6thrust24THRUST_300001_SM_1000_NS10device_ptrI8KeyValueEEE9Policy600ES9_PNS0_8NullTypeES9_SD_j18KeyValueComparatorS8_SC_EEvbT2_T3_T4_PT6_PT7_T5_PSH_SH_NS1_7vsmem_tE_param_7,
	.param .u32 _ZN3cub18CUB_300001_SM_10006detail10merge_sort26DeviceMergeSortMergeKernelINS2_10policy_hubIN6thrust24THRUST_300001_SM_1000_NS10device_ptrI8KeyValueEEE9Policy600ES9_PNS0_8NullTypeES9_SD_j18KeyValueComparatorS8_SC_EEvbT2_T3_T4_PT6_PT7_T5_PSH_SH_NS1_7vsmem_tE_param_8,
	.param .align 8 .b8 _ZN3cub18CUB_300001_SM_10006detail10merge_sort26DeviceMergeSortMergeKernelINS2_10policy_hubIN6thrust24THRUST_300001_SM_1000_NS10device_ptrI8KeyValueEEE9Policy600ES9_PNS0_8NullTypeES9_SD_j18KeyValueComparatorS8_SC_EEvbT2_T3_T4_PT6_PT7_T5_PSH_SH_NS1_7vsmem_tE_param_9[8]
)
.maxntid 256
{
	.reg .pred 	%p<210>;
	.reg .b16 	%rs<2>;
	.reg .b32 	%r<1113>;
	.reg .b64 	%rd<91>;
	// demoted variable
	.shared .align 16 .b8 _ZZN3cub18CUB_300001_SM_10006detail10merge_sort26DeviceMergeSortMergeKernelINS2_10policy_hubIN6thrust24THRUST_300001_SM_1000_NS10device_ptrI8KeyValueEEE9Policy600ES9_PNS0_8NullTypeES9_SD_j18KeyValueComparatorS8_SC_EEvbT2_T3_T4_PT6_PT7_T5_PSH_SH_NS1_7vsmem_tEE19static_temp_storage[16912];
	ld.param.s8 	%rs1, [_ZN3cub18CUB_300001_SM_10006detail10merge_sort26DeviceMergeSortMergeKernelINS2_10policy_hubIN6thrust24THRUST_300001_SM_1000_NS10device_ptrI8KeyValueEEE9Policy600ES9_PNS0_8NullTypeES9_SD_j18KeyValueComparatorS8_SC_EEvbT2_T3_T4_PT6_PT7_T5_PSH_SH_NS1_7vsmem_tE_param_0];
	ld.param.u64 	%rd14, [_ZN3cub18CUB_300001_SM_10006detail10merge_sort26DeviceMergeSortMergeKernelINS2_10policy_hubIN6thrust24THRUST_300001_SM_1000_NS10device_ptrI8KeyValueEEE9Policy600ES9_PNS0_8NullTypeES9_SD_j18KeyValueComparatorS8_SC_EEvbT2_T3_T4_PT6_PT7_T5_PSH_SH_NS1_7vsmem_tE_param_1];
	ld.param.u32 	%r494, [_ZN3cub18CUB_300001_SM_10006detail10merge_sort26DeviceMergeSortMergeKernelINS2_10policy_hubIN6thrust24THRUST_300001_SM_1000_NS10device_ptrI8KeyValueEEE9Policy600ES9_PNS0_8NullTypeES9_SD_j18KeyValueComparatorS8_SC_EEvbT2_T3_T4_PT6_PT7_T5_PSH_SH_NS1_7vsmem_tE_param_3];
	ld.param.u64 	%rd15, [_ZN3cub18CUB_300001_SM_10006detail10merge_sort26DeviceMergeSortMergeKernelINS2_10policy_hubIN6thrust24THRUST_300001_SM_1000_NS10device_ptrI8KeyValueEEE9Policy600ES9_PNS0_8NullTypeES9_SD_j18KeyValueComparatorS8_SC_EEvbT2_T3_T4_PT6_PT7_T5_PSH_SH_NS1_7vsmem_tE_param_4];
	ld.param.u64 	%rd16, [_ZN3cub18CUB_300001_SM_10006detail10merge_sort26DeviceMergeSortMergeKernelINS2_10policy_hubIN6thrust24THRUST_300001_SM_1000_NS10device_ptrI8KeyValueEEE9Policy600ES9_PNS0_8NullTypeES9_SD_j18KeyValueComparatorS8_SC_EEvbT2_T3_T4_PT6_PT7_T5_PSH_SH_NS1_7vsmem_tE_param_7];
	ld.param.u32 	%r495, [_ZN3cub18CUB_300001_SM_10006detail10merge_sort26DeviceMergeSortMergeKernelINS2_10policy_hubIN6thrust24THRUST_300001_SM_1000_NS10device_ptrI8KeyValueEEE9Policy600ES9_PNS0_8NullTypeES9_SD_j18KeyValueComparatorS8_SC_EEvbT2_T3_T4_PT6_PT7_T5_PSH_SH_NS1_7vsmem_tE_param_8];
	cvta.to.global.u64 	%rd1, %rd15;
	cvta.to.global.u64 	%rd2, %rd16;
	cvta.to.global.u64 	%rd3, %rd14;
	mov.u32 	%r1, %ctaid.x;
	mov.u32 	%r496, %nctaid.x;
	shl.b32 	%r2, %r1, 11;
	mov.u32 	%r3, %tid.x;
	add.s32 	%r497, %r496, -1;
	setp.ge.u32 	%p33, %r1, %r497;
	@%p33 bra 	$L__BB21_93;
	mul.wide.u32 	%rd53, %r1, 4;
	add.s64 	%rd54, %rd2, %rd53;
	ld.global.u32 	%r721, [%rd54];
	ld.global.u32 	%r722, [%rd54+4];
	neg.s32 	%r723, %r495;
	and.b32  	%r724, %r1, %r723;
	shl.b32 	%r4, %r724, 11;
	shl.b32 	%r725, %r495, 10;
	and.b32  	%r5, %r725, -2048;
	sub.s32 	%r726, %r1, %r724;
	shl.b32 	%r727, %r726, 11;
	sub.s32 	%r6, %r721, %r4;
	sub.s32 	%r728, %r722, %r4;
	sub.s32 	%r729, %r494, %r4;
	max.u32 	%r730, %r729, %r5;
	sub.s32 	%r731, %r730, %r5;
	sub.s32 	%r732, %r727, %r6;
	min.u32 	%r7, %r732, %r731;
	setp.eq.s32 	%p131, %r727, -2048;
	selp.b32 	%r733, 2047, 2048, %p131;
	add.s32 	%r734, %r733, %r727;
	sub.s32 	%r735, %r734, %r728;
	or.b32  	%r736, %r1, %r723;
	setp.eq.s32 	%p132, %r736, -1;
	min.u32 	%r737, %r5, %r729;
	selp.b32 	%r738, %r737, %r728, %p132;
	selp.b32 	%r739, %r5, %r735, %p132;
	min.u32 	%r8, %r739, %r731;
	sub.s32 	%r9, %r738, %r6;
	// begin inline asm
	griddepcontrol.wait;
	// end inline asm
	setp.eq.s16 	%p133, %rs1, 0;
	@%p133 bra 	$L__BB21_26;
	cvt.u64.u32 	%rd55, %r4;
	cvt.u64.u32 	%rd56, %r6;
	add.s64 	%rd57, %rd56, %rd55;
	cvt.u64.u32 	%rd58, %r5;
	add.s64 	%rd59, %rd55, %rd58;
	cvt.u64.u32 	%rd60, %r7;
	add.s64 	%rd61, %rd59, %rd60;
	setp.ge.s32 	%p134, %r3, %r9;
	cvt.u64.u32 	%rd62, %r3;
	add.s64 	%rd63, %rd57, %rd62;
	shl.b64 	%rd64, %rd63, 3;
	add.s64 	%rd4, %rd3, %rd64;
	sub.s32 	%r740, %r3, %r9;
	cvt.s64.s32 	%rd65, %r740;
	add.s64 	%rd66, %rd61, %rd65;
	shl.b64 	%rd67, %rd66, 3;
	add.s64 	%rd5, %rd3, %rd67;
	@%p134 bra 	$L__BB21_4;
	ld.global.u32 	%r1006, [%rd4];
	ld.global.u32 	%r1005, [%rd4+4];
	bra.uni 	$L__BB21_5;
$L__BB21_4:
	ld.global.u32 	%r1006, [%rd5];
	ld.global.u32 	%r1005, [%rd5+4];
$L__BB21_5:
	add.s32 	%r741, %r3, 256;
	setp.lt.s32 	%p135, %r741, %r9;
	@%p135 bra 	$L__BB21_7;
	ld.global.u32 	%r1004, [%rd5+2048];
	ld.global.u32 	%r1003, [%rd5+2052];
	bra.uni 	$L__BB21_8;
$L__BB21_7:
	ld.global.u32 	%r1004, [%rd4+2048];
	ld.global.u32 	%r1003, [%rd4+2052];
$L__BB21_8:
	add.s32 	%r742, %r3, 512;
	setp.lt.s32 	%p136, %r742, %r9;
	@%p136 bra 	$L__BB21_10;
	ld.global.u32 	%r1002, [%rd5+4096];
	ld.global.u32 	%r1001, [%rd5+4100];
	bra.uni 	$L__BB21_11;
$L__BB21_10:
	ld.global.u32 	%r1002, [%rd4+4096];
	ld.global.u32 	%r1001, [%rd4+4100];
$L__BB21_11:
	add.s32 	%r743, %r3, 768;
	setp.lt.s32 	%p137, %r743, %r9;
	@%p137 bra 	$L__BB21_13;
	ld.global.u32 	%r1000, [%rd5+6144];
	ld.global.u32 	%r999, [%rd5+6148];
	bra.uni 	$L__BB21_14;
$L__BB21_13:
	ld.global.u32 	%r1000, [%rd4+6144];
	ld.global.u32 	%r999, [%rd4+6148];
$L__BB21_14:
	or.b32  	%r744, %r3, 1024;
	setp.lt.s32 	%p138, %r744, %r9;
	@%p138 bra 	$L__BB21_16;
	ld.global.u32 	%r998, [%rd5+8192];
	ld.global.u32 	%r997, [%rd5+8196];
	bra.uni 	$L__BB21_17;
$L__BB21_16:
	ld.global.u32 	%r998, [%rd4+8192];
	ld.global.u32 	%r997, [%rd4+8196];
$L__BB21_17:
	add.s32 	%r745, %r3, 1280;
	setp.lt.s32 	%p139, %r745, %r9;
	@%p139 bra 	$L__BB21_19;
	ld.global.u32 	%r996, [%rd5+10240];
	ld.global.u32 	%r995, [%rd5+10244];
	bra.uni 	$L__BB21_20;
$L__BB21_19:
	ld.global.u32 	%r996, [%rd4+10240];
	ld.global.u32 	%r995, [%rd4+10244];
$L__BB21_20:
	add.s32 	%r746, %r3, 1536;
	setp.lt.s32 	%p140, %r746, %r9;
	@%p140 bra 	$L__BB21_22;
	ld.global.u32 	%r994, [%rd5+12288];
	ld.global.u32 	%r993, [%rd5+12292];
	bra.uni 	$L__BB21_23;
$L__BB21_22:
	ld.global.u32 	%r994, [%rd4+12288];
	ld.global.u32 	%r993, [%rd4+12292];
$L__BB21_23:
	add.s32 	%r747, %r3, 1792;
	setp.lt.s32 	%p141, %r747, %r9;
	@%p141 bra 	$L__BB21_25;
	ld.global.u32 	%r992, [%rd5+14336];
	ld.global.u32 	%r991, [%rd5+14340];
	bra.uni 	$L__BB21_50;
$L__BB21_25:
	ld.global.u32 	%r992, [%rd4+14336];
	ld.global.u32 	%r991, [%rd4+14340];
	bra.uni 	$L__BB21_50;
$L__BB21_26:
	cvt.u64.u32 	%rd68, %r4;
	cvt.u64.u32 	%rd69, %r6;
	add.s64 	%rd70, %rd69, %rd68;
	cvt.u64.u32 	%rd71, %r5;
	add.s64 	%rd72, %rd68, %rd71;
	cvt.u64.u32 	%rd73, %r7;
	add.s64 	%rd74, %rd72, %rd73;
	setp.ge.s32 	%p142, %r3, %r9;
	cvt.u64.u32 	%rd75, %r3;
	add.s64 	%rd76, %rd70, %rd75;
	shl.b64 	%rd77, %rd76, 3;
	add.s64 	%rd6, %rd1, %rd77;
	sub.s32 	%r748, %r3, %r9;
	cvt.s64.s32 	%rd78, %r748;
	add.s64 	%rd79, %rd74, %rd78;
	shl.b64 	%rd80, %rd79, 3;
	add.s64 	%rd7, %rd1, %rd80;
	@%p142 bra 	$L__BB21_28;
	ld.global.u32 	%r1006, [%rd6];
	ld.global.u32 	%r1005, [%rd6+4];
	bra.uni 	$L__BB21_29;
$L__BB21_28:
	ld.global.u32 	%r1006, [%rd7];
	ld.global.u32 	%r1005, [%rd7+4];
$L__BB21_29:
	add.s32 	%r749, %r3, 256;
	setp.lt.s32 	%p143, %r749, %r9;
	@%p143 bra 	$L__BB21_31;
	ld.global.u32 	%r1004, [%rd7+2048];
	ld.global.u32 	%r1003, [%rd7+2052];
	bra.uni 	$L__BB21_32;
$L__BB21_31:
	ld.global.u32 	%r1004, [%rd6+2048];
	ld.global.u32 	%r1003, [%rd6+2052];
$L__BB21_32:
	add.s32 	%r750, %r3, 512;
	setp.lt.s32 	%p144, %r750, %r9;
	@%p144 bra 	$L__BB21_34;
	ld.global.u32 	%r1002, [%rd7+4096];
	ld.global.u32 	%r1001, [%rd7+4100];
	bra.uni 	$L__BB21_35;
$L__BB21_34:
	ld.global.u32 	%r1002, [%rd6+4096];
	ld.global.u32 	%r1001, [%rd6+4100];
$L__BB21_35:
	add.s32 	%r751, %r3, 768;
	setp.lt.s32 	%p145, %r751, %r9;
	@%p145 bra 	$L__BB21_37;
	ld.global.u32 	%r1000, [%rd7+6144];
	ld.global.u32 	%r999, [%rd7+6148];
	bra.uni 	$L__BB21_38;
$L__BB21_37:
	ld.global.u32 	%r1000, [%rd6+6144];
	ld.global.u32 	%r999, [%rd6+6148];
$L__BB21_38:
	or.b32  	%r752, %r3, 1024;
	setp.lt.s32 	%p146, %r752, %r9;
	@%p146 bra 	$L__BB21_40;
	ld.global.u32 	%r998, [%rd7+8192];
	ld.global.u32 	%r997, [%rd7+8196];
	bra.uni 	$L__BB21_41;
$L__BB21_40:
	ld.global.u32 	%r998, [%rd6+8192];
	ld.global.u32 	%r997, [%rd6+8196];
$L__BB21_41:
	add.s32 	%r753, %r3, 1280;
	setp.lt.s32 	%p147, %r753, %r9;
	@%p147 bra 	$L__BB21_43;
	ld.global.u32 	%r996, [%rd7+10240];
	ld.global.u32 	%r995, [%rd7+10244];
	bra.uni 	$L__BB21_44;
$L__BB21_43:
	ld.global.u32 	%r996, [%rd6+10240];
	ld.global.u32 	%r995, [%rd6+10244];
$L__BB21_44:
	add.s32 	%r754, %r3, 1536;
	setp.lt.s32 	%p148, %r754, %r9;
	@%p148 bra 	$L__BB21_46;
	ld.global.u32 	%r994, [%rd7+12288];
	ld.global.u32 	%r993, [%rd7+12292];
	bra.uni 	$L__BB21_47;
$L__BB21_46:
	ld.global.u32 	%r994, [%rd6+12288];
	ld.global.u32 	%r993, [%rd6+12292];
$L__BB21_47:
	add.s32 	%r755, %r3, 1792;
	setp.lt.s32 	%p149, %r755, %r9;
	@%p149 bra 	$L__BB21_49;
	ld.global.u32 	%r992, [%rd7+14336];
	ld.global.u32 	%r991, [%rd7+14340];
	bra.uni 	$L__BB21_50;
$L__BB21_49:
	ld.global.u32 	%r992, [%rd6+14336];
	ld.global.u32 	%r991, [%rd6+14340];
$L__BB21_50:
	sub.s32 	%r756, %r8, %r7;
	shl.b32 	%r119, %r3, 3;
	mov.u32 	%r757, _ZZN3cub18CUB_300001_SM_10006detail10merge_sort26DeviceMergeSortMergeKernelINS2_10policy_hubIN6thrust24THRUST_300001_SM_1000_NS10device_ptrI8KeyValueEEE9Policy600ES9_PNS0_8NullTypeES9_SD_j18KeyValueComparatorS8_SC_EEvbT2_T3_T4_PT6_PT7_T5_PSH_SH_NS1_7vsmem_tEE19static_temp_storage;
	add.s32 	%r758, %r757, %r119;
	st.shared.v2.u32 	[%r758], {%r1006, %r1005};
	st.shared.v2.u32 	[%r758+2048], {%r1004, %r1003};
	st.shared.v2.u32 	[%r758+4096], {%r1002, %r1001};
	st.shared.v2.u32 	[%r758+6144], {%r1000, %r999};
	st.shared.v2.u32 	[%r758+8192], {%r998, %r997};
	st.shared.v2.u32 	[%r758+10240], {%r996, %r995};
	st.shared.v2.u32 	[%r758+12288], {%r994, %r993};
	st.shared.v2.u32 	[%r758+14336], {%r992, %r991};
	bar.sync 	0;
	// begin inline asm
	griddepcontrol.launch_dependents;
	// end inline asm
	add.s32 	%r118, %r756, %r9;
	min.s32 	%r120, %r119, %r118;
	setp.lt.s32 	%p150, %r120, %r756;
	sub.s32 	%r759, %r120, %r756;
	selp.b32 	%r1009, 0, %r759, %p150;
	min.s32 	%r1007, %r9, %r120;
	setp.ge.s32 	%p151, %r1009, %r1007;
	@%p151 bra 	$L__BB21_53;
	add.s32 	%r123, %r120, %r9;
$L__BB21_52:
	sub.s32 	%r760, %r1007, %r1009;
	shr.u32 	%r761, %r760, 31;
	add.s32 	%r762, %r760, %r761;
	shr.s32 	%r763, %r762, 1;
	add.s32 	%r764, %r763, %r1009;
	shl.b32 	%r765, %r764, 3;
	add.s32 	%r767, %r757, %r765;
	ld.shared.u32 	%r768, [%r767];
	not.b32 	%r769, %r764;
	add.s32 	%r770, %r123, %r769;
	shl.b32 	%r771, %r770, 3;
	add.s32 	%r772, %r757, %r771;
	ld.shared.u32 	%r773, [%r772];
	setp.lt.s32 	%p152, %r773, %r768;
	add.s32 	%r774, %r764, 1;
	selp.b32 	%r1009, %r1009, %r774, %p152;
	selp.b32 	%r1007, %r764, %r1007, %p152;
	setp.lt.s32 	%p153, %r1009, %r1007;
	@%p153 bra 	$L__BB21_52;
$L__BB21_53:
	sub.s32 	%r775, %r120, %r1009;
	add.s32 	%r129, %r775, %r9;
	shl.b32 	%r776, %r129, 3;
	add.s32 	%r130, %r757, %r776;
	ld.shared.v2.u32 	{%r1010, %r1011}, [%r130];
	shl.b32 	%r778, %r1009, 3;
	add.s32 	%r133, %r757, %r778;
	ld.shared.v2.u32 	{%r1016, %r1017}, [%r133];
	setp.ge.s32 	%p155, %r129, %r118;
	mov.pred 	%p194, 0;
	@%p155 bra 	$L__BB21_55;
	setp.ge.s32 	%p156, %r1009, %r9;
	setp.lt.s32 	%p157, %r1010, %r1016;
	or.pred  	%p194, %p156, %p157;
$L__BB21_55:
	selp.b32 	%r136, %r1011, %r1017, %p194;
	selp.b32 	%r137, %r1010, %r1016, %p194;
	selp.u32 	%r779, 1, 0, %p194;
	add.s32 	%r138, %r129, %r779;
	not.pred 	%p158, %p194;
	selp.u32 	%r780, 1, 0, %p158;
	add.s32 	%r139, %r1009, %r780;
	@%p158 bra 	$L__BB21_57;
	ld.shared.v2.u32 	{%r1010, %r1011}, [%r130+8];
	bra.uni 	$L__BB21_58;
$L__BB21_57:
	ld.shared.v2.u32 	{%r1016, %r1017}, [%r133+8];
$L__BB21_58:
	setp.ge.s32 	%p160, %r138, %r118;
	mov.pred 	%p195, 0;
	@%p160 bra 	$L__BB21_60;
	setp.ge.s32 	%p161, %r139, %r9;
	setp.lt.s32 	%p162, %r1010, %r1016;
	or.pred  	%p195, %p161, %p162;
$L__BB21_60:
	selp.b32 	%r148, %r1011, %r1017, %p195;
	selp.b32 	%r149, %r1010, %r1016, %p195;
	selp.u32 	%r781, 1, 0, %p195;
	add.s32 	%r150, %r138, %r781;
	not.pred 	%p163, %p195;
	selp.u32 	%r782, 1, 0, %p163;
	add.s32 	%r151, %r139, %r782;
	@%p195 bra 	$L__BB21_62;
	shl.b32 	%r783, %r151, 3;
	add.s32 	%r785, %r757, %r783;
	ld.shared.v2.u32 	{%r1016, %r1017}, [%r785];
	bra.uni 	$L__BB21_63;
$L__BB21_62:
	shl.b32 	%r786, %r150, 3;
	add.s32 	%r788, %r757, %r786;
	ld.shared.v2.u32 	{%r1010, %r1011}, [%r788];
$L__BB21_63:
	setp.ge.s32 	%p165, %r150, %r118;
	mov.pred 	%p196, 0;
	@%p165 bra 	$L__BB21_65;
	setp.ge.s32 	%p166, %r151, %r9;
	setp.lt.s32 	%p167, %r1010, %r1016;
	or.pred  	%p196, %p166, %p167;
$L__BB21_65:
	selp.b32 	%r160, %r1011, %r1017, %p196;
	selp.b32 	%r161, %r1010, %r1016, %p196;
	selp.u32 	%r789, 1, 0, %p196;
	add.s32 	%r162, %r150, %r789;
	not.pred 	%p168, %p196;
	selp.u32 	%r790, 1, 0, %p168;
	add.s32 	%r163, %r151, %r790;
	@%p196 bra 	$L__BB21_67;
	shl.b32 	%r791, %r163, 3;
	add.s32 	%r793, %r757, %r791;
	ld.shared.v2.u32 	{%r1016, %r1017}, [%r793];
	bra.uni 	$L__BB21_68;
$L__BB21_67:
	shl.b32 	%r794, %r162, 3;
	add.s32 	%r796, %r757, %r794;
	ld.shared.v2.u32 	{%r1010, %r1011}, [%r796];
$L__BB21_68:
	setp.ge.s32 	%p170, %r162, %r118;
	mov.pred 	%p197, 0;
	@%p170 bra 	$L__BB21_70;
	setp.ge.s32 	%p171, %r163, %r9;
	setp.lt.s32 	%p172, %r1010, %r1016;
	or.pred  	%p197, %p171, %p172;
$L__BB21_70:
	selp.b32 	%r172, %r1011, %r1017, %p197;
	selp.b32 	%r173, %r1010, %r1016, %p197;
	selp.u32 	%r797, 1, 0, %p197;
	add.s32 	%r174, %r162, %r797;
	not.pred 	%p173, %p197;
	selp.u32 	%r798, 1, 0, %p173;
	add.s32 	%r175, %r163, %r798;
	@%p197 bra 	$L__BB21_72;
	shl.b32 	%r799, %r175, 3;
	add.s32 	%r801, %r757, %r799;
	ld.shared.v2.u32 	{%r1016, %r1017}, [%r801];
	bra.uni 	$L__BB21_73;
$L__BB21_72:
	shl.b32 	%r802, %r174, 3;
	add.s32 	%r804, %r757, %r802;
	ld.shared.v2.u32 	{%r1010, %r1011}, [%r804];
$L__BB21_73:
	setp.ge.s32 	%p175, %r174, %r118;
	mov.pred 	%p198, 0;
	@%p175 bra 	$L__BB21_75;
	setp.ge.s32 	%p176, %r175, %r9;
	setp.lt.s32 	%p177, %r1010, %r1016;
	or.pred  	%p198, %p176, %p177;
$L__BB21_75:
	selp.b32 	%r184, %r1011, %r1017, %p198;
	selp.b32 	%r185, %r1010, %r1016, %p198;
	selp.u32 	%r805, 1, 0, %p198;
	add.s32 	%r186, %r174, %r805;
	not.pred 	%p178, %p198;
	selp.u32 	%r806, 1, 0, %p178;
	add.s32 	%r187, %r175, %r806;
	@%p198 bra 	$L__BB21_77;
	shl.b32 	%r807, %r187, 3;
	add.s32 	%r809, %r757, %r807;
	ld.shared.v2.u32 	{%r1016, %r1017}, [%r809];
	bra.uni 	$L__BB21_78;
$L__BB21_77:
	shl.b32 	%r810, %r186, 3;
	add.s32 	%r812, %r757, %r810;
	ld.shared.v2.u32 	{%r1010, %r1011}, [%r812];
$L__BB21_78:
	setp.ge.s32 	%p180, %r186, %r118;
	mov.pred 	%p199, 0;
	@%p180 bra 	$L__BB21_80;
	setp.ge.s32 	%p181, %r187, %r9;
	setp.lt.s32 	%p182, %r1010, %r1016;
	or.pred  	%p199, %p181, %p182;
$L__BB21_80:
	selp.b32 	%r196, %r1011, %r1017, %p199;
	selp.b32 	%r197, %r1010, %r1016, %p199;
	selp.u32 	%r813, 1, 0, %p199;
	add.s32 	%r198, %r186, %r813;
	not.pred 	%p183, %p199;
	selp.u32 	%r814, 1, 0, %p183;
	add.s32 	%r199, %r187, %r814;
	@%p199 bra 	$L__BB21_82;
	shl.b32 	%r815, %r199, 3;
	add.s32 	%r817, %r757, %r815;
	ld.shared.v2.u32 	{%r1016, %r1017}, [%r817];
	bra.uni 	$L__BB21_83;
$L__BB21_82:
	shl.b32 	%r818, %r198, 3;
	add.s32 	%r820, %r757, %r818;
	ld.shared.v2.u32 	{%r1010, %r1011}, [%r820];
$L__BB21_83:
	setp.ge.s32 	%p185, %r198, %r118;
	mov.pred 	%p200, 0;
	@%p185 bra 	$L__BB21_85;
	setp.ge.s32 	%p186, %r199, %r9;
	setp.lt.s32 	%p187, %r1010, %r1016;
	or.pred  	%p200, %p186, %p187;
$L__BB21_85:
	selp.b32 	%r208, %r1011, %r1017, %p200;
	selp.b32 	%r209, %r1010, %r1016, %p200;
	selp.u32 	%r821, 1, 0, %p200;
	add.s32 	%r210, %r198, %r821;
	not.pred 	%p188, %p200;
	selp.u32 	%r822, 1, 0, %p188;
	add.s32 	%r211, %r199, %r822;
	@%p200 bra 	$L__BB21_87;
	shl.b32 	%r823, %r211, 3;
	mov.u32 	%r824, _ZZN3cub18CUB_300001_SM_10006detail10merge_sort26DeviceMergeSortMergeKernelINS2_10policy_hubIN6thrust24THRUST_300001_SM_1000_NS10device_ptrI8KeyValueEEE9Policy600ES9_PNS0_8NullTypeES9_SD_j18KeyValueComparatorS8_SC_EEvbT2_T3_T4_PT6_PT7_T5_PSH_SH_NS1_7vsmem_tEE19static_temp_storage;
	add.s32 	%r825, %r824, %r823;
	ld.shared.v2.u32 	{%r1016, %r1017}, [%r825];
	bra.uni 	$L__BB21_88;
$L__BB21_87:
	shl.b32 	%r826, %r210, 3;
	mov.u32 	%r827, _ZZN3cub18CUB_300001_SM_10006detail10merge_sort26DeviceMergeSortMergeKernelINS2_10policy_hubIN6thrust24THRUST_300001_SM_1000_NS10device_ptrI8KeyValueEEE9Policy600ES9_PNS0_8NullTypeES9_SD_j18KeyValueComparatorS8_SC_EEvbT2_T3_T4_PT6_PT7_T5_PSH_SH_NS1_7vsmem_tEE19static_temp_storage;
	add.s32 	%r828, %r827, %r826;
	ld.shared.v2.u32 	{%r1010, %r1011}, [%r828];
$L__BB21_88:
	setp.ge.s32 	%p190, %r210, %r118;
	mov.pred 	%p201, 0;
	@%p190 bra 	$L__BB21_90;
	setp.ge.s32 	%p191, %r211, %r9;
	setp.lt.s32 	%p192, %r1010, %r1016;
	or.pred  	%p201, %p191, %p192;
$L__BB21_90:
	setp.eq.s16 	%p193, %rs1, 0;
	selp.b32 	%r220, %r1011, %r1017, %p201;
	selp.b32 	%r221, %r1010, %r1016, %p201;
	bar.sync 	0;
	@%p193 bra 	$L__BB21_92;
	cvt.u64.u32 	%rd81, %r2;
	// begin inline asm
	mov.u32 %r829, %laneid;
	// end inline asm
	and.b32  	%r830, %r119, 7936;
	shl.b32 	%r831, %r829, 3;
	add.s32 	%r832, %r831, %r830;
	shr.s32 	%r833, %r832, 5;
	add.s32 	%r834, %r833, %r832;
	shl.b32 	%r835, %r834, 3;
	mov.u32 	%r836, _ZZN3cub18CUB_300001_SM_10006detail10merge_sort26DeviceMergeSortMergeKernelINS2_10policy_hubIN6thrust24THRUST_300001_SM_1000_NS10device_ptrI8KeyValueEEE9Policy600ES9_PNS0_8NullTypeES9_SD_j18KeyValueComparatorS8_SC_EEvbT2_T3_T4_PT6_PT7_T5_PSH_SH_NS1_7vsmem_tEE19static_temp_storage;
	add.s32 	%r837, %r836, %r835;
	st.shared.v2.u32 	[%r837], {%r137, %r136};
	st.shared.v2.u32 	[%r837+8], {%r149, %r148};
	st.shared.v2.u32 	[%r837+16], {%r161, %r160};
	st.shared.v2.u32 	[%r837+24], {%r173, %r172};
	st.shared.v2.u32 	[%r837+32], {%r185, %r184};
	st.shared.v2.u32 	[%r837+40], {%r197, %r196};
	st.shared.v2.u32 	[%r837+48], {%r209, %r208};
	st.shared.v2.u32 	[%r837+56], {%r221, %r220};
	bar.warp.sync 	-1;
	mad.lo.s32 	%r838, %r829, -7, %r832;
	shr.s32 	%r839, %r838, 5;
	add.s32 	%r840, %r839, %r838;
	shl.b32 	%r841, %r840, 3;
	add.s32 	%r842, %r836, %r841;
	ld.shared.v2.u32 	{%r843, %r844}, [%r842];
	add.s32 	%r845, %r838, 32;
	shr.s32 	%r846, %r845, 5;
	add.s32 	%r847, %r846, %r838;
	shl.b32 	%r848, %r847, 3;
	add.s32 	%r849, %r836, %r848;
	ld.shared.v2.u32 	{%r850, %r851}, [%r849+256];
	add.s32 	%r852, %r838, 64;
	shr.s32 	%r853, %r852, 5;
	add.s32 	%r854, %r853, %r838;
	shl.b32 	%r855, %r854, 3;
	add.s32 	%r856, %r836, %r855;
	ld.shared.v2.u32 	{%r857, %r858}, [%r856+512];
	add.s32 	%r859, %r838, 96;
	shr.s32 	%r860, %r859, 5;
	add.s32 	%r861, %r860, %r838;
	shl.b32 	%r862, %r861, 3;
	add.s32 	%r863, %r836, %r862;
	ld.shared.v2.u32 	{%r864, %r865}, [%r863+768];
	add.s32 	%r866, %r838, 128;
	shr.s32 	%r867, %r866, 5;
	add.s32 	%r868, %r867, %r838;
	shl.b32 	%r869, %r868, 3;
	add.s32 	%r870, %r836, %r869;
	ld.shared.v2.u32 	{%r871, %r872}, [%r870+1024];
	add.s32 	%r873, %r838, 160;
	shr.s32 	%r874, %r873, 5;
	add.s32 	%r875, %r874, %r838;
	shl.b32 	%r876, %r875, 3;
	add.s32 	%r877, %r836, %r876;
	ld.shared.v2.u32 	{%r878, %r879}, [%r877+1280];
	add.s32 	%r880, %r838, 192;
	shr.s32 	%r881, %r880, 5;
	add.s32 	%r882, %r881, %r838;
	shl.b32 	%r883, %r882, 3;
	add.s32 	%r884, %r836, %r883;
	ld.shared.v2.u32 	{%r885, %r886}, [%r884+1536];
	add.s32 	%r887, %r838, 224;
	shr.s32 	%r888, %r887, 5;
	add.s32 	%r889, %r888, %r838;
	shl.b32 	%r890, %r889, 3;
	add.s32 	%r891, %r836, %r890;
	ld.shared.v2.u32 	{%r892, %r893}, [%r891+1792];
	and.b32  	%r894, %r3, 31;
	or.b32  	%r895, %r830, %r894;
	cvt.u64.u32 	%rd82, %r895;
	add.s64 	%rd83, %rd82, %rd81;
	shl.b64 	%rd84, %rd83, 3;
	add.s64 	%rd85, %rd1, %rd84;
	st.global.u32 	[%rd85], %r843;
	st.global.u32 	[%rd85+4], %r844;
	st.global.u32 	[%rd85+256], %r850;
	st.global.u32 	[%rd85+260], %r851;
	st.global.u32 	[%rd85+512], %r857;
	st.global.u32 	[%rd85+516], %r858;
	st.global.u32 	[%rd85+768], %r864;
	st.global.u32 	[%rd85+772], %r865;
	st.global.u32 	[%rd85+1024], %r871;
	st.global.u32 	[%rd85+1028], %r872;
	st.global.u32 	[%rd85+1280], %r878;
	st.global.u32 	[%rd85+1284], %r879;
	st.global.u32 	[%rd85+1536], %r885;
	st.global.u32 	[%rd85+1540], %r886;
	st.global.u32 	[%rd85+1792], %r892;
	st.global.u32 	[%rd85+1796], %r893;
	bra.uni 	$L__BB21_235;
$L__BB21_92:
	// begin inline asm
	mov.u32 %r896, %laneid;
	// end inline asm
	and.b32  	%r897, %r119, 7936;
	shl.b32 	%r898, %r896, 3;
	add.s32 	%r899, %r898, %r897;
	shr.s32 	%r900, %r899, 5;
	add.s32 	%r901, %r900, %r899;
	shl.b32 	%r902, %r901, 3;
	mov.u32 	%r903, _ZZN3cub18CUB_300001_SM_10006detail10merge_sort26DeviceMergeSortMergeKernelINS2_10policy_hubIN6thrust24THRUST_300001_SM_1000_NS10device_ptrI8KeyValueEEE9Policy600ES9_PNS0_8NullTypeES9_SD_j18KeyValueComparatorS8_SC_EEvbT2_T3_T4_PT6_PT7_T5_PSH_SH_NS1_7vsmem_tEE19static_temp_storage;
	add.s32 	%r904, %r903, %r902;
	st.shared.v2.u32 	[%r904], {%r137, %r136};
	st.shared.v2.u32 	[%r904+8], {%r149, %r148};
	st.shared.v2.u32 	[%r904+16], {%r161, %r160};
	st.shared.v2.u32 	[%r904+24], {%r173, %r172};
	st.shared.v2.u32 	[%r904+32], {%r185, %r184};
	st.shared.v2.u32 	[%r904+40], {%r197, %r196};
	st.shared.v2.u32 	[%r904+48], {%r209, %r208};
	st.shared.v2.u32 	[%r904+56], {%r221, %r220};
	bar.warp.sync 	-1;
	mad.lo.s32 	%r905, %r896, -7, %r899;
	shr.s32 	%r906, %r905, 5;
	add.s32 	%r907, %r906, %r905;
	shl.b32 	%r908, %r907, 3;
	add.s32 	%r909, %r903, %r908;
	ld.shared.v2.u32 	{%r910, %r911}, [%r909];
	add.s32 	%r912, %r905, 32;
	shr.s32 	%r913, %r912, 5;
	add.s32 	%r914, %r913, %r905;
	shl.b32 	%r915, %r914, 3;
	add.s32 	%r916, %r903, %r915;
	ld.shared.v2.u32 	{%r917, %r918}, [%r916+256];
	add.s32 	%r919, %r905, 64;
	shr.s32 	%r920, %r919, 5;
	add.s32 	%r921, %r920, %r905;
	shl.b32 	%r922, %r921, 3;
	add.s32 	%r923, %r903, %r922;
	ld.shared.v2.u32 	{%r924, %r925}, [%r923+512];
	add.s32 	%r926, %r905, 96;
	shr.s32 	%r927, %r926, 5;
	add.s32 	%r928, %r927, %r905;
	shl.b32 	%r929, %r928, 3;
	add.s32 	%r930, %r903, %r929;
	ld.shared.v2.u32 	{%r931, %r932}, [%r930+768];
	add.s32 	%r933, %r905, 128;
	shr.s32 	%r934, %r933, 5;
	add.s32 	%r935, %r934, %r905;
	shl.b32 	%r936, %r935, 3;
	add.s32 	%r937, %r903, %r936;
	ld.shared.v2.u32 	{%r938, %r939}, [%r937+1024];
	add.s32 	%r940, %r905, 160;
	shr.s32 	%r941, %r940, 5;
	add.s32 	%r942, %r941, %r905;
	shl.b32 	%r943, %r942, 3;
	add.s32 	%r944, %r903, %r943;
	ld.shared.v2.u32 	{%r945, %r946}, [%r944+1280];
	add.s32 	%r947, %r905, 192;
	shr.s32 	%r948, %r947, 5;
	add.s32 	%r949, %r948, %r905;
	shl.b32 	%r950, %r949, 3;
	add.s32 	%r951, %r903, %r950;
	ld.shared.v2.u32 	{%r952, %r953}, [%r951+1536];
	add.s32 	%r954, %r905, 224;
	shr.s32 	%r955, %r954, 5;
	add.s32 	%r956, %r955, %r905;
	shl.b32 	%r957, %r956, 3;
	add.s32 	%r958, %r903, %r957;
	ld.shared.v2.u32 	{%r959, %r960}, [%r958+1792];
	and.b32  	%r961, %r3, 31;
	cvt.u64.u32 	%rd86, %r897;
	add.s32 	%r962, %r961, %r2;
	cvt.u64.u32 	%rd87, %r962;
	add.s64 	%rd88, %rd87, %rd86;
	shl.b64 	%rd89, %rd88, 3;
	add.s64 	%rd90, %rd3, %rd89;
	st.global.u32 	[%rd90], %r910;
	st.global.u32 	[%rd90+4], %r911;
	st.global.u32 	[%rd90+256], %r917;
	st.global.u32 	[%rd90+260], %r918;
	st.global.u32 	[%rd90+512], %r924;
	st.global.u32 	[%rd90+516], %r925;
	st.global.u32 	[%rd90+768], %r931;
	st.global.u32 	[%rd90+772], %r932;
	st.global.u32 	[%rd90+1024], %r938;
	st.global.u32 	[%rd90+1028], %r939;
	st.global.u32 	[%rd90+1280], %r945;
	st.global.u32 	[%rd90+1284], %r946;
	st.global.u32 	[%rd90+1536], %r952;
	st.global.u32 	[%rd90+1540], %r953;
	st.global.u32 	[%rd90+1792], %r959;
	st.global.u32 	[%rd90+1796], %r960;
	bra.uni 	$L__BB21_235;
$L__BB21_93:
	mul.wide.u32 	%rd17, %r1, 4;
	add.s64 	%rd18, %rd2, %rd17;
	ld.global.u32 	%r498, [%rd18];
	ld.global.u32 	%r499, [%rd18+4];
	neg.s32 	%r500, %r495;
	and.b32  	%r501, %r1, %r500;
	shl.b32 	%r222, %r501, 11;
	shl.b32 	%r502, %r495, 10;
	and.b32  	%r223, %r502, -2048;
	sub.s32 	%r503, %r1, %r501;
	shl.b32 	%r504, %r503, 11;
	sub.s32 	%r224, %r498, %r222;
	sub.s32 	%r505, %r499, %r222;
	sub.s32 	%r506, %r494, %r222;
	max.u32 	%r507, %r506, %r223;
	sub.s32 	%r508, %r507, %r223;
	sub.s32 	%r509, %r504, %r224;
	min.u32 	%r225, %r509, %r508;
	setp.eq.s32 	%p34, %r504, -2048;
	selp.b32 	%r510, 2047, 2048, %p34;
	add.s32 	%r511, %r510, %r504;
	sub.s32 	%r512, %r511, %r505;
	or.b32  	%r513, %r1, %r500;
	setp.eq.s32 	%p35, %r513, -1;
	min.u32 	%r514, %r223, %r506;
	selp.b32 	%r515, %r514, %r505, %p35;
	selp.b32 	%r516, %r223, %r512, %p35;
	min.u32 	%r517, %r516, %r508;
	sub.s32 	%r226, %r515, %r224;
	sub.s32 	%r227, %r517, %r225;
	// begin inline asm
	griddepcontrol.wait;
	// end inline asm
	setp.eq.s16 	%p36, %rs1, 0;
	@%p36 bra 	$L__BB21_126;
	cvt.u64.u32 	%rd19, %r222;
	cvt.u64.u32 	%rd20, %r224;
	add.s64 	%rd21, %rd20, %rd19;
	cvt.u64.u32 	%rd22, %r223;
	add.s64 	%rd23, %rd19, %rd22;
	cvt.u64.u32 	%rd24, %r225;
	add.s64 	%rd25, %rd23, %rd24;
	add.s32 	%r228, %r227, %r226;
	setp.ge.s32 	%p37, %r3, %r228;
	cvt.u64.u32 	%rd26, %r3;
	add.s64 	%rd27, %rd21, %rd26;
	shl.b64 	%rd28, %rd27, 3;
	add.s64 	%rd8, %rd3, %rd28;
	sub.s32 	%r519, %r3, %r226;
	cvt.s64.s32 	%rd29, %r519;
	add.s64 	%rd30, %rd25, %rd29;
	shl.b64 	%rd31, %rd30, 3;
	add.s64 	%rd9, %rd3, %rd31;
	mov.b32 	%r1080, 0;
	mov.u32 	%r1081, %r1080;
	@%p37 bra 	$L__BB21_98;
	setp.ge.s32 	%p38, %r3, %r226;
	@%p38 bra 	$L__BB21_97;
	ld.global.u32 	%r1081, [%rd8];
	ld.global.u32 	%r1080, [%rd8+4];
	bra.uni 	$L__BB21_98;
$L__BB21_97:
	ld.global.u32 	%r1081, [%rd9];
	ld.global.u32 	%r1080, [%rd9+4];
$L__BB21_98:
	add.s32 	%r235, %r3, 256;
	setp.ge.s32 	%p39, %r235, %r228;
	mov.b32 	%r1078, 0;
	mov.u32 	%r1079, %r1078;
	@%p39 bra 	$L__BB21_102;
	setp.lt.s32 	%p40, %r235, %r226;
	@%p40 bra 	$L__BB21_101;
	ld.global.u32 	%r1079, [%rd9+2048];
	ld.global.u32 	%r1078, [%rd9+2052];
	bra.uni 	$L__BB21_102;
$L__BB21_101:
	ld.global.u32 	%r1079, [%rd8+2048];
	ld.global.u32 	%r1078, [%rd8+2052];
$L__BB21_102:
	add.s32 	%r242, %r3, 512;
	setp.ge.s32 	%p41, %r242, %r228;
	mov.b32 	%r1076, 0;
	mov.u32 	%r1077, %r1076;
	@%p41 bra 	$L__BB21_106;
	setp.lt.s32 	%p42, %r242, %r226;
	@%p42 bra 	$L__BB21_105;
	ld.global.u32 	%r1077, [%rd9+4096];
	ld.global.u32 	%r1076, [%rd9+4100];
	bra.uni 	$L__BB21_106;
$L__BB21_105:
	ld.global.u32 	%r1077, [%rd8+4096];
	ld.global.u32 	%r1076, [%rd8+4100];
$L__BB21_106:
	add.s32 	%r249, %r3, 768;
	setp.ge.s32 	%p43, %r249, %r228;
	mov.b32 	%r1074, 0;
	mov.u32 	%r1075, %r1074;
	@%p43 bra 	$L__BB21_110;
	setp.lt.s32 	%p44, %r249, %r226;
	@%p44 bra 	$L__BB21_109;
	ld.global.u32 	%r1075, [%rd9+6144];
	ld.global.u32 	%r1074, [%rd9+6148];
	bra.uni 	$L__BB21_110;
$L__BB21_109:
	ld.global.u32 	%r1075, [%rd8+6144];
	ld.global.u32 	%r1074, [%rd8+6148];
$L__BB21_110:
	or.b32  	%r256, %r3, 1024;
	setp.ge.s32 	%p45, %r256, %r228;
	mov.b32 	%r1072, 0;
	mov.u32 	%r1073, %r1072;
	@%p45 bra 	$L__BB21_114;
	setp.lt.s32 	%p46, %r256, %r226;
	@%p46 bra 	$L__BB21_113;
	ld.global.u32 	%r1073, [%rd9+8192];
	ld.global.u32 	%r1072, [%rd9+8196];
	bra.uni 	$L__BB21_114;
$L__BB21_113:
	ld.global.u32 	%r1073, [%rd8+8192];
	ld.global.u32 	%r1072, [%rd8+8196];
$L__BB21_114:
	add.s32 	%r263, %r3, 1280;
	setp.ge.s32 	%p47, %r263, %r228;
	mov.b32 	%r1070, 0;
	mov.u32 	%r1071, %r1070;
	@%p47 bra 	$L__BB21_118;
	setp.lt.s32 	%p48, %r263, %r226;
	@%p48 bra 	$L__BB21_117;
	ld.global.u32 	%r1071, [%rd9+10240];
	ld.global.u32 	%r1070, [%rd9+10244];
	bra.uni 	$L__BB21_118;
$L__BB21_117:
	ld.global.u32 	%r1071, [%rd8+10240];
	ld.global.u32 	%r1070, [%rd8+10244];
$L__BB21_118:
	add.s32 	%r270, %r3, 1536;
	setp.ge.s32 	%p49, %r270, %r228;
	mov.b32 	%r1068, 0;
	mov.u32 	%r1069, %r1068;
	@%p49 bra 	$L__BB21_122;
	setp.lt.s32 	%p50, %r270, %r226;
	@%p50 bra 	$L__BB21_121;
	ld.global.u32 	%r1069, [%rd9+12288];
	ld.global.u32 	%r1068, [%rd9+12292];
	bra.uni 	$L__BB21_122;
$L__BB21_121:
	ld.global.u32 	%r1069, [%rd8+12288];
	ld.global.u32 	%r1068, [%rd8+12292];
$L__BB21_122:
	add.s32 	%r277, %r3, 1792;
	setp.ge.s32 	%p51, %r277, %r228;
	mov.b32 	%r1066, 0;
	mov.u32 	%r1067, %r1066;
	@%p51 bra 	$L__BB21_158;
	setp.lt.s32 	%p52, %r277, %r226;
	@%p52 bra 	$L__BB21_125;
	ld.global.u32 	%r1067, [%rd9+14336];
	ld.global.u32 	%r1066, [%rd9+14340];
	bra.uni 	$L__BB21_158;
$L__BB21_125:
	ld.global.u32 	%r1067, [%rd8+14336];
	ld.global.u32 	%r1066, [%rd8+14340];
	bra.uni 	$L__BB21_158;
$L__BB21_126:
	cvt.u64.u32 	%rd32, %r222;
	cvt.u64.u32 	%rd33, %r224;
	add.s64 	%rd34, %rd33, %rd32;
	cvt.u64.u32 	%rd35, %r223;
	add.s64 	%rd36, %rd32, %rd35;
	cvt.u64.u32 	%rd37, %r225;
	add.s64 	%rd38, %rd36, %rd37;
	add.s32 	%r282, %r227, %r226;
	setp.ge.s32 	%p53, %r3, %r282;
	cvt.u64.u32 	%rd39, %r3;
	add.s64 	%rd40, %rd34, %rd39;
	shl.b64 	%rd41, %rd40, 3;
	add.s64 	%rd10, %rd1, %rd41;
	sub.s32 	%r528, %r3, %r226;
	cvt.s64.s32 	%rd42, %r528;
	add.s64 	%rd43, %rd38, %rd42;
	shl.b64 	%rd44, %rd43, 3;
	add.s64 	%rd11, %rd1, %rd44;
	mov.b32 	%r1080, 0;
	mov.u32 	%r1081, %r1080;
	@%p53 bra 	$L__BB21_130;
	setp.ge.s32 	%p54, %r3, %r226;
	@%p54 bra 	$L__BB21_129;
	ld.global.u32 	%r1081, [%rd10];
	ld.global.u32 	%r1080, [%rd10+4];
	bra.uni 	$L__BB21_130;
$L__BB21_129:
	ld.global.u32 	%r1081, [%rd11];
	ld.global.u32 	%r1080, [%rd11+4];
$L__BB21_130:
	add.s32 	%r289, %r3, 256;
	setp.ge.s32 	%p55, %r289, %r282;
	mov.b32 	%r1078, 0;
	mov.u32 	%r1079, %r1078;
	@%p55 bra 	$L__BB21_134;
	setp.lt.s32 	%p56, %r289, %r226;
	@%p56 bra 	$L__BB21_133;
	ld.global.u32 	%r1079, [%rd11+2048];
	ld.global.u32 	%r1078, [%rd11+2052];
	bra.uni 	$L__BB21_134;
$L__BB21_133:
	ld.global.u32 	%r1079, [%rd10+2048];
	ld.global.u32 	%r1078, [%rd10+2052];
$L__BB21_134:
	add.s32 	%r296, %r3, 512;
	setp.ge.s32 	%p57, %r296, %r282;
	mov.b32 	%r1076, 0;
	mov.u32 	%r1077, %r1076;
	@%p57 bra 	$L__BB21_138;
	setp.lt.s32 	%p58, %r296, %r226;
	@%p58 bra 	$L__BB21_137;
	ld.global.u32 	%r1077, [%rd11+4096];
	ld.global.u32 	%r1076, [%rd11+4100];
	bra.uni 	$L__BB21_138;
$L__BB21_137:
	ld.global.u32 	%r1077, [%rd10+4096];
	ld.global.u32 	%r1076, [%rd10+4100];
$L__BB21_138:
	add.s32 	%r303, %r3, 768;
	setp.ge.s32 	%p59, %r303, %r282;
	mov.b32 	%r1074, 0;
	mov.u32 	%r1075, %r1074;
	@%p59 bra 	$L__BB21_142;
	setp.lt.s32 	%p60, %r303, %r226;
	@%p60 bra 	$L__BB21_141;
	ld.global.u32 	%r1075, [%rd11+6144];
	ld.global.u32 	%r1074, [%rd11+6148];
	bra.uni 	$L__BB21_142;
$L__BB21_141:
	ld.global.u32 	%r1075, [%rd10+6144];
	ld.global.u32 	%r1074, [%rd10+6148];
$L__BB21_142:
	or.b32  	%r310, %r3, 1024;
	setp.ge.s32 	%p61, %r310, %r282;
	mov.b32 	%r1072, 0;
	mov.u32 	%r1073, %r1072;
	@%p61 bra 	$L__BB21_146;
	setp.lt.s32 	%p62, %r310, %r226;
	@%p62 bra 	$L__BB21_145;
	ld.global.u32 	%r1073, [%rd11+8192];
	ld.global.u32 	%r1072, [%rd11+8196];
	bra.uni 	$L__BB21_146;
$L__BB21_145:
	ld.global.u32 	%r1073, [%rd10+8192];
	ld.global.u32 	%r1072, [%rd10+8196];
$L__BB21_146:
	add.s32 	%r317, %r3, 1280;
	setp.ge.s32 	%p63, %r317, %r282;
	mov.b32 	%r1070, 0;
	mov.u32 	%r1071, %r1070;
	@%p63 bra 	$L__BB21_150;
	setp.lt.s32 	%p64, %r317, %r226;
	@%p64 bra 	$L__BB21_149;
	ld.global.u32 	%r1071, [%rd11+10240];
	ld.global.u32 	%r1070, [%rd11+10244];
	bra.uni 	$L__BB21_150;
$L__BB21_149:
	ld.global.u32 	%r1071, [%rd10+10240];
	ld.global.u32 	%r1070, [%rd10+10244];
$L__BB21_150:
	add.s32 	%r324, %r3, 1536;
	setp.ge.s32 	%p65, %r324, %r282;
	mov.b32 	%r1068, 0;
	mov.u32 	%r1069, %r1068;
	@%p65 bra 	$L__BB21_154;
	setp.lt.s32 	%p66, %r324, %r226;
	@%p66 bra 	$L__BB21_153;
	ld.global.u32 	%r1069, [%rd11+12288];
	ld.global.u32 	%r1068, [%rd11+12292];
	bra.uni 	$L__BB21_154;
$L__BB21_153:
	ld.global.u32 	%r1069, [%rd10+12288];
	ld.global.u32 	%r1068, [%rd10+12292];
$L__BB21_154:
	add.s32 	%r331, %r3, 1792;
	setp.ge.s32 	%p67, %r331, %r282;
	mov.b32 	%r1066, 0;
	mov.u32 	%r1067, %r1066;
	@%p67 bra 	$L__BB21_158;
	setp.lt.s32 	%p68, %r331, %r226;
	@%p68 bra 	$L__BB21_157;
	ld.global.u32 	%r1067, [%rd11+14336];
	ld.global.u32 	%r1066, [%rd11+14340];
	bra.uni 	$L__BB21_158;
$L__BB21_157:
	ld.global.u32 	%r1067, [%rd10+14336];
	ld.global.u32 	%r1066, [%rd10+14340];
$L__BB21_158:
	shl.b32 	%r353, %r3, 3;
	mov.u32 	%r536, _ZZN3cub18CUB_300001_SM_10006detail10merge_sort26DeviceMergeSortMergeKernelINS2_10policy_hubIN6thrust24THRUST_300001_SM_1000_NS10device_ptrI8KeyValueEEE9Policy600ES9_PNS0_8NullTypeES9_SD_j18KeyValueComparatorS8_SC_EEvbT2_T3_T4_PT6_PT7_T5_PSH_SH_NS1_7vsmem_tEE19static_temp_storage;
	add.s32 	%r537, %r536, %r353;
	st.shared.v2.u32 	[%r537], {%r1081, %r1080};
	st.shared.v2.u32 	[%r537+2048], {%r1079, %r1078};
	st.shared.v2.u32 	[%r537+4096], {%r1077, %r1076};
	st.shared.v2.u32 	[%r537+6144], {%r1075, %r1074};
	st.shared.v2.u32 	[%r537+8192], {%r1073, %r1072};
	st.shared.v2.u32 	[%r537+10240], {%r1071, %r1070};
	st.shared.v2.u32 	[%r537+12288], {%r1069, %r1068};
	st.shared.v2.u32 	[%r537+14336], {%r1067, %r1066};
	bar.sync 	0;
	// begin inline asm
	griddepcontrol.launch_dependents;
	// end inline asm
	add.s32 	%r352, %r227, %r226;
	min.s32 	%r354, %r353, %r352;
	setp.lt.s32 	%p69, %r354, %r227;
	sub.s32 	%r538, %r354, %r227;
	selp.b32 	%r1084, 0, %r538, %p69;
	min.s32 	%r1082, %r226, %r354;
	setp.ge.s32 	%p70, %r1084, %r1082;
	@%p70 bra 	$L__BB21_161;
	add.s32 	%r357, %r354, %r226;
$L__BB21_160:
	sub.s32 	%r539, %r1082, %r1084;
	shr.u32 	%r540, %r539, 31;
	add.s32 	%r541, %r539, %r540;
	shr.s32 	%r542, %r541, 1;
	add.s32 	%r543, %r542, %r1084;
	shl.b32 	%r544, %r543, 3;
	add.s32 	%r546, %r536, %r544;
	ld.shared.u32 	%r547, [%r546];
	not.b32 	%r548, %r543;
	add.s32 	%r549, %r357, %r548;
	shl.b32 	%r550, %r549, 3;
	add.s32 	%r551, %r536, %r550;
	ld.shared.u32 	%r552, [%r551];
	setp.lt.s32 	%p71, %r552, %r547;
	add.s32 	%r553, %r543, 1;
	selp.b32 	%r1084, %r1084, %r553, %p71;
	selp.b32 	%r1082, %r543, %r1082, %p71;
	setp.lt.s32 	%p72, %r1084, %r1082;
	@%p72 bra 	$L__BB21_160;
$L__BB21_161:
	sub.s32 	%r554, %r354, %r1084;
	add.s32 	%r363, %r554, %r226;
	shl.b32 	%r555, %r363, 3;
	add.s32 	%r364, %r536, %r555;
	ld.shared.v2.u32 	{%r1085, %r1086}, [%r364];
	shl.b32 	%r557, %r1084, 3;
	add.s32 	%r367, %r536, %r557;
	ld.shared.v2.u32 	{%r1091, %r1092}, [%r367];
	setp.ge.s32 	%p74, %r363, %r352;
	mov.pred 	%p202, 0;
	@%p74 bra 	$L__BB21_163;
	setp.ge.s32 	%p75, %r1084, %r226;
	setp.lt.s32 	%p76, %r1085, %r1091;
	or.pred  	%p202, %p75, %p76;
$L__BB21_163:
	selp.b32 	%r370, %r1086, %r1092, %p202;
	selp.b32 	%r371, %r1085, %r1091, %p202;
	selp.u32 	%r558, 1, 0, %p202;
	add.s32 	%r372, %r363, %r558;
	not.pred 	%p77, %p202;
	selp.u32 	%r559, 1, 0, %p77;
	add.s32 	%r373, %r1084, %r559;
	@%p77 bra 	$L__BB21_165;
	ld.shared.v2.u32 	{%r1085, %r1086}, [%r364+8];
	bra.uni 	$L__BB21_166;
$L__BB21_165:
	ld.shared.v2.u32 	{%r1091, %r1092}, [%r367+8];
$L__BB21_166:
	setp.ge.s32 	%p79, %r372, %r352;
	mov.pred 	%p203, 0;
	@%p79 bra 	$L__BB21_168;
	setp.ge.s32 	%p80, %r373, %r226;
	setp.lt.s32 	%p81, %r1085, %r1091;
	or.pred  	%p203, %p80, %p81;
$L__BB21_168:
	selp.b32 	%r382, %r1086, %r1092, %p203;
	selp.b32 	%r383, %r1085, %r1091, %p203;
	selp.u32 	%r560, 1, 0, %p203;
	add.s32 	%r384, %r372, %r560;
	not.pred 	%p82, %p203;
	selp.u32 	%r561, 1, 0, %p82;
	add.s32 	%r385, %r373, %r561;
	@%p203 bra 	$L__BB21_170;
	shl.b32 	%r562, %r385, 3;
	add.s32 	%r564, %r536, %r562;
	ld.shared.v2.u32 	{%r1091, %r1092}, [%r564];
	bra.uni 	$L__BB21_171;
$L__BB21_170:
	shl.b32 	%r565, %r384, 3;
	add.s32 	%r567, %r536, %r565;
	ld.shared.v2.u32 	{%r1085, %r1086}, [%r567];
$L__BB21_171:
	setp.ge.s32 	%p84, %r384, %r352;
	mov.pred 	%p204, 0;
	@%p84 bra 	$L__BB21_173;
	setp.ge.s32 	%p85, %r385, %r226;
	setp.lt.s32 	%p86, %r1085, %r1091;
	or.pred  	%p204, %p85, %p86;
$L__BB21_173:
	selp.b32 	%r394, %r1086, %r1092, %p204;
	selp.b32 	%r395, %r1085, %r1091, %p204;
	selp.u32 	%r568, 1, 0, %p204;
	add.s32 	%r396, %r384, %r568;
	not.pred 	%p87, %p204;
	selp.u32 	%r569, 1, 0, %p87;
	add.s32 	%r397, %r385, %r569;
	@%p204 bra 	$L__BB21_175;
	shl.b32 	%r570, %r397, 3;
	add.s32 	%r572, %r536, %r570;
	ld.shared.v2.u32 	{%r1091, %r1092}, [%r572];
	bra.uni 	$L__BB21_176;
$L__BB21_175:
	shl.b32 	%r573, %r396, 3;
	add.s32 	%r575, %r536, %r573;
	ld.shared.v2.u32 	{%r1085, %r1086}, [%r575];
$L__BB21_176:
	setp.ge.s32 	%p89, %r396, %r352;
	mov.pred 	%p205, 0;
	@%p89 bra 	$L__BB21_178;
	setp.ge.s32 	%p90, %r397, %r226;
	setp.lt.s32 	%p91, %r1085, %r1091;
	or.pred  	%p205, %p90, %p91;
$L__BB21_178:
	selp.b32 	%r406, %r1086, %r1092, %p205;
	selp.b32 	%r407, %r1085, %r1091, %p205;
	selp.u32 	%r576, 1, 0, %p205;
	add.s32 	%r408, %r396, %r576;
	not.pred 	%p92, %p205;
	selp.u32 	%r577, 1, 0, %p92;
	add.s32 	%r409, %r397, %r577;
	@%p205 bra 	$L__BB21_180;
	shl.b32 	%r578, %r409, 3;
	add.s32 	%r580, %r536, %r578;
	ld.shared.v2.u32 	{%r1091, %r1092}, [%r580];
	bra.uni 	$L__BB21_181;
$L__BB21_180:
	shl.b32 	%r581, %r408, 3;
	add.s32 	%r583, %r536, %r581;
	ld.shared.v2.u32 	{%r1085, %r1086}, [%r583];
$L__BB21_181:
	setp.ge.s32 	%p94, %r408, %r352;
	mov.pred 	%p206, 0;
	@%p94 bra 	$L__BB21_183;
	setp.ge.s32 	%p95, %r409, %r226;
	setp.lt.s32 	%p96, %r1085, %r1091;
	or.pred  	%p206, %p95, %p96;
$L__BB21_183:
	selp.b32 	%r418, %r1086, %r1092, %p206;
	selp.b32 	%r419, %r1085, %r1091, %p206;
	selp.u32 	%r584, 1, 0, %p206;
	add.s32 	%r420, %r408, %r584;
	not.pred 	%p97, %p206;
	selp.u32 	%r585, 1, 0, %p97;
	add.s32 	%r421, %r409, %r585;
	@%p206 bra 	$L__BB21_185;
	shl.b32 	%r586, %r421, 3;
	add.s32 	%r588, %r536, %r586;
	ld.shared.v2.u32 	{%r1091, %r1092}, [%r588];
	bra.uni 	$L__BB21_186;
$L__BB21_185:
	shl.b32 	%r589, %r420, 3;
	add.s32 	%r591, %r536, %r589;
	ld.shared.v2.u32 	{%r1085, %r1086}, [%r591];
$L__BB21_186:
	setp.ge.s32 	%p99, %r420, %r352;
	mov.pred 	%p207, 0;
	@%p99 bra 	$L__BB21_188;
	setp.ge.s32 	%p100, %r421, %r226;
	setp.lt.s32 	%p101, %r1085, %r1091;
	or.pred  	%p207, %p100, %p101;
$L__BB21_188:
	selp.b32 	%r430, %r1086, %r1092, %p207;
	selp.b32 	%r431, %r1085, %r1091, %p207;
	selp.u32 	%r592, 1, 0, %p207;
	add.s32 	%r432, %r420, %r592;
	not.pred 	%p102, %p207;
	selp.u32 	%r593, 1, 0, %p102;
	add.s32 	%r433, %r421, %r593;
	@%p207 bra 	$L__BB21_190;
	shl.b32 	%r594, %r433, 3;
	add.s32 	%r596, %r536, %r594;
	ld.shared.v2.u32 	{%r1091, %r1092}, [%r596];
	bra.uni 	$L__BB21_191;
$L__BB21_190:
	shl.b32 	%r597, %r432, 3;
	add.s32 	%r599, %r536, %r597;
	ld.shared.v2.u32 	{%r1085, %r1086}, [%r599];
$L__BB21_191:
	setp.ge.s32 	%p104, %r432, %r352;
	mov.pred 	%p208, 0;
	@%p104 bra 	$L__BB21_193;
	setp.ge.s32 	%p105, %r433, %r226;
	setp.lt.s32 	%p106, %r1085, %r1091;
	or.pred  	%p208, %p105, %p106;
$L__BB21_193:
	selp.b32 	%r442, %r1086, %r1092, %p208;
	selp.b32 	%r443, %r1085, %r1091, %p208;
	selp.u32 	%r600, 1, 0, %p208;
	add.s32 	%r444, %r432, %r600;
	not.pred 	%p107, %p208;
	selp.u32 	%r601, 1, 0, %p107;
	add.s32 	%r445, %r433, %r601;
	@%p208 bra 	$L__BB21_195;
	shl.b32 	%r602, %r445, 3;
	mov.u32 	%r603, _ZZN3cub18CUB_300001_SM_10006detail10merge_sort26DeviceMergeSortMergeKernelINS2_10policy_hubIN6thrust24THRUST_300001_SM_1000_NS10device_ptrI8KeyValueEEE9Policy600ES9_PNS0_8NullTypeES9_SD_j18KeyValueComparatorS8_SC_EEvbT2_T3_T4_PT6_PT7_T5_PSH_SH_NS1_7vsmem_tEE19static_temp_storage;
	add.s32 	%r604, %r603, %r602;
	ld.shared.v2.u32 	{%r1091, %r1092}, [%r604];
	bra.uni 	$L__BB21_196;
$L__BB21_195:
	shl.b32 	%r605, %r444, 3;
	mov.u32 	%r606, _ZZN3cub18CUB_300001_SM_10006detail10merge_sort26DeviceMergeSortMergeKernelINS2_10policy_hubIN6thrust24THRUST_300001_SM_1000_NS10device_ptrI8KeyValueEEE9Policy600ES9_PNS0_8NullTypeES9_SD_j18KeyValueComparatorS8_SC_EEvbT2_T3_T4_PT6_PT7_T5_PSH_SH_NS1_7vsmem_tEE19static_temp_storage;
	add.s32 	%r607, %r606, %r605;
	ld.shared.v2.u32 	{%r1085, %r1086}, [%r607];
$L__BB21_196:
	setp.ge.s32 	%p109, %r444, %r352;
	mov.pred 	%p209, 0;
	@%p109 bra 	$L__BB21_198;
	setp.ge.s32 	%p110, %r445, %r226;
	setp.lt.s32 	%p111, %r1085, %r1091;
	or.pred  	%p209, %p110, %p111;
$L__BB21_198:
	setp.eq.s16 	%p112, %rs1, 0;
	selp.b32 	%r454, %r1086, %r1092, %p209;
	selp.b32 	%r455, %r1085, %r1091, %p209;
	bar.sync 	0;
	@%p112 bra 	$L__BB21_217;
	// begin inline asm
	mov.u32 %r608, %laneid;
	// end inline asm
	and.b32  	%r456, %r353, 7936;
	shl.b32 	%r609, %r608, 3;
	add.s32 	%r610, %r609, %r456;
	shr.s32 	%r611, %r610, 5;
	add.s32 	%r612, %r611, %r610;
	shl.b32 	%r613, %r612, 3;
	mov.u32 	%r614, _ZZN3cub18CUB_300001_SM_10006detail10merge_sort26DeviceMergeSortMergeKernelINS2_10policy_hubIN6thrust24THRUST_300001_SM_1000_NS10device_ptrI8KeyValueEEE9Policy600ES9_PNS0_8NullTypeES9_SD_j18KeyValueComparatorS8_SC_EEvbT2_T3_T4_PT6_PT7_T5_PSH_SH_NS1_7vsmem_tEE19static_temp_storage;
	add.s32 	%r615, %r614, %r613;
	st.shared.v2.u32 	[%r615], {%r371, %r370};
	st.shared.v2.u32 	[%r615+8], {%r383, %r382};
	st.shared.v2.u32 	[%r615+16], {%r395, %r394};
	st.shared.v2.u32 	[%r615+24], {%r407, %r406};
	st.shared.v2.u32 	[%r615+32], {%r419, %r418};
	st.shared.v2.u32 	[%r615+40], {%r431, %r430};
	st.shared.v2.u32 	[%r615+48], {%r443, %r442};
	st.shared.v2.u32 	[%r615+56], {%r455, %r454};
	bar.warp.sync 	-1;
	mad.lo.s32 	%r616, %r608, -7, %r610;
	shr.s32 	%r617, %r616, 5;
	add.s32 	%r618, %r617, %r616;
	shl.b32 	%r619, %r618, 3;
	add.s32 	%r620, %r614, %r619;
	ld.shared.v2.u32 	{%r458, %r457}, [%r620];
	add.s32 	%r621, %r616, 32;
	shr.s32 	%r622, %r621, 5;
	add.s32 	%r623, %r622, %r616;
	shl.b32 	%r624, %r623, 3;
	add.s32 	%r625, %r614, %r624;
	ld.shared.v2.u32 	{%r460, %r459}, [%r625+256];
	add.s32 	%r626, %r616, 64;
	shr.s32 	%r627, %r626, 5;
	add.s32 	%r628, %r627, %r616;
	shl.b32 	%r629, %r628, 3;
	add.s32 	%r630, %r614, %r629;
	ld.shared.v2.u32 	{%r462, %r461}, [%r630+512];
	add.s32 	%r631, %r616, 96;
	shr.s32 	%r632, %r631, 5;
	add.s32 	%r633, %r632, %r616;
	shl.b32 	%r634, %r633, 3;
	add.s32 	%r635, %r614, %r634;
	ld.shared.v2.u32 	{%r464, %r463}, [%r635+768];
	add.s32 	%r636, %r616, 128;
	shr.s32 	%r637, %r636, 5;
	add.s32 	%r638, %r637, %r616;
	shl.b32 	%r639, %r638, 3;
	add.s32 	%r640, %r614, %r639;
	ld.shared.v2.u32 	{%r466, %r465}, [%r640+1024];
	add.s32 	%r641, %r616, 160;
	shr.s32 	%r642, %r641, 5;
	add.s32 	%r643, %r642, %r616;
	shl.b32 	%r644, %r643, 3;
	add.s32 	%r645, %r614, %r644;
	ld.shared.v2.u32 	{%r468, %r467}, [%r645+1280];
	add.s32 	%r646, %r616, 192;
	shr.s32 	%r647, %r646, 5;
	add.s32 	%r648, %r647, %r616;
	shl.b32 	%r649, %r648, 3;
	add.s32 	%r650, %r614, %r649;
	ld.shared.v2.u32 	{%r470, %r469}, [%r650+1536];
	add.s32 	%r651, %r616, 224;
	shr.s32 	%r652, %r651, 5;
	add.s32 	%r653, %r652, %r616;
	shl.b32 	%r654, %r653, 3;
	add.s32 	%r655, %r614, %r654;
	ld.shared.v2.u32 	{%r472, %r471}, [%r655+1792];
	setp.ne.s32 	%p113, %r3, 0;
	@%p113 bra 	$L__BB21_201;
	st.volatile.shared.u32 	[_ZZN3cub18CUB_300001_SM_10006detail10merge_sort26DeviceMergeSortMergeKernelINS2_10policy_hubIN6thrust24THRUST_300001_SM_1000_NS10device_ptrI8KeyValueEEE9Policy600ES9_PNS0_8NullTypeES9_SD_j18KeyValueComparatorS8_SC_EEvbT2_T3_T4_PT6_PT7_T5_PSH_SH_NS1_7vsmem_tEE19static_temp_storage+16896], %r352;
$L__BB21_201:
	bar.sync 	0;
	ld.volatile.shared.u32 	%r473, [_ZZN3cub18CUB_300001_SM_10006detail10merge_sort26DeviceMergeSortMergeKernelINS2_10policy_hubIN6thrust24THRUST_300001_SM_1000_NS10device_ptrI8KeyValueEEE9Policy600ES9_PNS0_8NullTypeES9_SD_j18KeyValueComparatorS8_SC_EEvbT2_T3_T4_PT6_PT7_T5_PSH_SH_NS1_7vsmem_tEE19static_temp_storage+16896];
	and.b32  	%r656, %r3, 31;
	add.s32 	%r474, %r456, %r656;
	setp.ge.s32 	%p114, %r474, %r473;
	cvt.u64.u32 	%rd45, %r474;
	cvt.u64.u32 	%rd46, %r2;
	add.s64 	%rd47, %rd45, %rd46;
	shl.b64 	%rd48, %rd47, 3;
	add.s64 	%rd12, %rd1, %rd48;
	@%p114 bra 	$L__BB21_203;
	st.global.u32 	[%rd12], %r458;
	st.global.u32 	[%rd12+4], %r457;
$L__BB21_203:
	add.s32 	%r657, %r474, 32;
	setp.ge.s32 	%p115, %r657, %r473;
	@%p115 bra 	$L__BB21_205;
	st.global.u32 	[%rd12+256], %r460;
	st.global.u32 	[%rd12+260], %r459;
$L__BB21_205:
	add.s32 	%r658, %r474, 64;
	setp.ge.s32 	%p116, %r658, %r473;
	@%p116 bra 	$L__BB21_207;
	st.global.u32 	[%rd12+512], %r462;
	st.global.u32 	[%rd12+516], %r461;
$L__BB21_207:
	add.s32 	%r659, %r474, 96;
	setp.ge.s32 	%p117, %r659, %r473;
	@%p117 bra 	$L__BB21_209;
	st.global.u32 	[%rd12+768], %r464;
	st.global.u32 	[%rd12+772], %r463;
$L__BB21_209:
	add.s32 	%r660, %r474, 128;
	setp.ge.s32 	%p118, %r660, %r473;
	@%p118 bra 	$L__BB21_211;
	st.global.u32 	[%rd12+1024], %r466;
	st.global.u32 	[%rd12+1028], %r465;
$L__BB21_211:
	add.s32 	%r661, %r474, 160;
	setp.ge.s32 	%p119, %r661, %r473;
	@%p119 bra 	$L__BB21_213;
	st.global.u32 	[%rd12+1280], %r468;
	st.global.u32 	[%rd12+1284], %r467;
$L__BB21_213:
	add.s32 	%r662, %r474, 192;
	setp.ge.s32 	%p120, %r662, %r473;
	@%p120 bra 	$L__BB21_215;
	st.global.u32 	[%rd12+1536], %r470;
	st.global.u32 	[%rd12+1540], %r469;
$L__BB21_215:
	add.s32 	%r663, %r474, 224;
	setp.ge.s32 	%p121, %r663, %r473;
	@%p121 bra 	$L__BB21_235;
	st.global.u32 	[%rd12+1792], %r472;
	st.global.u32 	[%rd12+1796], %r471;
	bra.uni 	$L__BB21_235;
$L__BB21_217:
	// begin inline asm
	mov.u32 %r664, %laneid;
	// end inline asm
	and.b32  	%r475, %r353, 7936;
	shl.b32 	%r665, %r664, 3;
	add.s32 	%r666, %r665, %r475;
	shr.s32 	%r667, %r666, 5;
	add.s32 	%r668, %r667, %r666;
	shl.b32 	%r669, %r668, 3;
	mov.u32 	%r670, _ZZN3cub18CUB_300001_SM_10006detail10merge_sort26DeviceMergeSortMergeKernelINS2_10policy_hubIN6thrust24THRUST_300001_SM_1000_NS10device_ptrI8KeyValueEEE9Policy600ES9_PNS0_8NullTypeES9_SD_j18KeyValueComparatorS8_SC_EEvbT2_T3_T4_PT6_PT7_T5_PSH_SH_NS1_7vsmem_tEE19static_temp_storage;
	add.s32 	%r671, %r670, %r669;
	st.shared.v2.u32 	[%r671], {%r371, %r370};
	st.shared.v2.u32 	[%r671+8], {%r383, %r382};
	st.shared.v2.u32 	[%r671+16], {%r395, %r394};
	st.shared.v2.u32 	[%r671+24], {%r407, %r406};
	st.shared.v2.u32 	[%r671+32], {%r419, %r418};
	st.shared.v2.u32 	[%r671+40], {%r431, %r430};
	st.shared.v2.u32 	[%r671+48], {%r443, %r442};
	st.shared.v2.u32 	[%r671+56], {%r455, %r454};
	bar.warp.sync 	-1;
	mad.lo.s32 	%r672, %r664, -7, %r666;
	shr.s32 	%r673, %r672, 5;
	add.s32 	%r674, %r673, %r672;
	shl.b32 	%r675, %r674, 3;
	add.s32 	%r676, %r670, %r675;
	ld.shared.v2.u32 	{%r477, %r476}, [%r676];
	add.s32 	%r677, %r672, 32;
	shr.s32 	%r678, %r677, 5;
	add.s32 	%r679, %r678, %r672;
	shl.b32 	%r680, %r679, 3;
	add.s32 	%r681, %r670, %r680;
	ld.shared.v2.u32 	{%r479, %r478}, [%r681+256];
	add.s32 	%r682, %r672, 64;
	shr.s32 	%r683, %r682, 5;
	add.s32 	%r684, %r683, %r672;
	shl.b32 	%r685, %r684, 3;
	add.s32 	%r686, %r670, %r685;
	ld.shared.v2.u32 	{%r481, %r480}, [%r686+512];
	add.s32 	%r687, %r672, 96;
	shr.s32 	%r688, %r687, 5;
	add.s32 	%r689, %r688, %r672;
	shl.b32 	%r690, %r689, 3;
	add.s32 	%r691, %r670, %r690;
	ld.shared.v2.u32 	{%r483, %r482}, [%r691+768];
	add.s32 	%r692, %r672, 128;
	shr.s32 	%r693, %r692, 5;
	add.s32 	%r694, %r693, %r672;
	shl.b32 	%r695, %r694, 3;
	add.s32 	%r696, %r670, %r695;
	ld.shared.v2.u32 	{%r485, %r484}, [%r696+1024];
	add.s32 	%r697, %r672, 160;
	shr.s32 	%r698, %r697, 5;
	add.s32 	%r699, %r698, %r672;
	shl.b32 	%r700, %r699, 3;
	add.s32 	%r701, %r670, %r700;
	ld.shared.v2.u32 	{%r487, %r486}, [%r701+1280];
	add.s32 	%r702, %r672, 192;
	shr.s32 	%r703, %r702, 5;
	add.s32 	%r704, %r703, %r672;
	shl.b32 	%r705, %r704, 3;
	add.s32 	%r706, %r670, %r705;
	ld.shared.v2.u32 	{%r489, %r488}, [%r706+1536];
	add.s32 	%r707, %r672, 224;
	shr.s32 	%r708, %r707, 5;
	add.s32 	%r709, %r708, %r672;
	shl.b32 	%r710, %r709, 3;
	add.s32 	%r711, %r670, %r710;
	ld.shared.v2.u32 	{%r491, %r490}, [%r711+1792];
	setp.ne.s32 	%p122, %r3, 0;
	@%p122 bra 	$L__BB21_219;
	st.volatile.shared.u32 	[_ZZN3cub18CUB_300001_SM_10006detail10merge_sort26DeviceMergeSortMergeKernelINS2_10policy_hubIN6thrust24THRUST_300001_SM_1000_NS10device_ptrI8KeyValueEEE9Policy600ES9_PNS0_8NullTypeES9_SD_j18KeyValueComparatorS8_SC_EEvbT2_T3_T4_PT6_PT7_T5_PSH_SH_NS1_7vsmem_tEE19static_temp_storage+16896], %r352;
$L__BB21_219:
	bar.sync 	0;
	ld.volatile.shared.u32 	%r492, [_ZZN3cub18CUB_300001_SM_10006detail10merge_sort26DeviceMergeSortMergeKernelINS2_10policy_hubIN6thrust24THRUST_300001_SM_1000_NS10device_ptrI8KeyValueEEE9Policy600ES9_PNS0_8NullTypeES9_SD_j18KeyValueComparatorS8_SC_EEvbT2_T3_T4_PT6_PT7_T5_PSH_SH_NS1_7vsmem_tEE19static_temp_storage+16896];
	and.b32  	%r712, %r3, 31;
	cvt.u64.u32 	%rd49, %r475;
	add.s32 	%r493, %r475, %r712;
	add.s32 	%r713, %r712, %r2;
	cvt.u64.u32 	%rd50, %r713;
	add.s64 	%rd51, %rd50, %rd49;
	setp.ge.s32 	%p123, %r493, %r492;
	shl.b64 	%rd52, %rd51, 3;
	add.s64 	%rd13, %rd3, %rd52;
	@%p123 bra 	$L__BB21_221;
	st.global.u32 	[%rd13], %r477;
	st.global.u32 	[%rd13+4], %r476;
$L__BB21_221:
	add.s32 	%r714, %r493, 32;
	setp.ge.s32 	%p124, %r714, %r492;
	@%p124 bra 	$L__BB21_223;
	st.global.u32 	[%rd13+256], %r479;
	st.global.u32 	[%rd13+260], %r478;
$L__BB21_223:
	add.s32 	%r715, %r493, 64;
	setp.ge.s32 	%p125, %r715, %r492;
	@%p125 bra 	$L__BB21_225;
	st.global.u32 	[%rd13+512], %r481;
	st.global.u32 	[%rd13+516], %r480;
$L__BB21_225:
	add.s32 	%r716, %r493, 96;
	setp.ge.s32 	%p126, %r716, %r492;
	@%p126 bra 	$L__BB21_227;
	st.global.u32 	[%rd13+768], %r483;
	st.global.u32 	[%rd13+772], %r482;
$L__BB21_227:
	add.s32 	%r717, %r493, 128;
	setp.ge.s32 	%p127, %r717, %r492;
	@%p127 bra 	$L__BB21_229;
	st.global.u32 	[%rd13+1024], %r485;
	st.global.u32 	[%rd13+1028], %r484;
$L__BB21_229:
	add.s32 	%r718, %r493, 160;
	setp.ge.s32 	%p128, %r718, %r492;
	@%p128 bra 	$L__BB21_231;
	st.global.u32 	[%rd13+1280], %r487;
	st.global.u32 	[%rd13+1284], %r486;
$L__BB21_231:
	add.s32 	%r719, %r493, 192;
	setp.ge.s32 	%p129, %r719, %r492;
	@%p129 bra 	$L__BB21_233;
	st.global.u32 	[%rd13+1536], %r489;
	st.global.u32 	[%rd13+1540], %r488;
$L__BB21_233:
	add.s32 	%r720, %r493, 224;
	setp.ge.s32 	%p130, %r720, %r492;
	@%p130 bra 	$L__BB21_235;
	st.global.u32 	[%rd13+1792], %r491;
	st.global.u32 	[%rd13+1796], %r490;
$L__BB21_235:
	ret;

}
	// .globl	_ZN3cub18CUB_300001_SM_10006detail10merge_sort30DeviceMergeSortBlockSortKernelINS2_10policy_hubIN6thrust24THRUST_300001_SM_1000_NS10device_ptrI8KeyValueEEE9Policy600ES9_PNS0_8NullTypeES9_SD_m18KeyValueComparatorS8_SC_EEvbT0_T1_T2_T3_T4_PT6_PT7_T5_NS1_7vsmem_tE
.visible .entry _ZN3cub18CUB_300001_SM_10006detail10merge_sort30DeviceMergeSortBlockSortKernelINS2_10policy_hubIN6thrust24THRUST_300001_SM_1000_NS10device_ptrI8KeyValueEEE9Policy600ES9_PNS0_8NullTypeES9_SD_m18KeyValueComparatorS8_SC_EEvbT0_T1_T2_T3_T4_PT6_PT7_T5_NS1_7vsmem_tE(
	.param .u8 _ZN3cub18CUB_300001_SM_10006detail10merge_sort30DeviceMergeSortBlockSortKernelINS2_10policy_hubIN6thrust24THRUST_300001_SM_1000_NS10device_ptrI8KeyValueEEE9Policy600ES9_PNS0_8NullTypeES9_SD_m18KeyValueComparatorS8_SC_EEvbT0_T1_T2_T3_T4_PT6_PT7_T5_NS1_7vsmem_tE_param_0,
	.param .align 8 .b8 _ZN3cub18CUB_300001_SM_10006detail10merge_sort30DeviceMergeSortBlockSortKernelINS2_10policy_hubIN6thrust24THRUST_300001_SM_1000_NS10device_ptrI8KeyValueEEE9Policy600ES9_PNS0_8NullTypeES9_SD_m18KeyValueComparatorS8_SC_EEvbT0_T1_T2_T3_T4_PT6_PT7_T5_NS1_7vsmem_tE_param_1[8],
	.param .u64 .ptr .align 1 _ZN3cub18CUB_300001_SM_10006detail10merge_sort30DeviceMergeSortBlockSortKernelINS2_10policy_hubIN6thrust24THRUST_300001_SM_1000_NS10device_ptrI8KeyValueEEE9Policy600ES9_PNS0_8NullTypeES9_SD_m18KeyValueComparatorS8_SC_EEvbT0_T1_T2_T3_T4_PT6_PT7_T5_NS1_7vsmem_tE_param_2,
	.param .align 8 .b8 _ZN3cub18CUB_300001_SM_10006detail10merge_sort30DeviceMergeSortBlockSortKernelINS2_10policy_hubIN6thrust24THRUST_300001_SM_1000_NS10device_ptrI8KeyValueEEE9Policy600ES9_PNS0_8NullTypeES9_SD_m18KeyValueComparatorS8_SC_EEvbT0_T1_T2_T3_T4_PT6_PT7_T5_NS1_7vsmem_tE_param_3[8],
	.param .u64 .ptr .align 1 _ZN3cub18CUB_300001_SM_10006detail10merge_sort30DeviceMergeSortBlockSortKernelINS2_10policy_hubIN6thrust24THRUST_300001_SM_1000_NS10device_ptrI8KeyValueEEE9Policy600ES9_PNS0_8NullTypeES9_SD_m18KeyValueComparatorS8_SC_EEvbT0_T1_T2_T3_T4_PT6_PT7_T5_NS1_7vsmem_tE_param_4,
	.param .u64 _ZN3cub18CUB_300001_SM_10006detail10merge_sort30DeviceMergeSortBlockSortKernelINS2_10policy_hubIN6thrust24THRUST_300001_SM_1000_NS10device_ptrI8KeyValueEEE9Policy600ES9_PNS0_8NullTypeES9_SD_m18KeyValueComparatorS8_SC_EEvbT0_T1_T2_T3_T4_PT6_PT7_T5_NS1_7vsmem_tE_param_5,
	.param .u64 .ptr .align 1 _ZN3cub18CUB_300001_SM_10006detail10merge_sort30DeviceMergeSortBlockSortKernelINS2_10policy_hubIN6thrust24THRUST_300001_SM_1000_NS10device_ptrI8KeyValueEEE9Policy600ES9_PNS0_8NullTypeES9_SD_m18KeyValueComparatorS8_SC_EEvbT0_T1_T2_T3_T4_PT6_PT7_T5_NS1_7vsmem_tE_param_6,
	.param .u64 .ptr .align 1 _ZN3cub18CUB_300001_SM_10006detail10merge_sort30DeviceMergeSortBlockSortKernelINS2_10policy_hubIN6thrust24THRUST_300001_SM_1000_NS10device_ptrI8KeyValueEEE9Policy600ES9_PNS0_8NullTypeES9_SD_m18KeyValueComparatorS8_SC_EEvbT0_T1_T2_T3_T4_PT6_PT7_T5_NS1_7vsmem_tE_param_7,
	.param .align 1 .b8 _ZN3cub18CUB_300001_SM_10006detail10merge_sort30DeviceMergeSortBlockSortKernelINS2_10policy_hubIN6thrust24THRUST_300001_SM_1000_NS10device_ptrI8KeyValueEEE9Policy600ES9_PNS0_8NullTypeES9_SD_m18KeyValueComparatorS8_SC_EEvbT0_T1_T2_T3_T4_PT6_PT7_T5_NS1_7vsmem_tE_param_8[1],
	.param .align 8 .b8 _ZN3cub18CUB_300001_SM_10006detail10merge_sort30DeviceMergeSortBlockSortKernelINS2_10policy_hubIN6thrust24THRUST_300001_SM_1000_NS10device_ptrI8KeyValueEEE9Policy600ES9_PNS0_8NullTypeES9_SD_m18KeyValueComparatorS8_SC_EEvbT0_T1_T2_T3_T4_PT6_PT7_T5_NS1_7vsmem_tE_param_9[8]
)
.maxntid 256
{
	.reg .pred 	%p<236>;
	.reg .b16 	%rs<4>;
	.reg .b32 	%r<1220>;
	.reg .b64 	%rd<45>;
	// demoted variable
	.shared .align 16 .b8 _ZZN3cub18CUB_300001_SM_10006detail10merge_sort30DeviceMergeSortBlockSortKernelINS2_10policy_hubIN6thrust24THRUST_300001_SM_1000_NS10device_ptrI8KeyValueEEE9Policy600ES9_PNS0_8NullTypeES9_SD_m18KeyValueComparatorS8_SC_EEvbT0_T1_T2_T3_T4_PT6_PT7_T5_NS1_7vsmem_tEE19static_temp_storage[16912];
	ld.param.u64 	%rd10, [_ZN3cub18CUB_300001_SM_10006detail10merge_sort30DeviceMergeSortBlockSortKernelINS2_10policy_hubIN6thrust24THRUST_300001_SM_1000_NS10device_ptrI8KeyValueEEE9Policy600ES9_PNS0_8NullTypeES9_SD_m18KeyValueComparatorS8_SC_EEvbT0_T1_T2_T3_T4_PT6_PT7_T5_NS1_7vsmem_tE_param_3];
	ld.param.u64 	%rd11, [_ZN3cub18CUB_300001_SM_10006detail10merge_sort30DeviceMergeSortBlockSortKernelINS2_10policy_hubIN6thrust24THRUST_300001_SM_1000_NS10device_ptrI8KeyValueEEE9Policy600ES9_PNS0_8NullTypeES9_SD_m18KeyValueComparatorS8_SC_EEvbT0_T1_T2_T3_T4_PT6_PT7_T5_NS1_7vsmem_tE_param_1];
	ld.param.u64 	%rd8, [_ZN3cub18CUB_300001_SM_10006detail10merge_sort30DeviceMergeSortBlockSortKernelINS2_10policy_hubIN6thrust24THRUST_300001_SM_1000_NS10device_ptrI8KeyValueEEE9Policy600ES9_PNS0_8NullTypeES9_SD_m18KeyValueComparatorS8_SC_EEvbT0_T1_T2_T3_T4_PT6_PT7_T5_NS1_7vsmem_tE_param_5];
	cvta.to.global.u64 	%rd1, %rd11;
	cvta.to.global.u64 	%rd2, %rd10;
	mov.u32 	%r464, %ctaid.x;
	cvt.u64.u32 	%rd12, %r464;
	mov.u32 	%r465, %nctaid.x;
	cvt.u64.u32 	%rd13, %r465;
	mul.wide.u32 	%rd3, %r464, 2048;
	add.s64 	%rd14, %rd13, -1;
	setp.le.u64 	%p33, %rd14, %rd12;
	@%p33 bra 	$L__BB22_46;
	// begin inline asm
	griddepcontrol.wait;
	// end inline asm
	mov.u32 	%r1, %tid.x;
	and.b32  	%r2, %r1, 31;
	shl.b32 	%r754, %r1, 3;
	and.b32  	%r3, %r754, 7936;
	or.b32  	%r755, %r3, %r2;
	cvt.u64.u32 	%rd29, %r755;
	mov.u32 	%r756, %ctaid.x;
	mul.wide.u32 	%rd30, %r756, 2048;
	add.s64 	%rd4, %rd30, %rd29;
	shl.b64 	%rd31, %rd4, 3;
	add.s64 	%rd32, %rd1, %rd31;
	ld.global.u32 	%r757, [%rd32];
	ld.global.u32 	%r758, [%rd32+4];
	ld.global.u32 	%r759, [%rd32+256];
	ld.global.u32 	%r760, [%rd32+260];
	ld.global.u32 	%r761, [%rd32+512];
	ld.global.u32 	%r762, [%rd32+516];
	ld.global.u32 	%r763, [%rd32+768];
	ld.global.u32 	%r764, [%rd32+772];
	ld.global.u32 	%r765, [%rd32+1024];
	ld.global.u32 	%r766, [%rd32+1028];
	ld.global.u32 	%r767, [%rd32+1280];
	ld.global.u32 	%r768, [%rd32+1284];
	ld.global.u32 	%r769, [%rd32+1536];
	ld.global.u32 	%r770, [%rd32+1540];
	ld.global.u32 	%r771, [%rd32+1792];
	ld.global.u32 	%r772, [%rd32+1796];
	// begin inline asm
	mov.u32 %r752, %laneid;
	// end inline asm
	add.s32 	%r773, %r752, %r3;
	shr.s32 	%r774, %r773, 5;
	add.s32 	%r775, %r774, %r773;
	shl.b32 	%r776, %r775, 3;
	mov.u32 	%r777, _ZZN3cub18CUB_300001_SM_10006detail10merge_sort30DeviceMergeSortBlockSortKernelINS2_10policy_hubIN6thrust24THRUST_300001_SM_1000_NS10device_ptrI8KeyValueEEE9Policy600ES9_PNS0_8NullTypeES9_SD_m18KeyValueComparatorS8_SC_EEvbT0_T1_T2_T3_T4_PT6_PT7_T5_NS1_7vsmem_tEE19static_temp_storage;
	add.s32 	%r4, %r777, %r776;
	st.shared.v2.u32 	[%r4], {%r757, %r758};
	add.s32 	%r778, %r773, 32;
	shr.s32 	%r779, %r778, 5;
	add.s32 	%r780, %r779, %r773;
	shl.b32 	%r781, %r780, 3;
	add.s32 	%r5, %r777, %r781;
	st.shared.v2.u32 	[%r5+256], {%r759, %r760};
	add.s32 	%r782, %r773, 64;
	shr.s32 	%r783, %r782, 5;
	add.s32 	%r784, %r783, %r773;
	shl.b32 	%r785, %r784, 3;
	add.s32 	%r6, %r777, %r785;
	st.shared.v2.u32 	[%r6+512], {%r761, %r762};
	add.s32 	%r786, %r773, 96;
	shr.s32 	%r787, %r786, 5;
	add.s32 	%r788, %r787, %r773;
	shl.b32 	%r789, %r788, 3;
	add.s32 	%r7, %r777, %r789;
	st.shared.v2.u32 	[%r7+768], {%r763, %r764};
	add.s32 	%r790, %r773, 128;
	shr.s32 	%r791, %r790, 5;
	add.s32 	%r792, %r791, %r773;
	shl.b32 	%r793, %r792, 3;
	add.s32 	%r8, %r777, %r793;
	st.shared.v2.u32 	[%r8+1024], {%r765, %r766};
	add.s32 	%r794, %r773, 160;
	shr.s32 	%r795, %r794, 5;
	add.s32 	%r796, %r795, %r773;
	shl.b32 	%r797, %r796, 3;
	add.s32 	%r9, %r777, %r797;
	st.shared.v2.u32 	[%r9+1280], {%r767, %r768};
	add.s32 	%r798, %r773, 192;
	shr.s32 	%r799, %r798, 5;
	add.s32 	%r800, %r799, %r773;
	shl.b32 	%r801, %r800, 3;
	add.s32 	%r10, %r777, %r801;
	st.shared.v2.u32 	[%r10+1536], {%r769, %r770};
	add.s32 	%r802, %r773, 224;
	shr.s32 	%r803, %r802, 5;
	add.s32 	%r804, %r803, %r773;
	shl.b32 	%r805, %r804, 3;
	add.s32 	%r11, %r777, %r805;
	st.shared.v2.u32 	[%r11+1792], {%r771, %r772};
	bar.warp.sync 	-1;
	mad.lo.s32 	%r806, %r752, 7, %r773;
	shr.s32 	%r807, %r806, 5;
	add.s32 	%r808, %r807, %r806;
	shl.b32 	%r809, %r808, 3;
	add.s32 	%r12, %r777, %r809;
	ld.shared.v2.u32 	{%r810, %r811}, [%r12];
	add.s32 	%r812, %r806, 1;
	shr.s32 	%r813, %r812, 5;
	add.s32 	%r814, %r813, %r806;
	shl.b32 	%r815, %r814, 3;
	add.s32 	%r13, %r777, %r815;
	ld.shared.v2.u32 	{%r816, %r817}, [%r13+8];
	add.s32 	%r818, %r806, 2;
	shr.s32 	%r819, %r818, 5;
	add.s32 	%r820, %r819, %r806;
	shl.b32 	%r821, %r820, 3;
	add.s32 	%r14, %r777, %r821;
	ld.shared.v2.u32 	{%r822, %r823}, [%r14+16];
	add.s32 	%r824, %r806, 3;
	shr.s32 	%r825, %r824, 5;
	add.s32 	%r826, %r825, %r806;
	shl.b32 	%r827, %r826, 3;
	add.s32 	%r15, %r777, %r827;
	ld.shared.v2.u32 	{%r828, %r829}, [%r15+24];
	add.s32 	%r830, %r806, 4;
	shr.s32 	%r831, %r830, 5;
	add.s32 	%r832, %r831, %r806;
	shl.b32 	%r833, %r832, 3;
	add.s32 	%r16, %r777, %r833;
	ld.shared.v2.u32 	{%r834, %r835}, [%r16+32];
	add.s32 	%r836, %r806, 5;
	shr.s32 	%r837, %r836, 5;
	add.s32 	%r838, %r837, %r806;
	shl.b32 	%r839, %r838, 3;
	add.s32 	%r17, %r777, %r839;
	ld.shared.v2.u32 	{%r840, %r841}, [%r17+40];
	add.s32 	%r842, %r806, 6;
	shr.s32 	%r843, %r842, 5;
	add.s32 	%r844, %r843, %r806;
	shl.b32 	%r845, %r844, 3;
	add.s32 	%r18, %r777, %r845;
	ld.shared.v2.u32 	{%r846, %r847}, [%r18+48];
	add.s32 	%r848, %r806, 7;
	shr.s32 	%r849, %r848, 5;
	add.s32 	%r850, %r849, %r806;
	shl.b32 	%r851, %r850, 3;
	add.s32 	%r19, %r777, %r851;
	ld.shared.v2.u32 	{%r852, %r853}, [%r19+56];
	bar.sync 	0;
	// begin inline asm
	griddepcontrol.launch_dependents;
	// end inline asm
	setp.lt.s32 	%p147, %r816, %r810;
	selp.b32 	%r854, %r811, %r817, %p147;
	max.s32 	%r855, %r816, %r810;
	selp.b32 	%r856, %r817, %r811, %p147;
	min.s32 	%r857, %r816, %r810;
	setp.lt.s32 	%p148, %r828, %r822;
	selp.b32 	%r858, %r823, %r829, %p148;
	max.s32 	%r859, %r828, %r822;
	selp.b32 	%r860, %r829, %r823, %p148;
	min.s32 	%r861, %r828, %r822;
	setp.lt.s32 	%p149, %r840, %r834;
	selp.b32 	%r862, %r835, %r841, %p149;
	max.s32 	%r863, %r840, %r834;
	selp.b32 	%r864, %r841, %r835, %p149;
	min.s32 	%r865, %r840, %r834;
	setp.lt.s32 	%p150, %r852, %r846;
	selp.b32 	%r866, %r847, %r853, %p150;
	max.s32 	%r867, %r852, %r846;
	selp.b32 	%r868, %r853, %r847, %p150;
	min.s32 	%r869, %r852, %r846;
	setp.lt.s32 	%p151, %r861, %r855;
	selp.b32 	%r870, %r854, %r860, %p151;
	max.s32 	%r871, %r861, %r855;
	selp.b32 	%r872, %r860, %r854, %p151;
	min.s32 	%r873, %r861, %r855;
	setp.lt.s32 	%p152, %r865, %r859;
	selp.b32 	%r874, %r858, %r864, %p152;
	max.s32 	%r875, %r865, %r859;
	selp.b32 	%r876, %r864, %r858, %p152;
	min.s32 	%r877, %r865, %r859;
	setp.lt.s32 	%p153, %r869, %r863;
	selp.b32 	%r878, %r862, %r868, %p153;
	max.s32 	%r879, %r869, %r863;
	selp.b32 	%r880, %r868, %r862, %p153;
	min.s32 	%r881, %r869, %r863;
	setp.lt.s32 	%p154, %r861, %r857;
	selp.b32 	%r882, %r856, %r872, %p154;
	selp.b32 	%r883, %r857, %r873, %p154;
	selp.b32 	%r884, %r872, %r856, %p154;
	selp.b32 	%r885, %r873, %r857, %p154;
	setp.lt.s32 	%p155, %r877, %r871;
	selp.b32 	%r886, %r870, %r876, %p155;
	max.s32 	%r887, %r877, %r871;
	selp.b32 	%r888, %r876, %r870, %p155;
	min.s32 	%r889, %r877, %r871;
	setp.lt.s32 	%p156, %r881, %r875;
	selp.b32 	%r890, %r874, %r880, %p156;
	max.s32 	%r891, %r881, %r875;
	selp.b32 	%r892, %r880, %r874, %p156;
	min.s32 	%r893, %r881, %r875;
	setp.gt.s32 	%p157, %r863, %r867;
	selp.b32 	%r894, %r878, %r866, %p157;
	selp.b32 	%r895, %r879, %r867, %p157;
	selp.b32 	%r896, %r866, %r878, %p157;
	selp.b32 	%r897, %r867, %r879, %p157;
	setp.lt.s32 	%p158, %r889, %r883;
	selp.b32 	%r898, %r882, %r888, %p158;
	max.s32 	%r899, %r889, %r883;
	selp.b32 	%r900, %r888, %r882, %p158;
	min.s32 	%r901, %r889, %r883;
	setp.lt.s32 	%p159, %r893, %r887;
	selp.b32 	%r902, %r886, %r892, %p159;
	max.s32 	%r903, %r893, %r887;
	selp.b32 	%r904, %r892, %r886, %p159;
	min.s32 	%r905, %r893, %r887;
	setp.lt.s32 	%p160, %r897, %r891;
	selp.b32 	%r906, %r890, %r896, %p160;
	max.s32 	%r907, %r897, %r891;
	selp.b32 	%r908, %r896, %r890, %p160;
	min.s32 	%r909, %r897, %r891;
	setp.lt.s32 	%p161, %r901, %r885;
	selp.b32 	%r910, %r884, %r900, %p161;
	max.s32 	%r911, %r901, %r885;
	selp.b32 	%r912, %r900, %r884, %p161;
	min.s32 	%r913, %r901, %r885;
	setp.lt.s32 	%p162, %r905, %r899;
	selp.b32 	%r914, %r898, %r904, %p162;
	max.s32 	%r915, %r905, %r899;
	selp.b32 	%r916, %r904, %r898, %p162;
	min.s32 	%r917, %r905, %r899;
	setp.lt.s32 	%p163, %r909, %r903;
	selp.b32 	%r918, %r902, %r908, %p163;
	max.s32 	%r919, %r909, %r903;
	selp.b32 	%r920, %r908, %r902, %p163;
	min.s32 	%r921, %r909, %r903;
	setp.lt.s32 	%p164, %r895, %r907;
	selp.b32 	%r922, %r906, %r894, %p164;
	max.s32 	%r923, %r895, %r907;
	selp.b32 	%r924, %r894, %r906, %p164;
	min.s32 	%r925, %r895, %r907;
	setp.lt.s32 	%p165, %r917, %r911;
	selp.b32 	%r926, %r910, %r916, %p165;
	max.s32 	%r927, %r917, %r911;
	selp.b32 	%r928, %r916, %r910, %p165;
	min.s32 	%r929, %r917, %r911;
	setp.lt.s32 	%p166, %r921, %r915;
	selp.b32 	%r930, %r914, %r920, %p166;
	max.s32 	%r931, %r921, %r915;
	selp.b32 	%r932, %r920, %r914, %p166;
	min.s32 	%r933, %r921, %r915;
	setp.lt.s32 	%p167, %r925, %r919;
	selp.b32 	%r934, %r918, %r924, %p167;
	max.s32 	%r935, %r925, %r919;
	selp.b32 	%r936, %r924, %r918, %p167;
	min.s32 	%r937, %r925, %r919;
	setp.lt.s32 	%p168, %r917, %r913;
	selp.b32 	%r938, %r912, %r928, %p168;
	selp.b32 	%r939, %r913, %r929, %p168;
	selp.b32 	%r1082, %r928, %r912, %p168;
	selp.b32 	%r1083, %r929, %r913, %p168;
	setp.lt.s32 	%p169, %r933, %r927;
	selp.b32 	%r940, %r926, %r932, %p169;
	max.s32 	%r941, %r933, %r927;
	selp.b32 	%r942, %r932, %r926, %p169;
	min.s32 	%r943, %r933, %r927;
	setp.lt.s32 	%p170, %r937, %r931;
	selp.b32 	%r944, %r930, %r936, %p170;
	max.s32 	%r945, %r937, %r931;
	selp.b32 	%r946, %r936, %r930, %p170;
	min.s32 	%r947, %r937, %r931;
	setp.gt.s32 	%p171, %r919, %r923;
	selp.b32 	%r1068, %r934, %r922, %p171;
	selp.b32 	%r1069, %r935, %r923, %p171;
	selp.b32 	%r948, %r922, %r934, %p171;
	selp.b32 	%r949, %r923, %r935, %p171;
	setp.lt.s32 	%p172, %r943, %r939;
	selp.b32 	%r1078, %r938, %r942, %p172;
	max.s32 	%r1079, %r943, %r939;
	selp.b32 	%r1080, %r942, %r938, %p172;
	min.s32 	%r1081, %r943, %r939;
	setp.lt.s32 	%p173, %r947, %r941;
	selp.b32 	%r1074, %r940, %r946, %p173;
	max.s32 	%r1075, %r947, %r941;
	selp.b32 	%r1076, %r946, %r940, %p173;
	min.s32 	%r1077, %r947, %r941;
	setp.lt.s32 	%p174, %r949, %r945;
	selp.b32 	%r1070, %r944, %r948, %p174;
	max.s32 	%r1071, %r949, %r945;
	selp.b32 	%r1072, %r948, %r944, %p174;
	min.s32 	%r1073, %r949, %r945;
	mov.b32 	%r1084, 2;
$L__BB22_2:
	bar.sync 	0;
	add.s32 	%r950, %r1084, -1;
	shl.b32 	%r951, %r1, 6;
	mov.u32 	%r952, _ZZN3cub18CUB_300001_SM_10006detail10merge_sort30DeviceMergeSortBlockSortKernelINS2_10policy_hubIN6thrust24THRUST_300001_SM_1000_NS10device_ptrI8KeyValueEEE9Policy600ES9_PNS0_8NullTypeES9_SD_m18KeyValueComparatorS8_SC_EEvbT0_T1_T2_T3_T4_PT6_PT7_T5_NS1_7vsmem_tEE19static_temp_storage;
	add.s32 	%r953, %r952, %r951;
	st.shared.v4.u32 	[%r953], {%r1083, %r1082, %r1081, %r1080};
	st.shared.v4.u32 	[%r953+16], {%r1079, %r1078, %r1077, %r1076};
	st.shared.v4.u32 	[%r953+32], {%r1075, %r1074, %r1073, %r1072};
	st.shared.v4.u32 	[%r953+48], {%r1071, %r1070, %r1069, %r1068};
	bar.sync 	0;
	neg.s32 	%r954, %r1084;
	and.b32  	%r955, %r1, %r954;
	shl.b32 	%r956, %r955, 3;
	shl.b32 	%r957, %r1084, 2;
	and.b32  	%r958, %r950, %r1;
	shl.b32 	%r959, %r958, 3;
	min.u32 	%r53, %r959, 2048;
	min.u32 	%r54, %r956, 2048;
	add.s32 	%r960, %r54, %r957;
	min.u32 	%r55, %r960, 2048;
	add.s32 	%r961, %r55, %r957;
	min.u32 	%r56, %r961, 2048;
	sub.s32 	%r962, %r55, %r54;
	sub.s32 	%r963, %r56, %r55;
	setp.lt.s32 	%p175, %r53, %r963;
	sub.s32 	%r964, %r53, %r963;
	selp.b32 	%r1087, 0, %r964, %p175;
	min.s32 	%r1085, %r962, %r53;
	setp.ge.s32 	%p176, %r1087, %r1085;
	@%p176 bra 	$L__BB22_5;
	add.s32 	%r59, %r55, %r53;
$L__BB22_4:
	sub.s32 	%r965, %r1085, %r1087;
	shr.u32 	%r966, %r965, 31;
	add.s32 	%r967, %r965, %r966;
	shr.s32 	%r968, %r967, 1;
	add.s32 	%r969, %r968, %r1087;
	add.s32 	%r970, %r969, %r54;
	shl.b32 	%r971, %r970, 3;
	add.s32 	%r973, %r952, %r971;
	ld.shared.u32 	%r974, [%r973];
	not.b32 	%r975, %r969;
	add.s32 	%r976, %r59, %r975;
	shl.b32 	%r977, %r976, 3;
	add.s32 	%r978, %r952, %r977;
	ld.shared.u32 	%r979, [%r978];
	setp.lt.s32 	%p177, %r979, %r974;
	add.s32 	%r980, %r969, 1;
	selp.b32 	%r1087, %r1087, %r980, %p177;
	selp.b32 	%r1085, %r969, %r1085, %p177;
	setp.lt.s32 	%p178, %r1087, %r1085;
	@%p178 bra 	$L__BB22_4;
$L__BB22_5:
	add.s32 	%r65, %r1087, %r54;
	add.s32 	%r981, %r55, %r53;
	sub.s32 	%r66, %r981, %r1087;
	shl.b32 	%r982, %r65, 3;
	add.s32 	%r67, %r952, %r982;
	ld.shared.v2.u32 	{%r1094, %r1095}, [%r67];
	shl.b32 	%r984, %r66, 3;
	add.s32 	%r70, %r952, %r984;
	ld.shared.v2.u32 	{%r1088, %r1089}, [%r70];
	setp.ge.s32 	%p180, %r66, %r56;
	mov.pred 	%p220, 0;
	@%p180 bra 	$L__BB22_7;
	setp.ge.s32 	%p181, %r65, %r55;
	setp.lt.s32 	%p182, %r1088, %r1094;
	or.pred  	%p220, %p181, %p182;
$L__BB22_7:
	selp.b32 	%r1082, %r1089, %r1095, %p220;
	selp.b32 	%r1083, %r1088, %r1094, %p220;
	selp.u32 	%r985, 1, 0, %p220;
	add.s32 	%r75, %r66, %r985;
	not.pred 	%p183, %p220;
	selp.u32 	%r986, 1, 0, %p183;
	add.s32 	%r76, %r65, %r986;
	@%p183 bra 	$L__BB22_9;
	ld.shared.v2.u32 	{%r1088, %r1089}, [%r70+8];
	bra.uni 	$L__BB22_10;
$L__BB22_9:
	ld.shared.v2.u32 	{%r1094, %r1095}, [%r67+8];
$L__BB22_10:
	setp.ge.s32 	%p185, %r75, %r56;
	mov.pred 	%p221, 0;
	@%p185 bra 	$L__BB22_12;
	setp.ge.s32 	%p186, %r76, %r55;
	setp.lt.s32 	%p187, %r1088, %r1094;
	or.pred  	%p221, %p186, %p187;
$L__BB22_12:
	selp.b32 	%r1080, %r1089, %r1095, %p221;
	selp.b32 	%r1081, %r1088, %r1094, %p221;
	selp.u32 	%r987, 1, 0, %p221;
	add.s32 	%r87, %r75, %r987;
	not.pred 	%p188, %p221;
	selp.u32 	%r988, 1, 0, %p188;
	add.s32 	%r88, %r76, %r988;
	@%p221 bra 	$L__BB22_14;
	shl.b32 	%r989, %r88, 3;
	add.s32 	%r991, %r952, %r989;
	ld.shared.v2.u32 	{%r1094, %r1095}, [%r991];
	bra.uni 	$L__BB22_15;
$L__BB22_14:
	shl.b32 	%r992, %r87, 3;
	add.s32 	%r994, %r952, %r992;
	ld.shared.v2.u32 	{%r1088, %r1089}, [%r994];
$L__BB22_15:
	setp.ge.s32 	%p190, %r87, %r56;
	mov.pred 	%p222, 0;
	@%p190 bra 	$L__BB22_17;
	setp.ge.s32 	%p191, %r88, %r55;
	setp.lt.s32 	%p192, %r1088, %r1094;
	or.pred  	%p222, %p191, %p192;
$L__BB22_17:
	selp.b32 	%r1078, %r1089, %r1095, %p222;
	selp.b32 	%r1079, %r1088, %r1094, %p222;
	selp.u32 	%r995, 1, 0, %p222;
	add.s32 	%r99, %r87, %r995;
	not.pred 	%p193, %p222;
	selp.u32 	%r996, 1, 0, %p193;
	add.s32 	%r100, %r88, %r996;
	@%p222 bra 	$L__BB22_19;
	shl.b32 	%r997, %r100, 3;
	mov.u32 	%r998, _ZZN3cub18CUB_300001_SM_10006detail10merge_sort30DeviceMergeSortBlockSortKernelINS2_10policy_hubIN6thrust24THRUST_300001_SM_1000_NS10device_ptrI8KeyValueEEE9Policy600ES9_PNS0_8NullTypeES9_SD_m18KeyValueComparatorS8_SC_EEvbT0_T1_T2_T3_T4_PT6_PT7_T5_NS1_7vsmem_tEE19static_temp_storage;
	add.s32 	%r999, %r998, %r997;
	ld.shared.v2.u32 	{%r1094, %r1095}, [%r999];
	bra.uni 	$L__BB22_20;
$L__BB22_19:
	shl.b32 	%r1000, %r99, 3;
	mov.u32 	%r1001, _ZZN3cub18CUB_300001_SM_10006detail10merge_sort30DeviceMergeSortBlockSortKernelINS2_10policy_hubIN6thrust24THRUST_300001_SM_1000_NS10device_ptrI8KeyValueEEE9Policy600ES9_PNS0_8NullTypeES9_SD_m18KeyValueComparatorS8_SC_EEvbT0_T1_T2_T3_T4_PT6_PT7_T5_NS1_7vsmem_tEE19static_temp_storage;
	add.s32 	%r1002, %r1001, %r1000;
	ld.shared.v2.u32 	{%r1088, %r1089}, [%r1002];
$L__BB22_20:
	setp.ge.s32 	%p195, %r99, %r56;
	mov.pred 	%p223, 0;
	@%p195 bra 	$L__BB22_22;
	setp.ge.s32 	%p196, %r100, %r55;
	setp.lt.s32 	%p197, %r1088, %r1094;
	or.pred  	%p223, %p196, %p197;
$L__BB22_22:
	selp.b32 	%r1076, %r1089, %r1095, %p223;
	selp.b32 	%r1077, %r1088, %r1094, %p223;
	selp.u32 	%r1003, 1, 0, %p223;
	add.s32 	%r111, %r99, %r1003;
	not.pred 	%p198, %p223;
	selp.u32 	%r1004, 1, 0, %p198;
	add.s32 	%r112, %r100, %r1004;
	@%p223 bra 	$L__BB22_24;
	shl.b32 	%r1005, %r112, 3;
	mov.u32 	%r1006, _ZZN3cub18CUB_300001_SM_10006detail10merge_sort30DeviceMergeSortBlockSortKernelINS2_10policy_hubIN6thrust24THRUST_300001_SM_1000_NS10device_ptrI8KeyValueEEE9Policy600ES9_PNS0_8NullTypeES9_SD_m18KeyValueComparatorS8_SC_EEvbT0_T1_T2_T3_T4_PT6_PT7_T5_NS1_7vsmem_tEE19static_temp_storage;
	add.s32 	%r1007, %r1006, %r1005;
	ld.shared.v2.u32 	{%r1094, %r1095}, [%r1007];
	bra.uni 	$L__BB22_25;
$L__BB22_24:
	shl.b32 	%r1008, %r111, 3;
	mov.u32 	%r1009, _ZZN3cub18CUB_300001_SM_10006detail10merge_sort30DeviceMergeSortBlockSortKernelINS2_10policy_hubIN6thrust24THRUST_300001_SM_1000_NS10device_ptrI8KeyValueEEE9Policy600ES9_PNS0_8NullTypeES9_SD_m18KeyValueComparatorS8_SC_EEvbT0_T1_T2_T3_T4_PT6_PT7_T5_NS1_7vsmem_tEE19static_temp_storage;
	add.s32 	%r1010, %r1009, %r1008;
	ld.shared.v2.u32 	{%r1088, %r1089}, [%r1010];
$L__BB22_25:
	setp.ge.s32 	%p200, %r111, %r56;
	mov.pred 	%p224, 0;
	@%p200 bra 	$L__BB22_27;
	setp.ge.s32 	%p201, %r112, %r55;
	setp.lt.s32 	%p202, %r1088, %r1094;
	or.pred  	%p224, %p201, %p202;
$L__BB22_27:
	selp.b32 	%r1074, %r1089, %r1095, %p224;
	selp.b32 	%r1075, %r1088, %r1094, %p224;
	selp.u32 	%r1011, 1, 0, %p224;
	add.s32 	%r123, %r111, %r1011;
	not.pred 	%p203, %p224;
	selp.u32 	%r1012, 1, 0, %p203;
	add.s32 	%r124, %r112, %r1012;
	@%p224 bra 	$L__BB22_29;
	shl.b32 	%r1013, %r124, 3;
	mov.u32 	%r1014, _ZZN3cub18CUB_300001_SM_10006detail10merge_sort30DeviceMergeSortBlockSortKernelINS2_10policy_hubIN6thrust24THRUST_300001_SM_1000_NS10device_ptrI8KeyValueEEE9Policy600ES9_PNS0_8NullTypeES9_SD_m18KeyValueComparatorS8_SC_EEvbT0_T1_T2_T3_T4_PT6_PT7_T5_NS1_7vsmem_tEE19static_temp_storage;
	add.s32 	%r1015, %r1014, %r1013;
	ld.shared.v2.u32 	{%r1094, %r1095}, [%r1015];
	bra.uni 	$L__BB22_30;
$L__BB22_29:
	shl.b32 	%r1016, %r123, 3;
	mov.u32 	%r1017, _ZZN3cub18CUB_300001_SM_10006detail10merge_sort30DeviceMergeSortBlockSortKernelINS2_10policy_hubIN6thrust24THRUST_300001_SM_1000_NS10device_ptrI8KeyValueEEE9Policy600ES9_PNS0_8NullTypeES9_SD_m18KeyValueComparatorS8_SC_EEvbT0_T1_T2_T3_T4_PT6_PT7_T5_NS1_7vsmem_tEE19static_temp_storage;
	add.s32 	%r1018, %r1017, %r1016;
	ld.shared.v2.u32 	{%r1088, %r1089}, [%r1018];
$L__BB22_30:
	setp.ge.s32 	%p205, %r123, %r56;
	mov.pred 	%p225, 0;
	@%p205 bra 	$L__BB22_32;
	setp.ge.s32 	%p206, %r124, %r55;
	setp.lt.s32 	%p207, %r1088, %r1094;
	or.pred  	%p225, %p206, %p207;
$L__BB22_32:
	selp.b32 	%r1072, %r1089, %r1095, %p225;
	selp.b32 	%r1073, %r1088, %r1094, %p225;
	selp.u32 	%r1019, 1, 0, %p225;
	add.s32 	%r135, %r123, %r1019;
	not.pred 	%p208, %p225;
	selp.u32 	%r1020, 1, 0, %p208;
	add.s32 	%r136, %r124, %r1020;
	@%p225 bra 	$L__BB22_34;
	shl.b32 	%r1021, %r136, 3;
	mov.u32 	%r1022, _ZZN3cub18CUB_300001_SM_10006detail10merge_sort30DeviceMergeSortBlockSortKernelINS2_10policy_hubIN6thrust24THRUST_300001_SM_1000_NS10device_ptrI8KeyValueEEE9Policy600ES9_PNS0_8NullTypeES9_SD_m18KeyValueComparatorS8_SC_EEvbT0_T1_T2_T3_T4_PT6_PT7_T5_NS1_7vsmem_tEE19static_temp_storage;
	add.s32 	%r1023, %r1022, %r1021;
	ld.shared.v2.u32 	{%r1094, %r1095}, [%r1023];
	bra.uni 	$L__BB22_35;
$L__BB22_34:
	shl.b32 	%r1024, %r135, 3;
	mov.u32 	%r1025, _ZZN3cub18CUB_300001_SM_10006detail10merge_sort30DeviceMergeSortBlockSortKernelINS2_10policy_hubIN6thrust24THRUST_300001_SM_1000_NS10device_ptrI8KeyValueEEE9Policy600ES9_PNS0_8NullTypeES9_SD_m18KeyValueComparatorS8_SC_EEvbT0_T1_T2_T3_T4_PT6_PT7_T5_NS1_7vsmem_tEE19static_temp_storage;
	add.s32 	%r1026, %r1025, %r1024;
	ld.shared.v2.u32 	{%r1088, %r1089}, [%r1026];
$L__BB22_35:
	setp.ge.s32 	%p210, %r135, %r56;
	mov.pred 	%p226, 0;
	@%p210 bra 	$L__BB22_37;
	setp.ge.s32 	%p211, %r136, %r55;
	setp.lt.s32 	%p212, %r1088, %r1094;
	or.pred  	%p226, %p211, %p212;
$L__BB22_37:
	selp.b32 	%r1070, %r1089, %r1095, %p226;
	selp.b32 	%r1071, %r1088, %r1094, %p226;
	selp.u32 	%r1027, 1, 0, %p226;
	add.s32 	%r147, %r135, %r1027;
	not.pred 	%p213, %p226;
	selp.u32 	%r1028, 1, 0, %p213;
	add.s32 	%r148, %r136, %r1028;
	@%p226 bra 	$L__BB22_39;
	shl.b32 	%r1029, %r148, 3;
	mov.u32 	%r1030, _ZZN3cub18CUB_300001_SM_10006detail10merge_sort30DeviceMergeSortBlockSortKernelINS2_10policy_hubIN6thrust24THRUST_300001_SM_1000_NS10device_ptrI8KeyValueEEE9Policy600ES9_PNS0_8NullTypeES9_SD_m18KeyValueComparatorS8_SC_EEvbT0_T1_T2_T3_T4_PT6_PT7_T5_NS1_7vsmem_tEE19static_temp_storage;
	add.s32 	%r1031, %r1030, %r1029;
	ld.shared.v2.u32 	{%r1094, %r1095}, [%r1031];
	bra.uni 	$L__BB22_40;
$L__BB22_39:
	shl.b32 	%r1032, %r147, 3;
	mov.u32 	%r1033, _ZZN3cub18CUB_300001_SM_10006detail10merge_sort30DeviceMergeSortBlockSortKernelINS2_10policy_hubIN6thrust24THRUST_300001_SM_1000_NS10device_ptrI8KeyValueEEE9Policy600ES9_PNS0_8NullTypeES9_SD_m18KeyValueComparatorS8_SC_EEvbT0_T1_T2_T3_T4_PT6_PT7_T5_NS1_7vsmem_tEE19static_temp_storage;
	add.s32 	%r1034, %r1033, %r1032;
	ld.shared.v2.u32 	{%r1088, %r1089}, [%r1034];
$L__BB22_40:
	setp.ge.s32 	%p215, %r147, %r56;
	mov.pred 	%p227, 0;
	@%p215 bra 	$L__BB22_42;
	setp.ge.s32 	%p216, %r148, %r55;
	setp.lt.s32 	%p217, %r1088, %r1094;
	or.pred  	%p227, %p216, %p217;
$L__BB22_42:
	selp.b32 	%r1068, %r1089, %r1095, %p227;
	selp.b32 	%r1069, %r1088, %r1094, %p227;
	shl.b32 	%r159, %r1084, 1;
	setp.lt.u32 	%p218, %r1084, 129;
	mov.u32 	%r1084, %r159;
	@%p218 bra 	$L__BB22_2;
	ld.param.s8 	%rs3, [_ZN3cub18CUB_300001_SM_10006detail10merge_sort30DeviceMergeSortBlockSortKernelINS2_10policy_hubIN6thrust24THRUST_300001_SM_1000_NS10device_ptrI8KeyValueEEE9Policy600ES9_PNS0_8NullTypeES9_SD_m18KeyValueComparatorS8_SC_EEvbT0_T1_T2_T3_T4_PT6_PT7_T5_NS1_7vsmem_tE_param_0];
	bar.sync 	0;
	setp.eq.s16 	%p219, %rs3, 0;
	@%p219 bra 	$L__BB22_45;
	st.shared.v2.u32 	[%r12], {%r1083, %r1082};
	st.shared.v2.u32 	[%r13+8], {%r1081, %r1080};
	st.shared.v2.u32 	[%r14+16], {%r1079, %r1078};
	st.shared.v2.u32 	[%r15+24], {%r1077, %r1076};
	st.shared.v2.u32 	[%r16+32], {%r1075, %r1074};
	st.shared.v2.u32 	[%r17+40], {%r1073, %r1072};
	st.shared.v2.u32 	[%r18+48], {%r1071, %r1070};
	st.shared.v2.u32 	[%r19+56], {%r1069, %r1068};
	bar.warp.sync 	-1;
	ld.shared.v2.u32 	{%r1035, %r1036}, [%r4];
	ld.shared.v2.u32 	{%r1037, %r1038}, [%r5+256];
	ld.shared.v2.u32 	{%r1039, %r1040}, [%r6+512];
	ld.shared.v2.u32 	{%r1041, %r1042}, [%r7+768];
	ld.shared.v2.u32 	{%r1043, %r1044}, [%r8+1024];
	ld.shared.v2.u32 	{%r1045, %r1046}, [%r9+1280];
	ld.shared.v2.u32 	{%r1047, %r1048}, [%r10+1536];
	ld.shared.v2.u32 	{%r1049, %r1050}, [%r11+1792];
	cvt.u64.u32 	%rd33, %r3;
	cvt.u64.u32 	%rd34, %r2;
	mov.u32 	%r1051, %ctaid.x;
	mul.wide.u32 	%rd35, %r1051, 2048;
	or.b64  	%rd36, %rd35, %rd34;
	add.s64 	%rd37, %rd36, %rd33;
	shl.b64 	%rd38, %rd37, 3;
	add.s64 	%rd39, %rd2, %rd38;
	st.global.u32 	[%rd39], %r1035;
	st.global.u32 	[%rd39+4], %r1036;
	st.global.u32 	[%rd39+256], %r1037;
	st.global.u32 	[%rd39+260], %r1038;
	st.global.u32 	[%rd39+512], %r1039;
	st.global.u32 	[%rd39+516], %r1040;
	st.global.u32 	[%rd39+768], %r1041;
	st.global.u32 	[%rd39+772], %r1042;
	st.global.u32 	[%rd39+1024], %r1043;
	st.global.u32 	[%rd39+1028], %r1044;
	st.global.u32 	[%rd39+1280], %r1045;
	st.global.u32 	[%rd39+1284], %r1046;
	st.global.u32 	[%rd39+1536], %r1047;
	st.global.u32 	[%rd39+1540], %r1048;
	st.global.u32 	[%rd39+1792], %r1049;
	st.global.u32 	[%rd39+1796], %r1050;
	bra.uni 	$L__BB22_155;
$L__BB22_45:
	ld.param.u64 	%rd44, [_ZN3cub18CUB_300001_SM_10006detail10merge_sort30DeviceMergeSortBlockSortKernelINS2_10policy_hubIN6thrust24THRUST_300001_SM_1000_NS10device_ptrI8KeyValueEEE9Policy600ES9_PNS0_8NullTypeES9_SD_m18KeyValueComparatorS8_SC_EEvbT0_T1_T2_T3_T4_PT6_PT7_T5_NS1_7vsmem_tE_param_6];
	st.shared.v2.u32 	[%r12], {%r1083, %r1082};
	st.shared.v2.u32 	[%r13+8], {%r1081, %r1080};
	st.shared.v2.u32 	[%r14+16], {%r1079, %r1078};
	st.shared.v2.u32 	[%r15+24], {%r1077, %r1076};
	st.shared.v2.u32 	[%r16+32], {%r1075, %r1074};
	st.shared.v2.u32 	[%r17+40], {%r1073, %r1072};
	st.shared.v2.u32 	[%r18+48], {%r1071, %r1070};
	st.shared.v2.u32 	[%r19+56], {%r1069, %r1068};
	bar.warp.sync 	-1;
	ld.shared.v2.u32 	{%r1052, %r1053}, [%r4];
	ld.shared.v2.u32 	{%r1054, %r1055}, [%r5+256];
	ld.shared.v2.u32 	{%r1056, %r1057}, [%r6+512];
	ld.shared.v2.u32 	{%r1058, %r1059}, [%r7+768];
	ld.shared.v2.u32 	{%r1060, %r1061}, [%r8+1024];
	ld.shared.v2.u32 	{%r1062, %r1063}, [%r9+1280];
	ld.shared.v2.u32 	{%r1064, %r1065}, [%r10+1536];
	ld.shared.v2.u32 	{%r1066, %r1067}, [%r11+1792];
	cvta.to.global.u64 	%rd40, %rd44;
	add.s64 	%rd42, %rd40, %rd31;
	st.global.u32 	[%rd42], %r1052;
	st.global.u32 	[%rd42+4], %r1053;
	st.global.u32 	[%rd42+256], %r1054;
	st.global.u32 	[%rd42+260], %r1055;
	st.global.u32 	[%rd42+512], %r1056;
	st.global.u32 	[%rd42+516], %r1057;
	st.global.u32 	[%rd42+768], %r1058;
	st.global.u32 	[%rd42+772], %r1059;
	st.global.u32 	[%rd42+1024], %r1060;
	st.global.u32 	[%rd42+1028], %r1061;
	st.global.u32 	[%rd42+1280], %r1062;
	st.global.u32 	[%rd42+1284], %r1063;
	st.global.u32 	[%rd42+1536], %r1064;
	st.global.u32 	[%rd42+1540], %r1065;
	st.global.u32 	[%rd42+1792], %r1066;
	st.global.u32 	[%rd42+1796], %r1067;
	bra.uni 	$L__BB22_155;
$L__BB22_46:
	cvt.u32.u64 	%r466, %rd3;
	cvt.u32.u64 	%r467, %rd8;
	sub.s32 	%r468, %r467, %r466;
	min.s32 	%r160, %r468, 2048;
	// begin inline asm
	griddepcontrol.wait;
	// end inline asm
	shl.b64 	%rd15, %rd3, 3;
	add.s64 	%rd16, %rd1, %rd15;
	mov.u32 	%r161, %tid.x;
	ld.global.u32 	%r1130, [%rd16+4];
	ld.global.u32 	%r1131, [%rd16];
	and.b32  	%r469, %r161, 31;
	shl.b32 	%r470, %r161, 3;
	and.b32  	%r471, %r470, 7936;
	or.b32  	%r164, %r471, %r469;
	setp.ge.s32 	%p34, %r164, %r160;
	shl.b32 	%r472, %r164, 3;
	cvt.u64.u32 	%rd17, %r472;
	add.s64 	%rd5, %rd16, %rd17;
	mov.u32 	%r1116, %r1130;
	mov.u32 	%r1117, %r1131;
	@%p34 bra 	$L__BB22_48;
	ld.global.u32 	%r1117, [%rd5];
	ld.global.u32 	%r1116, [%rd5+4];
$L__BB22_48:
	add.s32 	%r169, %r164, 32;
	setp.ge.s32 	%p35, %r169, %r160;
	mov.u32 	%r1118, %r1130;
	mov.u32 	%r1119, %r1131;
	@%p35 bra 	$L__BB22_50;
	ld.global.u32 	%r1119, [%rd5+256];
	ld.global.u32 	%r1118, [%rd5+260];
$L__BB22_50:
	add.s32 	%r473, %r164, 64;
	setp.ge.s32 	%p36, %r473, %r160;
	mov.u32 	%r1120, %r1130;
	mov.u32 	%r1121, %r1131;
	@%p36 bra 	$L__BB22_52;
	ld.global.u32 	%r1121, [%rd5+512];
	ld.global.u32 	%r1120, [%rd5+516];
$L__BB22_52:
	add.s32 	%r474, %r164, 96;
	setp.ge.s32 	%p37, %r474, %r160;
	mov.u32 	%r1122, %r1130;
	mov.u32 	%r1123, %r1131;
	@%p37 bra 	$L__BB22_54;
	ld.global.u32 	%r1123, [%rd5+768];
	ld.global.u32 	%r1122, [%rd5+772];
$L__BB22_54:
	add.s32 	%r475, %r164, 128;
	setp.ge.s32 	%p38, %r475, %r160;
	mov.u32 	%r1124, %r1130;
	mov.u32 	%r1125, %r1131;
	@%p38 bra 	$L__BB22_56;
	ld.global.u32 	%r1125, [%rd5+1024];
	ld.global.u32 	%r1124, [%rd5+1028];
$L__BB22_56:
	add.s32 	%r476, %r164, 160;
	setp.ge.s32 	%p39, %r476, %r160;
	mov.u32 	%r1126, %r1130;
	mov.u32 	%r1127, %r1131;
	@%p39 bra 	$L__BB22_58;
	ld.global.u32 	%r1127, [%rd5+1280];
	ld.global.u32 	%r1126, [%rd5+1284];
$L__BB22_58:
	add.s32 	%r477, %r164, 192;
	setp.ge.s32 	%p40, %r477, %r160;
	mov.u32 	%r1128, %r1130;
	mov.u32 	%r1129, %r1131;
	@%p40 bra 	$L__BB22_60;
	ld.global.u32 	%r1129, [%rd5+1536];
	ld.global.u32 	%r1128, [%rd5+1540];
$L__BB22_60:
	add.s32 	%r194, %r164, 224;
	setp.ge.s32 	%p41, %r194, %r160;
	@%p41 bra 	$L__BB22_62;
	ld.global.u32 	%r1131, [%rd5+1792];
	ld.global.u32 	%r1130, [%rd5+1796];
$L__BB22_62:
	// begin inline asm
	mov.u32 %r478, %laneid;
	// end inline asm
	shl.b32 	%r199, %r161, 3;
	and.b32  	%r479, %r199, 7936;
	add.s32 	%r480, %r478, %r479;
	shr.s32 	%r481, %r480, 5;
	add.s32 	%r482, %r481, %r480;
	shl.b32 	%r483, %r482, 3;
	mov.u32 	%r484, _ZZN3cub18CUB_300001_SM_10006detail10merge_sort30DeviceMergeSortBlockSortKernelINS2_10policy_hubIN6thrust24THRUST_300001_SM_1000_NS10device_ptrI8KeyValueEEE9Policy600ES9_PNS0_8NullTypeES9_SD_m18KeyValueComparatorS8_SC_EEvbT0_T1_T2_T3_T4_PT6_PT7_T5_NS1_7vsmem_tEE19static_temp_storage;
	add.s32 	%r200, %r484, %r483;
	st.shared.v2.u32 	[%r200], {%r1117, %r1116};
	add.s32 	%r485, %r480, 32;
	shr.s32 	%r486, %r485, 5;
	add.s32 	%r487, %r486, %r480;
	shl.b32 	%r488, %r487, 3;
	add.s32 	%r201, %r484, %r488;
	st.shared.v2.u32 	[%r201+256], {%r1119, %r1118};
	add.s32 	%r489, %r480, 64;
	shr.s32 	%r490, %r489, 5;
	add.s32 	%r491, %r490, %r480;
	shl.b32 	%r492, %r491, 3;
	add.s32 	%r202, %r484, %r492;
	st.shared.v2.u32 	[%r202+512], {%r1121, %r1120};
	add.s32 	%r493, %r480, 96;
	shr.s32 	%r494, %r493, 5;
	add.s32 	%r495, %r494, %r480;
	shl.b32 	%r496, %r495, 3;
	add.s32 	%r203, %r484, %r496;
	st.shared.v2.u32 	[%r203+768], {%r1123, %r1122};
	add.s32 	%r497, %r480, 128;
	shr.s32 	%r498, %r497, 5;
	add.s32 	%r499, %r498, %r480;
	shl.b32 	%r500, %r499, 3;
	add.s32 	%r204, %r484, %r500;
	st.shared.v2.u32 	[%r204+1024], {%r1125, %r1124};
	add.s32 	%r501, %r480, 160;
	shr.s32 	%r502, %r501, 5;
	add.s32 	%r503, %r502, %r480;
	shl.b32 	%r504, %r503, 3;
	add.s32 	%r205, %r484, %r504;
	st.shared.v2.u32 	[%r205+1280], {%r1127, %r1126};
	add.s32 	%r505, %r480, 192;
	shr.s32 	%r506, %r505, 5;
	add.s32 	%r507, %r506, %r480;
	shl.b32 	%r508, %r507, 3;
	add.s32 	%r206, %r484, %r508;
	st.shared.v2.u32 	[%r206+1536], {%r1129, %r1128};
	add.s32 	%r509, %r480, 224;
	shr.s32 	%r510, %r509, 5;
	add.s32 	%r511, %r510, %r480;
	shl.b32 	%r512, %r511, 3;
	add.s32 	%r207, %r484, %r512;
	st.shared.v2.u32 	[%r207+1792], {%r1131, %r1130};
	bar.warp.sync 	-1;
	mad.lo.s32 	%r513, %r478, 7, %r480;
	shr.s32 	%r514, %r513, 5;
	add.s32 	%r515, %r514, %r513;
	shl.b32 	%r516, %r515, 3;
	add.s32 	%r208, %r484, %r516;
	ld.shared.v2.u32 	{%r1187, %r1186}, [%r208];
	add.s32 	%r517, %r513, 1;
	shr.s32 	%r518, %r517, 5;
	add.s32 	%r519, %r518, %r513;
	shl.b32 	%r520, %r519, 3;
	add.s32 	%r211, %r484, %r520;
	ld.shared.v2.u32 	{%r212, %r213}, [%r211+8];
	add.s32 	%r521, %r513, 2;
	shr.s32 	%r522, %r521, 5;
	add.s32 	%r523, %r522, %r513;
	shl.b32 	%r524, %r523, 3;
	add.s32 	%r214, %r484, %r524;
	ld.shared.v2.u32 	{%r215, %r216}, [%r214+16];
	add.s32 	%r525, %r513, 3;
	shr.s32 	%r526, %r525, 5;
	add.s32 	%r527, %r526, %r513;
	shl.b32 	%r528, %r527, 3;
	add.s32 	%r217, %r484, %r528;
	ld.shared.v2.u32 	{%r218, %r219}, [%r217+24];
	add.s32 	%r529, %r513, 4;
	shr.s32 	%r530, %r529, 5;
	add.s32 	%r531, %r530, %r513;
	shl.b32 	%r532, %r531, 3;
	add.s32 	%r220, %r484, %r532;
	ld.shared.v2.u32 	{%r221, %r222}, [%r220+32];
	add.s32 	%r533, %r513, 5;
	shr.s32 	%r534, %r533, 5;
	add.s32 	%r535, %r534, %r513;
	shl.b32 	%r536, %r535, 3;
	add.s32 	%r223, %r484, %r536;
	ld.shared.v2.u32 	{%r224, %r225}, [%r223+40];
	add.s32 	%r537, %r513, 6;
	shr.s32 	%r538, %r537, 5;
	add.s32 	%r539, %r538, %r513;
	shl.b32 	%r540, %r539, 3;
	add.s32 	%r226, %r484, %r540;
	ld.shared.v2.u32 	{%r227, %r228}, [%r226+48];
	add.s32 	%r541, %r513, 7;
	shr.s32 	%r542, %r541, 5;
	add.s32 	%r543, %r542, %r513;
	shl.b32 	%r544, %r543, 3;
	add.s32 	%r229, %r484, %r544;
	ld.shared.v2.u32 	{%r230, %r231}, [%r229+56];
	bar.sync 	0;
	// begin inline asm
	griddepcontrol.launch_dependents;
	// end inline asm
	or.b32  	%r545, %r199, 1;
	setp.ge.u32 	%p42, %r545, %r160;
	mov.u32 	%r1168, %r1186;
	mov.u32 	%r1169, %r1187;
	mov.u32 	%r1137, %r1187;
	mov.u32 	%r1136, %r1186;
	@%p42 bra 	$L__BB22_64;
	setp.lt.s32 	%p43, %r1187, %r212;
	max.s32 	%r1137, %r1187, %r212;
	selp.b32 	%r1136, %r213, %r1186, %p43;
	mov.u32 	%r1168, %r213;
	mov.u32 	%r1169, %r212;
$L__BB22_64:
	add.s32 	%r546, %r199, 2;
	setp.ge.u32 	%p44, %r546, %r160;
	mov.u32 	%r1141, %r1137;
	mov.u32 	%r1140, %r1136;
	@%p44 bra 	$L__BB22_66;
	setp.lt.s32 	%p45, %r1137, %r215;
	max.s32 	%r1141, %r1137, %r215;
	selp.b32 	%r1140, %r216, %r1136, %p45;
	mov.u32 	%r1136, %r216;
	mov.u32 	%r1137, %r215;
$L__BB22_66:
	add.s32 	%r547, %r199, 3;
	setp.ge.u32 	%p46, %r547, %r160;
	mov.u32 	%r1145, %r1141;
	mov.u32 	%r1144, %r1140;
	@%p46 bra 	$L__BB22_68;
	setp.lt.s32 	%p47, %r1141, %r218;
	max.s32 	%r1145, %r1141, %r218;
	selp.b32 	%r1144, %r219, %r1140, %p47;
	mov.u32 	%r1140, %r219;
	mov.u32 	%r1141, %r218;
$L__BB22_68:
	add.s32 	%r548, %r199, 4;
	setp.ge.u32 	%p48, %r548, %r160;
	mov.u32 	%r1149, %r1145;
	mov.u32 	%r1148, %r1144;
	@%p48 bra 	$L__BB22_70;
	setp.lt.s32 	%p49, %r1145, %r221;
	max.s32 	%r1149, %r1145, %r221;
	selp.b32 	%r1148, %r222, %r1144, %p49;
	mov.u32 	%r1144, %r222;
	mov.u32 	%r1145, %r221;
$L__BB22_70:
	add.s32 	%r549, %r199, 5;
	setp.ge.u32 	%p50, %r549, %r160;
	mov.u32 	%r1153, %r1149;
	mov.u32 	%r1152, %r1148;
	@%p50 bra 	$L__BB22_72;
	setp.lt.s32 	%p51, %r1149, %r224;
	max.s32 	%r1153, %r1149, %r224;
	selp.b32 	%r1152, %r225, %r1148, %p51;
	mov.u32 	%r1148, %r225;
	mov.u32 	%r1149, %r224;
$L__BB22_72:
	add.s32 	%r550, %r199, 6;
	setp.ge.u32 	%p52, %r550, %r160;
	mov.u32 	%r1154, %r1153;
	mov.u32 	%r1155, %r1152;
	@%p52 bra 	$L__BB22_74;
	setp.lt.s32 	%p53, %r1153, %r227;
	max.s32 	%r1154, %r1153, %r227;
	selp.b32 	%r1155, %r228, %r1152, %p53;
	mov.u32 	%r1152, %r228;
	mov.u32 	%r1153, %r227;
$L__BB22_74:
	add.s32 	%r551, %r199, 7;
	setp.lt.u32 	%p54, %r551, %r160;
	selp.b32 	%r1172, %r231, %r1155, %p54;
	selp.b32 	%r1173, %r230, %r1154, %p54;
	setp.ge.u32 	%p55, %r199, %r160;
	@%p55 bra 	$L__BB22_76;
	setp.lt.s32 	%p56, %r1169, %r1187;
	selp.b32 	%r552, %r1186, %r1168, %p56;
	max.s32 	%r553, %r1169, %r1187;
	selp.b32 	%r554, %r1168, %r1186, %p56;
	min.s32 	%r555, %r1169, %r1187;
	setp.lt.s32 	%p57, %r1141, %r1137;
	selp.b32 	%r556, %r1136, %r1140, %p57;
	max.s32 	%r557, %r1141, %r1137;
	selp.b32 	%r558, %r1140, %r1136, %p57;
	min.s32 	%r559, %r1141, %r1137;
	setp.lt.s32 	%p58, %r1149, %r1145;
	selp.b32 	%r560, %r1144, %r1148, %p58;
	max.s32 	%r561, %r1149, %r1145;
	selp.b32 	%r562, %r1148, %r1144, %p58;
	min.s32 	%r563, %r1149, %r1145;
	setp.lt.s32 	%p59, %r1173, %r1153;
	selp.b32 	%r564, %r1152, %r1172, %p59;
	max.s32 	%r565, %r1173, %r1153;
	selp.b32 	%r566, %r1172, %r1152, %p59;
	min.s32 	%r567, %r1173, %r1153;
	setp.lt.s32 	%p60, %r559, %r553;
	selp.b32 	%r568, %r552, %r558, %p60;
	max.s32 	%r569, %r559, %r553;
	selp.b32 	%r570, %r558, %r552, %p60;
	min.s32 	%r571, %r559, %r553;
	setp.lt.s32 	%p61, %r563, %r557;
	selp.b32 	%r572, %r556, %r562, %p61;
	max.s32 	%r573, %r563, %r557;
	selp.b32 	%r574, %r562, %r556, %p61;
	min.s32 	%r575, %r563, %r557;
	setp.lt.s32 	%p62, %r567, %r561;
	selp.b32 	%r576, %r560, %r566, %p62;
	max.s32 	%r577, %r567, %r561;
	selp.b32 	%r578, %r566, %r560, %p62;
	min.s32 	%r579, %r567, %r561;
	setp.lt.s32 	%p63, %r559, %r555;
	selp.b32 	%r580, %r554, %r570, %p63;
	selp.b32 	%r581, %r555, %r571, %p63;
	selp.b32 	%r582, %r570, %r554, %p63;
	selp.b32 	%r583, %r571, %r555, %p63;
	setp.lt.s32 	%p64, %r575, %r569;
	selp.b32 	%r584, %r568, %r574, %p64;
	max.s32 	%r585, %r575, %r569;
	selp.b32 	%r586, %r574, %r568, %p64;
	min.s32 	%r587, %r575, %r569;
	setp.lt.s32 	%p65, %r579, %r573;
	selp.b32 	%r588, %r572, %r578, %p65;
	max.s32 	%r589, %r579, %r573;
	selp.b32 	%r590, %r578, %r572, %p65;
	min.s32 	%r591, %r579, %r573;
	setp.gt.s32 	%p66, %r561, %r565;
	selp.b32 	%r592, %r576, %r564, %p66;
	selp.b32 	%r593, %r577, %r565, %p66;
	selp.b32 	%r594, %r564, %r576, %p66;
	selp.b32 	%r595, %r565, %r577, %p66;
	setp.lt.s32 	%p67, %r587, %r581;
	selp.b32 	%r596, %r580, %r586, %p67;
	max.s32 	%r597, %r587, %r581;
	selp.b32 	%r598, %r586, %r580, %p67;
	min.s32 	%r599, %r587, %r581;
	setp.lt.s32 	%p68, %r591, %r585;
	selp.b32 	%r600, %r584, %r590, %p68;
	max.s32 	%r601, %r591, %r585;
	selp.b32 	%r602, %r590, %r584, %p68;
	min.s32 	%r603, %r591, %r585;
	setp.lt.s32 	%p69, %r595, %r589;
	selp.b32 	%r604, %r588, %r594, %p69;
	max.s32 	%r605, %r595, %r589;
	selp.b32 	%r606, %r594, %r588, %p69;
	min.s32 	%r607, %r595, %r589;
	setp.lt.s32 	%p70, %r599, %r583;
	selp.b32 	%r608, %r582, %r598, %p70;
	max.s32 	%r609, %r599, %r583;
	selp.b32 	%r610, %r598, %r582, %p70;
	min.s32 	%r611, %r599, %r583;
	setp.lt.s32 	%p71, %r603, %r597;
	selp.b32 	%r612, %r596, %r602, %p71;
	max.s32 	%r613, %r603, %r597;
	selp.b32 	%r614, %r602, %r596, %p71;
	min.s32 	%r615, %r603, %r597;
	setp.lt.s32 	%p72, %r607, %r601;
	selp.b32 	%r616, %r600, %r606, %p72;
	max.s32 	%r617, %r607, %r601;
	selp.b32 	%r618, %r606, %r600, %p72;
	min.s32 	%r619, %r607, %r601;
	setp.lt.s32 	%p73, %r593, %r605;
	selp.b32 	%r620, %r604, %r592, %p73;
	max.s32 	%r621, %r593, %r605;
	selp.b32 	%r622, %r592, %r604, %p73;
	min.s32 	%r623, %r593, %r605;
	setp.lt.s32 	%p74, %r615, %r609;
	selp.b32 	%r624, %r608, %r614, %p74;
	max.s32 	%r625, %r615, %r609;
	selp.b32 	%r626, %r614, %r608, %p74;
	min.s32 	%r627, %r615, %r609;
	setp.lt.s32 	%p75, %r619, %r613;
	selp.b32 	%r628, %r612, %r618, %p75;
	max.s32 	%r629, %r619, %r613;
	selp.b32 	%r630, %r618, %r612, %p75;
	min.s32 	%r631, %r619, %r613;
	setp.lt.s32 	%p76, %r623, %r617;
	selp.b32 	%r632, %r616, %r622, %p76;
	max.s32 	%r633, %r623, %r617;
	selp.b32 	%r634, %r622, %r616, %p76;
	min.s32 	%r635, %r623, %r617;
	setp.lt.s32 	%p77, %r615, %r611;
	selp.b32 	%r636, %r610, %r626, %p77;
	selp.b32 	%r637, %r611, %r627, %p77;
	selp.b32 	%r1186, %r626, %r610, %p77;
	selp.b32 	%r1187, %r627, %r611, %p77;
	setp.lt.s32 	%p78, %r631, %r625;
	selp.b32 	%r638, %r624, %r630, %p78;
	max.s32 	%r639, %r631, %r625;
	selp.b32 	%r640, %r630, %r624, %p78;
	min.s32 	%r641, %r631, %r625;
	setp.lt.s32 	%p79, %r635, %r629;
	selp.b32 	%r642, %r628, %r634, %p79;
	max.s32 	%r643, %r635, %r629;
	selp.b32 	%r644, %r634, %r628, %p79;
	min.s32 	%r645, %r635, %r629;
	setp.gt.s32 	%p80, %r617, %r621;
	selp.b32 	%r1172, %r632, %r620, %p80;
	selp.b32 	%r1173, %r633, %r621, %p80;
	selp.b32 	%r646, %r620, %r632, %p80;
	selp.b32 	%r647, %r621, %r633, %p80;
	setp.lt.s32 	%p81, %r641, %r637;
	selp.b32 	%r1136, %r636, %r640, %p81;
	max.s32 	%r1137, %r641, %r637;
	selp.b32 	%r1168, %r640, %r636, %p81;
	min.s32 	%r1169, %r641, %r637;
	setp.lt.s32 	%p82, %r645, %r639;
	selp.b32 	%r1144, %r638, %r644, %p82;
	max.s32 	%r1145, %r645, %r639;
	selp.b32 	%r1140, %r644, %r638, %p82;
	min.s32 	%r1141, %r645, %r639;
	setp.lt.s32 	%p83, %r647, %r643;
	selp.b32 	%r1152, %r642, %r646, %p83;
	max.s32 	%r1153, %r647, %r643;
	selp.b32 	%r1148, %r646, %r642, %p83;
	min.s32 	%r1149, %r647, %r643;
$L__BB22_76:
	mov.b32 	%r1188, 2;
$L__BB22_77:
	bar.sync 	0;
	add.s32 	%r649, %r1188, -1;
	shl.b32 	%r650, %r161, 6;
	mov.u32 	%r651, _ZZN3cub18CUB_300001_SM_10006detail10merge_sort30DeviceMergeSortBlockSortKernelINS2_10policy_hubIN6thrust24THRUST_300001_SM_1000_NS10device_ptrI8KeyValueEEE9Policy600ES9_PNS0_8NullTypeES9_SD_m18KeyValueComparatorS8_SC_EEvbT0_T1_T2_T3_T4_PT6_PT7_T5_NS1_7vsmem_tEE19static_temp_storage;
	add.s32 	%r652, %r651, %r650;
	st.shared.v4.u32 	[%r652], {%r1187, %r1186, %r1169, %r1168};
	st.shared.v4.u32 	[%r652+16], {%r1137, %r1136, %r1141, %r1140};
	st.shared.v4.u32 	[%r652+32], {%r1145, %r1144, %r1149, %r1148};
	st.shared.v4.u32 	[%r652+48], {%r1153, %r1152, %r1173, %r1172};
	bar.sync 	0;
	neg.s32 	%r653, %r1188;
	and.b32  	%r654, %r161, %r653;
	shl.b32 	%r655, %r654, 3;
	shl.b32 	%r656, %r1188, 2;
	and.b32  	%r657, %r649, %r161;
	shl.b32 	%r658, %r657, 3;
	min.s32 	%r319, %r658, %r160;
	min.s32 	%r320, %r655, %r160;
	add.s32 	%r659, %r320, %r656;
	min.s32 	%r321, %r659, %r160;
	add.s32 	%r660, %r321, %r656;
	min.s32 	%r322, %r660, %r160;
	sub.s32 	%r661, %r321, %r320;
	sub.s32 	%r662, %r322, %r321;
	setp.lt.s32 	%p84, %r319, %r662;
	sub.s32 	%r663, %r319, %r662;
	selp.b32 	%r1191, 0, %r663, %p84;
	min.s32 	%r1189, %r661, %r319;
	setp.ge.s32 	%p85, %r1191, %r1189;
	@%p85 bra 	$L__BB22_80;
	add.s32 	%r325, %r321, %r319;
$L__BB22_79:
	sub.s32 	%r664, %r1189, %r1191;
	shr.u32 	%r665, %r664, 31;
	add.s32 	%r666, %r664, %r665;
	shr.s32 	%r667, %r666, 1;
	add.s32 	%r668, %r667, %r1191;
	add.s32 	%r669, %r668, %r320;
	shl.b32 	%r670, %r669, 3;
	add.s32 	%r672, %r651, %r670;
	ld.shared.u32 	%r673, [%r672];
	not.b32 	%r674, %r668;
	add.s32 	%r675, %r325, %r674;
	shl.b32 	%r676, %r675, 3;
	add.s32 	%r677, %r651, %r676;
	ld.shared.u32 	%r678, [%r677];
	setp.lt.s32 	%p86, %r678, %r673;
	add.s32 	%r679, %r668, 1;
	selp.b32 	%r1191, %r1191, %r679, %p86;
	selp.b32 	%r1189, %r668, %r1189, %p86;
	setp.lt.s32 	%p87, %r1191, %r1189;
	@%p87 bra 	$L__BB22_79;
$L__BB22_80:
	add.s32 	%r331, %r1191, %r320;
	add.s32 	%r680, %r321, %r319;
	sub.s32 	%r332, %r680, %r1191;
	shl.b32 	%r681, %r331, 3;
	add.s32 	%r333, %r651, %r681;
	ld.shared.v2.u32 	{%r1198, %r1199}, [%r333];
	shl.b32 	%r683, %r332, 3;
	add.s32 	%r336, %r651, %r683;
	ld.shared.v2.u32 	{%r1192, %r1193}, [%r336];
	setp.ge.s32 	%p89, %r332, %r322;
	mov.pred 	%p228, 0;
	@%p89 bra 	$L__BB22_82;
	setp.ge.s32 	%p90, %r331, %r321;
	setp.lt.s32 	%p91, %r1192, %r1198;
	or.pred  	%p228, %p90, %p91;
$L__BB22_82:
	selp.b32 	%r1186, %r1193, %r1199, %p228;
	selp.b32 	%r1187, %r1192, %r1198, %p228;
	selp.u32 	%r684, 1, 0, %p228;
	add.s32 	%r341, %r332, %r684;
	not.pred 	%p92, %p228;
	selp.u32 	%r685, 1, 0, %p92;
	add.s32 	%r342, %r331, %r685;
	@%p92 bra 	$L__BB22_84;
	ld.shared.v2.u32 	{%r1192, %r1193}, [%r336+8];
	bra.uni 	$L__BB22_85;
$L__BB22_84:
	ld.shared.v2.u32 	{%r1198, %r1199}, [%r333+8];
$L__BB22_85:
	setp.ge.s32 	%p94, %r341, %r322;
	mov.pred 	%p229, 0;
	@%p94 bra 	$L__BB22_87;
	setp.ge.s32 	%p95, %r342, %r321;
	setp.lt.s32 	%p96, %r1192, %r1198;
	or.pred  	%p229, %p95, %p96;
$L__BB22_87:
	selp.b32 	%r1168, %r1193, %r1199, %p229;
	selp.b32 	%r1169, %r1192, %r1198, %p229;
	selp.u32 	%r686, 1, 0, %p229;
	add.s32 	%r353, %r341, %r686;
	not.pred 	%p97, %p229;
	selp.u32 	%r687, 1, 0, %p97;
	add.s32 	%r354, %r342, %r687;
	@%p229 bra 	$L__BB22_89;
	shl.b32 	%r688, %r354, 3;
	add.s32 	%r690, %r651, %r688;
	ld.shared.v2.u32 	{%r1198, %r1199}, [%r690];
	bra.uni 	$L__BB22_90;
$L__BB22_89:
	shl.b32 	%r691, %r353, 3;
	add.s32 	%r693, %r651, %r691;
	ld.shared.v2.u32 	{%r1192, %r1193}, [%r693];
$L__BB22_90:
	setp.ge.s32 	%p99, %r353, %r322;
	mov.pred 	%p230, 0;
	@%p99 bra 	$L__BB22_92;
	setp.ge.s32 	%p100, %r354, %r321;
	setp.lt.s32 	%p101, %r1192, %r1198;
	or.pred  	%p230, %p100, %p101;
$L__BB22_92:
	selp.b32 	%r1136, %r1193, %r1199, %p230;
	selp.b32 	%r1137, %r1192, %r1198, %p230;
	selp.u32 	%r694, 1, 0, %p230;
	add.s32 	%r365, %r353, %r694;
	not.pred 	%p102, %p230;
	selp.u32 	%r695, 1, 0, %p102;
	add.s32 	%r366, %r354, %r695;
	@%p230 bra 	$L__BB22_94;
	shl.b32 	%r696, %r366, 3;
	mov.u32 	%r697, _ZZN3cub18CUB_300001_SM_10006detail10merge_sort30DeviceMergeSortBlockSortKernelINS2_10policy_hubIN6thrust24THRUST_300001_SM_1000_NS10device_ptrI8KeyValueEEE9Policy600ES9_PNS0_8NullTypeES9_SD_m18KeyValueComparatorS8_SC_EEvbT0_T1_T2_T3_T4_PT6_PT7_T5_NS1_7vsmem_tEE19static_temp_storage;
	add.s32 	%r698, %r697, %r696;
	ld.shared.v2.u32 	{%r1198, %r1199}, [%r698];
	bra.uni 	$L__BB22_95;
$L__BB22_94:
	shl.b32 	%r699, %r365, 3;
	mov.u32 	%r700, _ZZN3cub18CUB_300001_SM_10006detail10merge_sort30DeviceMergeSortBlockSortKernelINS2_10policy_hubIN6thrust24THRUST_300001_SM_1000_NS10device_ptrI8KeyValueEEE9Policy600ES9_PNS0_8NullTypeES9_SD_m18KeyValueComparatorS8_SC_EEvbT0_T1_T2_T3_T4_PT6_PT7_T5_NS1_7vsmem_tEE19static_temp_storage;
	add.s32 	%r701, %r700, %r699;
	ld.shared.v2.u32 	{%r1192, %r1193}, [%r701];
$L__BB22_95:
	setp.ge.s32 	%p104, %r365, %r322;
	mov.pred 	%p231, 0;
	@%p104 bra 	$L__BB22_97;
	setp.ge.s32 	%p105, %r366, %r321;
	setp.lt.s32 	%p106, %r1192, %r1198;
	or.pred  	%p231, %p105, %p106;
$L__BB22_97:
	selp.b32 	%r1140, %r1193, %r1199, %p231;
	selp.b32 	%r1141, %r1192, %r1198, %p231;
	selp.u32 	%r702, 1, 0, %p231;
	add.s32 	%r377, %r365, %r702;
	not.pred 	%p107, %p231;
	selp.u32 	%r703, 1, 0, %p107;
	add.s32 	%r378, %r366, %r703;
	@%p231 bra 	$L__BB22_99;
	shl.b32 	%r704, %r378, 3;
	mov.u32 	%r705, _ZZN3cub18CUB_300001_SM_10006detail10merge_sort30DeviceMergeSortBlockSortKernelINS2_10policy_hubIN6thrust24THRUST_300001_SM_1000_NS10device_ptrI8KeyValueEEE9Policy600ES9_PNS0_8NullTypeES9_SD_m18KeyValueComparatorS8_SC_EEvbT0_T1_T2_T3_T4_PT6_PT7_T5_NS1_7vsmem_tEE19static_temp_storage;
	add.s32 	%r706, %r705, %r704;
	ld.shared.v2.u32 	{%r1198, %r1199}, [%r706];
	bra.uni 	$L__BB22_100;
$L__BB22_99:
	shl.b32 	%r707, %r377, 3;
	mov.u32 	%r708, _ZZN3cub18CUB_300001_SM_10006detail10merge_sort30DeviceMergeSortBlockSortKernelINS2_10policy_hubIN6thrust24THRUST_300001_SM_1000_NS10device_ptrI8KeyValueEEE9Policy600ES9_PNS0_8NullTypeES9_SD_m18KeyValueComparatorS8_SC_EEvbT0_T1_T2_T3_T4_PT6_PT7_T5_NS1_7vsmem_tEE19static_temp_storage;
	add.s32 	%r709, %r708, %r707;
	ld.shared.v2.u32 	{%r1192, %r1193}, [%r709];
$L__BB22_100:
	setp.ge.s32 	%p109, %r377, %r322;
	mov.pred 	%p232, 0;
	@%p109 bra 	$L__BB22_102;
	setp.ge.s32 	%p110, %r378, %r321;
	setp.lt.s32 	%p111, %r1192, %r1198;
	or.pred  	%p232, %p110, %p111;
$L__BB22_102:
	selp.b32 	%r1144, %r1193, %r1199, %p232;
	selp.b32 	%r1145, %r1192, %r1198, %p232;
	selp.u32 	%r710, 1, 0, %p232;
	add.s32 	%r389, %r377, %r710;
	not.pred 	%p112, %p232;
	selp.u32 	%r711, 1, 0, %p112;
	add.s32 	%r390, %r378, %r711;
	@%p232 bra 	$L__BB22_104;
	shl.b32 	%r712, %r390, 3;
	mov.u32 	%r713, _ZZN3cub18CUB_300001_SM_10006detail10merge_sort30DeviceMergeSortBlockSortKernelINS2_10policy_hubIN6thrust24THRUST_300001_SM_1000_NS10device_ptrI8KeyValueEEE9Policy600ES9_PNS0_8NullTypeES9_SD_m18KeyValueComparatorS8_SC_EEvbT0_T1_T2_T3_T4_PT6_PT7_T5_NS1_7vsmem_tEE19static_temp_storage;
	add.s32 	%r714, %r713, %r712;
	ld.shared.v2.u32 	{%r1198, %r1199}, [%r714];
	bra.uni 	$L__BB22_105;
$L__BB22_104:
	shl.b32 	%r715, %r389, 3;
	mov.u32 	%r716, _ZZN3cub18CUB_300001_SM_10006detail10merge_sort30DeviceMergeSortBlockSortKernelINS2_10policy_hubIN6thrust24THRUST_300001_SM_1000_NS10device_ptrI8KeyValueEEE9Policy600ES9_PNS0_8NullTypeES9_SD_m18KeyValueComparatorS8_SC_EEvbT0_T1_T2_T3_T4_PT6_PT7_T5_NS1_7vsmem_tEE19static_temp_storage;
	add.s32 	%r717, %r716, %r715;
	ld.shared.v2.u32 	{%r1192, %r1193}, [%r717];
$L__BB22_105:
	setp.ge.s32 	%p114, %r389, %r322;
	mov.pred 	%p233, 0;
	@%p114 bra 	$L__BB22_107;
	setp.ge.s32 	%p115, %r390, %r321;
	setp.lt.s32 	%p116, %r1192, %r1198;
	or.pred  	%p233, %p115, %p116;
$L__BB22_107:
	selp.b32 	%r1148, %r1193, %r1199, %p233;
	selp.b32 	%r1149, %r1192, %r1198, %p233;
	selp.u32 	%r718, 1, 0, %p233;
	add.s32 	%r401, %r389, %r718;
	not.pred 	%p117, %p233;
	selp.u32 	%r719, 1, 0, %p117;
	add.s32 	%r402, %r390, %r719;
	@%p233 bra 	$L__BB22_109;
	shl.b32 	%r720, %r402, 3;
	mov.u32 	%r721, _ZZN3cub18CUB_300001_SM_10006detail10merge_sort30DeviceMergeSortBlockSortKernelINS2_10policy_hubIN6thrust24THRUST_300001_SM_1000_NS10device_ptrI8KeyValueEEE9Policy600ES9_PNS0_8NullTypeES9_SD_m18KeyValueComparatorS8_SC_EEvbT0_T1_T2_T3_T4_PT6_PT7_T5_NS1_7vsmem_tEE19static_temp_storage;
	add.s32 	%r722, %r721, %r720;
	ld.shared.v2.u32 	{%r1198, %r1199}, [%r722];
	bra.uni 	$L__BB22_110;
$L__BB22_109:
	shl.b32 	%r723, %r401, 3;
	mov.u32 	%r724, _ZZN3cub18CUB_300001_SM_10006detail10merge_sort30DeviceMergeSortBlockSortKernelINS2_10policy_hubIN6thrust24THRUST_300001_SM_1000_NS10device_ptrI8KeyValueEEE9Policy600ES9_PNS0_8NullTypeES9_SD_m18KeyValueComparatorS8_SC_EEvbT0_T1_T2_T3_T4_PT6_PT7_T5_NS1_7vsmem_tEE19static_temp_storage;
	add.s32 	%r725, %r724, %r723;
	ld.shared.v2.u32 	{%r1192, %r1193}, [%r725];
$L__BB22_110:
	setp.ge.s32 	%p119, %r401, %r322;
	mov.pred 	%p234, 0;
	@%p119 bra 	$L__BB22_112;
	setp.ge.s32 	%p120, %r402, %r321;
	setp.lt.s32 	%p121, %r1192, %r1198;
	or.pred  	%p234, %p120, %p121;
$L__BB22_112:
	selp.b32 	%r1152, %r1193, %r1199, %p234;
	selp.b32 	%r1153, %r1192, %r1198, %p234;
	selp.u32 	%r726, 1, 0, %p234;
	add.s32 	%r413, %r401, %r726;
	not.pred 	%p122, %p234;
	selp.u32 	%r727, 1, 0, %p122;
	add.s32 	%r414, %r402, %r727;
	@%p234 bra 	$L__BB22_114;
	shl.b32 	%r728, %r414, 3;
	mov.u32 	%r729, _ZZN3cub18CUB_300001_SM_10006detail10merge_sort30DeviceMergeSortBlockSortKernelINS2_10policy_hubIN6thrust24THRUST_300001_SM_1000_NS10device_ptrI8KeyValueEEE9Policy600ES9_PNS0_8NullTypeES9_SD_m18KeyValueComparatorS8_SC_EEvbT0_T1_T2_T3_T4_PT6_PT7_T5_NS1_7vsmem_tEE19static_temp_storage;
	add.s32 	%r730, %r729, %r728;
	ld.shared.v2.u32 	{%r1198, %r1199}, [%r730];
	bra.uni 	$L__BB22_115;
$L__BB22_114:
	shl.b32 	%r731, %r413, 3;
	mov.u32 	%r732, _ZZN3cub18CUB_300001_SM_10006detail10merge_sort30DeviceMergeSortBlockSortKernelINS2_10policy_hubIN6thrust24THRUST_300001_SM_1000_NS10device_ptrI8KeyValueEEE9Policy600ES9_PNS0_8NullTypeES9_SD_m18KeyValueComparatorS8_SC_EEvbT0_T1_T2_T3_T4_PT6_PT7_T5_NS1_7vsmem_tEE19static_temp_storage;
	add.s32 	%r733, %r732, %r731;
	ld.shared.v2.u32 	{%r1192, %r1193}, [%r733];
$L__BB22_115:
	setp.ge.s32 	%p124, %r413, %r322;
	mov.pred 	%p235, 0;
	@%p124 bra 	$L__BB22_117;
	setp.ge.s32 	%p125, %r414, %r321;
	setp.lt.s32 	%p126, %r1192, %r1198;
	or.pred  	%p235, %p125, %p126;
$L__BB22_117:
	selp.b32 	%r1172, %r1193, %r1199, %p235;
	selp.b32 	%r1173, %r1192, %r1198, %p235;
	shl.b32 	%r425, %r1188, 1;
	setp.lt.u32 	%p127, %r1188, 129;
	mov.u32 	%r1188, %r425;
	@%p127 bra 	$L__BB22_77;
	ld.param.s8 	%rs2, [_ZN3cub18CUB_300001_SM_10006detail10merge_sort30DeviceMergeSortBlockSortKernelINS2_10policy_hubIN6thrust24THRUST_300001_SM_1000_NS10device_ptrI8KeyValueEEE9Policy600ES9_PNS0_8NullTypeES9_SD_m18KeyValueComparatorS8_SC_EEvbT0_T1_T2_T3_T4_PT6_PT7_T5_NS1_7vsmem_tE_param_0];
	add.s32 	%r426, %r164, 160;
	add.s32 	%r427, %r164, 96;
	add.s32 	%r428, %r164, 192;
	add.s32 	%r429, %r164, 128;
	bar.sync 	0;
	setp.eq.s16 	%p128, %rs2, 0;
	@%p128 bra 	$L__BB22_137;
	st.shared.v2.u32 	[%r208], {%r1187, %r1186};
	st.shared.v2.u32 	[%r211+8], {%r1169, %r1168};
	st.shared.v2.u32 	[%r214+16], {%r1137, %r1136};
	st.shared.v2.u32 	[%r217+24], {%r1141, %r1140};
	st.shared.v2.u32 	[%r220+32], {%r1145, %r1144};
	st.shared.v2.u32 	[%r223+40], {%r1149, %r1148};
	st.shared.v2.u32 	[%r226+48], {%r1153, %r1152};
	st.shared.v2.u32 	[%r229+56], {%r1173, %r1172};
	bar.warp.sync 	-1;
	ld.shared.v2.u32 	{%r431, %r430}, [%r200];
	ld.shared.v2.u32 	{%r433, %r432}, [%r201+256];
	ld.shared.v2.u32 	{%r435, %r434}, [%r202+512];
	ld.shared.v2.u32 	{%r437, %r436}, [%r203+768];
	ld.shared.v2.u32 	{%r439, %r438}, [%r204+1024];
	ld.shared.v2.u32 	{%r441, %r440}, [%r205+1280];
	ld.shared.v2.u32 	{%r443, %r442}, [%r206+1536];
	ld.shared.v2.u32 	{%r445, %r444}, [%r207+1792];
	setp.eq.s32 	%p129, %r161, 0;
	@%p129 bra 	$L__BB22_120;
	bra.uni 	$L__BB22_121;
$L__BB22_120:
	st.volatile.shared.u32 	[_ZZN3cub18CUB_300001_SM_10006detail10merge_sort30DeviceMergeSortBlockSortKernelINS2_10policy_hubIN6thrust24THRUST_300001_SM_1000_NS10device_ptrI8KeyValueEEE9Policy600ES9_PNS0_8NullTypeES9_SD_m18KeyValueComparatorS8_SC_EEvbT0_T1_T2_T3_T4_PT6_PT7_T5_NS1_7vsmem_tEE19static_temp_storage+16896], %r160;
$L__BB22_121:
	bar.sync 	0;
	ld.volatile.shared.u32 	%r462, [_ZZN3cub18CUB_300001_SM_10006detail10merge_sort30DeviceMergeSortBlockSortKernelINS2_10policy_hubIN6thrust24THRUST_300001_SM_1000_NS10device_ptrI8KeyValueEEE9Policy600ES9_PNS0_8NullTypeES9_SD_m18KeyValueComparatorS8_SC_EEvbT0_T1_T2_T3_T4_PT6_PT7_T5_NS1_7vsmem_tEE19static_temp_storage+16896];
	mov.u32 	%r734, %tid.x;
	shl.b32 	%r735, %r734, 3;
	and.b32  	%r736, %r735, 7936;
	cvt.u64.u32 	%rd18, %r736;
	and.b32  	%r737, %r734, 31;
	cvt.u64.u32 	%rd19, %r737;
	mov.u32 	%r738, %ctaid.x;
	mul.wide.u32 	%rd20, %r738, 2048;
	or.b64  	%rd21, %rd20, %rd19;
	add.s64 	%rd22, %rd21, %rd18;
	setp.ge.s32 	%p130, %r164, %r462;
	shl.b64 	%rd23, %rd22, 3;
	add.s64 	%rd6, %rd2, %rd23;
	@%p130 bra 	$L__BB22_123;
	st.global.u32 	[%rd6], %r431;
	st.global.u32 	[%rd6+4], %r430;
$L__BB22_123:
	setp.ge.s32 	%p131, %r169, %r462;
	@%p131 bra 	$L__BB22_125;
	st.global.u32 	[%rd6+256], %r433;
	st.global.u32 	[%rd6+260], %r432;
$L__BB22_125:
	or.b32  	%r743, %r736, %r737;
	or.b32  	%r744, %r743, 64;
	setp.ge.s32 	%p132, %r744, %r462;
	@%p132 bra 	$L__BB22_127;
	st.global.u32 	[%rd6+512], %r435;
	st.global.u32 	[%rd6+516], %r434;
$L__BB22_127:
	setp.ge.s32 	%p133, %r427, %r462;
	@%p133 bra 	$L__BB22_129;
	st.global.u32 	[%rd6+768], %r437;
	st.global.u32 	[%rd6+772], %r436;
$L__BB22_129:
	setp.ge.s32 	%p134, %r429, %r462;
	@%p134 bra 	$L__BB22_131;
	st.global.u32 	[%rd6+1024], %r439;
	st.global.u32 	[%rd6+1028], %r438;
$L__BB22_131:
	setp.ge.s32 	%p135, %r426, %r462;
	@%p135 bra 	$L__BB22_133;
	st.global.u32 	[%rd6+1280], %r441;
	st.global.u32 	[%rd6+1284], %r440;
$L__BB22_133:
	setp.ge.s32 	%p136, %r428, %r462;
	@%p136 bra 	$L__BB22_135;
	st.global.u32 	[%rd6+1536], %r443;
	st.global.u32 	[%rd6+1540], %r442;
$L__BB22_135:
	setp.ge.s32 	%p137, %r194, %r462;
	@%p137 bra 	$L__BB22_155;
	st.global.u32 	[%rd6+1792], %r445;
	st.global.u32 	[%rd6+1796], %r444;
	bra.uni 	$L__BB22_155;
$L__BB22_137:
	st.shared.v2.u32 	[%r208], {%r1187, %r1186};
	st.shared.v2.u32 	[%r211+8], {%r1169, %r1168};
	st.shared.v2.u32 	[%r214+16], {%r1137, %r1136};
	st.shared.v2.u32 	[%r217+24], {%r1141, %r1140};
	st.shared.v2.u32 	[%r220+32], {%r1145, %r1144};
	st.shared.v2.u32 	[%r223+40], {%r1149, %r1148};
	st.shared.v2.u32 	[%r226+48], {%r1153, %r1152};
	st.shared.v2.u32 	[%r229+56], {%r1173, %r1172};
	bar.warp.sync 	-1;
	ld.shared.v2.u32 	{%r447, %r446}, [%r200];
	ld.shared.v2.u32 	{%r449, %r448}, [%r201+256];
	ld.shared.v2.u32 	{%r451, %r450}, [%r202+512];
	ld.shared.v2.u32 	{%r453, %r452}, [%r203+768];
	ld.shared.v2.u32 	{%r455, %r454}, [%r204+1024];
	ld.shared.v2.u32 	{%r457, %r456}, [%r205+1280];
	ld.shared.v2.u32 	{%r459, %r458}, [%r206+1536];
	ld.shared.v2.u32 	{%r461, %r460}, [%r207+1792];
	setp.eq.s32 	%p138, %r161, 0;
	@%p138 bra 	$L__BB22_138;
	bra.uni 	$L__BB22_139;
$L__BB22_138:
	st.volatile.shared.u32 	[_ZZN3cub18CUB_300001_SM_10006detail10merge_sort30DeviceMergeSortBlockSortKernelINS2_10policy_hubIN6thrust24THRUST_300001_SM_1000_NS10device_ptrI8KeyValueEEE9Policy600ES9_PNS0_8NullTypeES9_SD_m18KeyValueComparatorS8_SC_EEvbT0_T1_T2_T3_T4_PT6_PT7_T5_NS1_7vsmem_tEE19static_temp_storage+16896], %r160;
$L__BB22_139:
	ld.param.u64 	%rd43, [_ZN3cub18CUB_300001_SM_10006detail10merge_sort30DeviceMergeSortBlockSortKernelINS2_10policy_hubIN6thrust24THRUST_300001_SM_1000_NS10device_ptrI8KeyValueEEE9Policy600ES9_PNS0_8NullTypeES9_SD_m18KeyValueComparatorS8_SC_EEvbT0_T1_T2_T3_T4_PT6_PT7_T5_NS1_7vsmem_tE_param_6];
	bar.sync 	0;
	ld.volatile.shared.u32 	%r463, [_ZZN3cub18CUB_300001_SM_10006detail10merge_sort30DeviceMergeSortBlockSortKernelINS2_10policy_hubIN6thrust24THRUST_300001_SM_1000_NS10device_ptrI8KeyValueEEE9Policy600ES9_PNS0_8NullTypeES9_SD_m18KeyValueComparatorS8_SC_EEvbT0_T1_T2_T3_T4_PT6_PT7_T5_NS1_7vsmem_tEE19static_temp_storage+16896];
	setp.ge.s32 	%p139, %r164, %r463;
	cvt.u64.u32 	%rd24, %r164;
	mov.u32 	%r745, %ctaid.x;
	mul.wide.u32 	%rd25, %r745, 2048;
	add.s64 	%rd26, %rd25, %rd24;
	cvta.to.global.u64 	%rd27, %rd43;
	shl.b64 	%rd28, %rd26, 3;
	add.s64 	%rd7, %rd27, %rd28;
	@%p139 bra 	$L__BB22_141;
	st.global.u32 	[%rd7], %r447;
	st.global.u32 	[%rd7+4], %r446;
$L__BB22_141:
	setp.ge.s32 	%p140, %r169, %r463;
	@%p140 bra 	$L__BB22_143;
	st.global.u32 	[%rd7+256], %r449;
	st.global.u32 	[%rd7+260], %r448;
$L__BB22_143:
	mov.u32 	%r746, %tid.x;
	shl.b32 	%r747, %r746, 3;
	and.b32  	%r748, %r747, 7936;
	and.b32  	%r749, %r746, 31;
	or.b32  	%r750, %r748, %r749;
	or.b32  	%r751, %r750, 64;
	setp.ge.s32 	%p141, %r751, %r463;
	@%p141 bra 	$L__BB22_145;
	st.global.u32 	[%rd7+512], %r451;
	st.global.u32 	[%rd7+516], %r450;
$L__BB22_145:
	setp.ge.s32 	%p142, %r427, %r463;
	@%p142 bra 	$L__BB22_147;
	st.global.u32 	[%rd7+768], %r453;
	st.global.u32 	[%rd7+772], %r452;
$L__BB22_147:
	setp.ge.s32 	%p143, %r429, %r463;
	@%p143 bra 	$L__BB22_149;
	st.global.u32 	[%rd7+1024], %r455;
	st.global.u32 	[%rd7+1028], %r454;
$L__BB22_149:
	setp.ge.s32 	%p144, %r426, %r463;
	@%p144 bra 	$L__BB22_151;
	st.global.u32 	[%rd7+1280], %r457;
	st.global.u32 	[%rd7+1284], %r456;
$L__BB22_151:
	setp.ge.s32 	%p145, %r428, %r463;
	@%p145 bra 	$L__BB22_153;
	st.global.u32 	[%rd7+1536], %r459;
	st.global.u32 	[%rd7+1540], %r458;
$L__BB22_153:
	setp.ge.s32 	%p146, %r194, %r463;
	@%p146 bra 	$L__BB22_155;
	st.global.u32 	[%rd7+1792], %r461;
	st.global.u32 	[%rd7+1796], %r460;
$L__BB22_155:
	ret;

}
	// .globl	_ZN3cub18CUB_300001_SM_10006detail10merge_sort30DeviceMergeSortPartitionKernelIN6thrust24THRUST_300001_SM_1000_NS10device_ptrI8KeyValueEEm18KeyValueComparatorS7_EEvbT_PT2_T0_SD_PSD_T1_SD_i
.visible .entry _ZN3cub18CUB_300001_SM_10006detail10merge_sort30DeviceMergeSortPartitionKernelIN6thrust24THRUST_300001_SM_1000_NS10device_ptrI8KeyValueEEm18KeyValueComparatorS7_EEvbT_PT2_T0_SD_PSD_T1_SD_i(
	.param .u8 _ZN3cub18CUB_300001_SM_10006detail10merge_sort30DeviceMergeSortPartitionKernelIN6thrust24THRUST_300001_SM_1000_NS10device_ptrI8KeyValueEEm18KeyValueComparatorS7_EEvbT_PT2_T0_SD_PSD_T1_SD_i_param_0,
	.param .align 8 .b8 _ZN3cub18CUB_300001_SM_10006detail10merge_sort30DeviceMergeSortPartitionKernelIN6thrust24THRUST_300001_SM_1000_NS10device_ptrI8KeyValueEEm18KeyValueComparatorS7_EEvbT_PT2_T0_SD_PSD_T1_SD_i_param_1[8],
	.param .u64 .ptr .align 1 _ZN3cub18CUB_300001_SM_10006detail10merge_sort30DeviceMergeSortPartitionKernelIN6thrust24THRUST_300001_SM_1000_NS10device_ptrI8KeyValueEEm18KeyValueComparatorS7_EEvbT_PT2_T0_SD_PSD_T1_SD_i_param_2,
	.param .u64 _ZN3cub18CUB_300001_SM_10006detail10merge_sort30DeviceMergeSortPartitionKernelIN6thrust24THRUST_300001_SM_1000_NS10device_ptrI8KeyValueEEm18KeyValueComparatorS7_EEvbT_PT2_T0_SD_PSD_T1_SD_i_param_3,
	.param .u64 _ZN3cub18CUB_300001_SM_10006detail10merge_sort30DeviceMergeSortPartitionKernelIN6thrust24THRUST_300001_SM_1000_NS10device_ptrI8KeyValueEEm18KeyValueComparatorS7_EEvbT_PT2_T0_SD_PSD_T1_SD_i_param_4,
	.param .u64 .ptr .align 1 _ZN3cub18CUB_300001_SM_10006detail10merge_sort30DeviceMergeSortPartitionKernelIN6thrust24THRUST_300001_SM_1000_NS10device_ptrI8KeyValueEEm18KeyValueComparatorS7_EEvbT_PT2_T0_SD_PSD_T1_SD_i_param_5,
	.param .align 1 .b8 _ZN3cub18CUB_300001_SM_10006detail10merge_sort30DeviceMergeSortPartitionKernelIN6thrust24THRUST_300001_SM_1000_NS10device_ptrI8KeyValueEEm18KeyValueComparatorS7_EEvbT_PT2_T0_SD_PSD_T1_SD_i_param_6[1],
	.param .u64 _ZN3cub18CUB_300001_SM_10006detail10merge_sort30DeviceMergeSortPartitionKernelIN6thrust24THRUST_300001_SM_1000_NS10device_ptrI8KeyValueEEm18KeyValueComparatorS7_EEvbT_PT2_T0_SD_PSD_T1_SD_i_param_7,
	.param .u32 _ZN3cub18CUB_300001_SM_10006detail10merge_sort30DeviceMergeSortPartitionKernelIN6thrust24THRUST_300001_SM_1000_NS10device_ptrI8KeyValueEEm18KeyValueComparatorS7_EEvbT_PT2_T0_SD_PSD_T1_SD_i_param_8
)
{
	.reg .pred 	%p<10>;
	.reg .b16 	%rs<2>;
	.reg .b32 	%r<10>;
	.reg .b64 	%rd<86>;

	ld.param.u64 	%rd27, [_ZN3cub18CUB_300001_SM_10006detail10merge_sort30DeviceMergeSortPartitionKernelIN6thrust24THRUST_300001_SM_1000_NS10device_ptrI8KeyValueEEm18KeyValueComparatorS7_EEvbT_PT2_T0_SD_PSD_T1_SD_i_param_1];
	ld.param.s8 	%rs1, [_ZN3cub18CUB_300001_SM_10006detail10merge_sort30DeviceMergeSortPartitionKernelIN6thrust24THRUST_300001_SM_1000_NS10device_ptrI8KeyValueEEm18KeyValueComparatorS7_EEvbT_PT2_T0_SD_PSD_T1_SD_i_param_0];
	ld.param.u64 	%rd28, [_ZN3cub18CUB_300001_SM_10006detail10merge_sort30DeviceMergeSortPartitionKernelIN6thrust24THRUST_300001_SM_1000_NS10device_ptrI8KeyValueEEm18KeyValueComparatorS7_EEvbT_PT2_T0_SD_PSD_T1_SD_i_param_2];
	ld.param.u64 	%rd29, [_ZN3cub18CUB_300001_SM_10006detail10merge_sort30DeviceMergeSortPartitionKernelIN6thrust24THRUST_300001_SM_1000_NS10device_ptrI8KeyValueEEm18KeyValueComparatorS7_EEvbT_PT2_T0_SD_PSD_T1_SD_i_param_3];
	ld.param.u64 	%rd30, [_ZN3cub18CUB_300001_SM_10006detail10merge_sort30DeviceMergeSortPartitionKernelIN6thrust24THRUST_300001_SM_1000_NS10device_ptrI8KeyValueEEm18KeyValueComparatorS7_EEvbT_PT2_T0_SD_PSD_T1_SD_i_param_4];
	ld.param.u64 	%rd32, [_ZN3cub18CUB_300001_SM_10006detail10merge_sort30DeviceMergeSortPartitionKernelIN6thrust24THRUST_300001_SM_1000_NS10device_ptrI8KeyValueEEm18KeyValueComparatorS7_EEvbT_PT2_T0_SD_PSD_T1_SD_i_param_5];
	ld.param.u64 	%rd31, [_ZN3cub18CUB_300001_SM_10006detail10merge_sort30DeviceMergeSortPartitionKernelIN6thrust24THRUST_300001_SM_1000_NS10device_ptrI8KeyValueEEm18KeyValueComparatorS7_EEvbT_PT2_T0_SD_PSD_T1_SD_i_param_7];
	ld.param.u32 	%r1, [_ZN3cub18CUB_300001_SM_10006detail10merge_sort30DeviceMergeSortPartitionKernelIN6thrust24THRUST_300001_SM_1000_NS10device_ptrI8KeyValueEEm18KeyValueComparatorS7_EEvbT_PT2_T0_SD_PSD_T1_SD_i_param_8];
	cvta.to.global.u64 	%rd1, %rd32;
	mov.u32 	%r2, %ntid.x;
	mov.u32 	%r3, %ctaid.x;
	mov.u32 	%r4, %tid.x;
	mad.lo.s32 	%r5, %r2, %r3, %r4;
	cvt.u64.u32 	%rd2, %r5;
	setp.le.u64 	%p1, %rd30, %rd2;
	@%p1 bra 	$L__BB23_11;
	shr.u64 	%rd33, %rd31, 1;
	add.s64 	%rd4, %rd31, 4294967295;
	neg.s64 	%rd34, %rd31;
	and.b64  	%rd35, %rd34, %rd2;
	cvt.s64.s32 	%rd5, %r1;
	mul.lo.s64 	%rd36, %rd35, %rd5;
	mul.lo.s64 	%rd37, %rd33, %rd5;
	min.u64 	%rd6, %rd36, %rd29;
	not.b64 	%rd38, %rd36;
	min.u64 	%rd39, %rd37, %rd38;
	add.s64 	%rd40, %rd39, %rd36;
	min.u64 	%rd7, %rd40, %rd29;
	not.b64 	%rd41, %rd7;
	min.u64 	%rd42, %rd37, %rd41;
	add.s64 	%rd43, %rd42, %rd7;
	min.u64 	%rd8, %rd43, %rd29;
	// begin inline asm
	griddepcontrol.wait;
	// end inline asm
	add.s64 	%rd44, %rd2, 1;
	setp.ne.s64 	%p2, %rd44, %rd30;
	@%p2 bra 	$L__BB23_3;
	shl.b64 	%rd79, %rd2, 3;
	add.s64 	%rd80, %rd1, %rd79;
	st.global.u64 	[%rd80], %rd7;
	bra.uni 	$L__BB23_11;
$L__BB23_3:
	sub.s64 	%rd45, %rd8, %rd6;
	and.b64  	%rd46, %rd4, %rd2;
	mul.lo.s64 	%rd47, %rd46, %rd5;
	min.u64 	%rd9, %rd47, %rd45;
	setp.eq.s16 	%p3, %rs1, 0;
	@%p3 bra 	$L__BB23_7;
	sub.s64 	%rd48, %rd7, %rd6;
	sub.s64 	%rd49, %rd8, %rd7;
	max.u64 	%rd50, %rd9, %rd49;
	sub.s64 	%rd85, %rd50, %rd49;
	min.u64 	%rd81, %rd48, %rd9;
	setp.ge.u64 	%p4, %rd85, %rd81;
	@%p4 bra 	$L__BB23_10;
	cvta.to.global.u64 	%rd12, %rd27;
	add.s64 	%rd13, %rd9, %rd7;
$L__BB23_6:
	sub.s64 	%rd51, %rd81, %rd85;
	shr.u64 	%rd52, %rd51, 1;
	add.s64 	%rd53, %rd52, %rd85;
	add.s64 	%rd54, %rd53, %rd6;
	shl.b64 	%rd55, %rd54, 3;
	add.s64 	%rd56, %rd12, %rd55;
	ld.global.u32 	%r6, [%rd56];
	not.b64 	%rd57, %rd53;
	add.s64 	%rd58, %rd13, %rd57;
	shl.b64 	%rd59, %rd58, 3;
	add.s64 	%rd60, %rd12, %rd59;
	ld.global.u32 	%r7, [%rd60];
	setp.lt.s32 	%p5, %r7, %r6;
	add.s64 	%rd61, %rd53, 1;
	selp.b64 	%rd85, %rd85, %rd61, %p5;
	selp.b64 	%rd81, %rd53, %rd81, %p5;
	setp.lt.u64 	%p6, %rd85, %rd81;
	@%p6 bra 	$L__BB23_6;
	bra.uni 	$L__BB23_10;
$L__BB23_7:
	sub.s64 	%rd62, %rd7, %rd6;
	sub.s64 	%rd63, %rd8, %rd7;
	max.u64 	%rd64, %rd9, %rd63;
	sub.s64 	%rd85, %rd64, %rd63;
	min.u64 	%rd83, %rd62, %rd9;
	setp.ge.u64 	%p7, %rd85, %rd83;
	@%p7 bra 	$L__BB23_10;
	cvta.to.global.u64 	%rd20, %rd28;
	add.s64 	%rd21, %rd9, %rd7;
$L__BB23_9:
	sub.s64 	%rd65, %rd83, %rd85;
	shr.u64 	%rd66, %rd65, 1;
	add.s64 	%rd67, %rd66, %rd85;
	add.s64 	%rd68, %rd67, %rd6;
	shl.b64 	%rd69, %rd68, 3;
	add.s64 	%rd70, %rd20, %rd69;
	ld.global.u32 	%r8, [%rd70];
	not.b64 	%rd71, %rd67;
	add.s64 	%rd72, %rd21, %rd71;
	shl.b64 	%rd73, %rd72, 3;
	add.s64 	%rd74, %rd20, %rd73;
	ld.global.u32 	%r9, [%rd74];
	setp.lt.s32 	%p8, %r9, %r8;
	add.s64 	%rd75, %rd67, 1;
	selp.b64 	%rd85, %rd85, %rd75, %p8;
	selp.b64 	%rd83, %rd67, %rd83, %p8;
	setp.lt.u64 	%p9, %rd85, %rd83;
	@%p9 bra 	$L__BB23_9;
$L__BB23_10:
	add.s64 	%rd76, %rd85, %rd6;
	shl.b64 	%rd77, %rd2, 3;
	add.s64 	%rd78, %rd1, %rd77;
	st.global.u64 	[%rd78], %rd76;
$L__BB23_11:
	ret;

}
	// .globl	_ZN3cub18CUB_300001_SM_10006detail10merge_sort26DeviceMergeSortMergeKernelINS2_10policy_hubIN6thrust24THRUST_300001_SM_1000_NS10device_ptrI8KeyValueEEE9Policy600ES9_PNS0_8NullTypeES9_SD_m18KeyValueComparatorS8_SC_EEvbT2_T3_T4_PT6_PT7_T5_PSH_SH_NS1_7vsmem_tE
.visible .entry _ZN3cub18CUB_300001_SM_10006detail10merge_sort26DeviceMergeSortMergeKernelINS2_10policy_hubIN6thrust24THRUST_300001_SM_1000_NS10device_ptrI8KeyValueEEE9Policy600ES9_PNS0_8NullTypeES9_SD_m18KeyValueComparatorS8_SC_EEvbT2_T3_T4_PT6_PT7_T5_PSH_SH_NS1_7vsmem_tE(
	.param .u8 _ZN3cub18CUB_300001_SM_10006detail10merge_sort26DeviceMergeSortMergeKernelINS2_10policy_hubIN6thrust24THRUST_300001_SM_1000_NS10device_ptrI8KeyValueEEE9Policy600ES9_PNS0_8NullTypeES9_SD_m18KeyValueComparatorS8_SC_EEvbT2_T3_T4_PT6_PT7_T5_PSH_SH_NS1_7vsmem_tE_param_0,
	.param .align 8 .b8 _ZN3cub18CUB_300001_SM_10006detail10merge_sort26DeviceMergeSortMergeKernelINS2_10policy_hubIN6thrust24THRUST_300001_SM_1000_NS10device_ptrI8KeyValueEEE9Policy600ES9_PNS0_8NullTypeES9_SD_m18KeyValueComparatorS8_SC_EEvbT2_T3_T4_PT6_PT7_T5_PSH_SH_NS1_7vsmem_tE_param_1[8],
	.param .u64 .ptr .align 1 _ZN3cub18CUB_300001_SM_10006detail10merge_sort26DeviceMergeSortMergeKernelINS2_10policy_hubIN6thrust24THRUST_300001_SM_1000_NS10device_ptrI8KeyValueEEE9Policy600ES9_PNS0_8NullTypeES9_SD_m18KeyValueComparatorS8_SC_EEvbT2_T3_T4_PT6_PT7_T5_PSH_SH_NS1_7vsmem_tE_param_2,
	.param .u64 _ZN3cub18CUB_300001_SM_10006detail10merge_sort26DeviceMergeSortMergeKernelINS2_10policy_hubIN6thrust24THRUST_300001_SM_1000_NS10device_ptrI8KeyValueEEE9Policy600ES9_PNS0_8NullTypeES9_SD_m18KeyValueComparatorS8_SC_EEvbT2_T3_T4_PT6_PT7_T5_PSH_SH_NS1_7vsmem_tE_param_3,
	.param .u64 .ptr .align 1 _ZN3cub18CUB_300001_SM_10006detail10merge_sort26DeviceMergeSortMergeKernelINS2_10policy_hubIN6thrust24THRUST_300001_SM_1000_NS10device_ptrI8KeyValueEEE9Policy600ES9_PNS0_8NullTypeES9_SD_m18KeyValueComparatorS8_SC_EEvbT2_T3_T4_PT6_PT7_T5_PSH_SH_NS1_7vsmem_tE_param_4,
	.param .u64 .ptr .align 1 _ZN3cub18CUB_300001_SM_10006detail10merge_sort26DeviceMergeSortMergeKernelINS2_10policy_hubIN6thrust24THRUST_300001_SM_1000_NS10device_ptrI8KeyValueEEE9Policy600ES9_PNS0_8NullTypeES9_SD_m18KeyValueComparatorS8_SC_EEvbT2_T3_T4_PT6_PT7_T5_PSH_SH_NS1_7vsmem_tE_param_5,
	.param .align 1 .b8 _ZN3cub18CUB_300001_SM_10006detail10merge_sort26DeviceMergeSortMergeKernelINS2_10policy_hubIN6thrust24THRUST_300001_SM_1000_NS10device_ptrI8KeyValueEEE9Policy600ES9_PNS0_8NullTypeES9_SD_m18KeyValueComparatorS8_SC_EEvbT2_T3_T4_PT6_PT7_T5_PSH_SH_NS1_7vsmem_tE_param_6[1],
	.param .u64 .ptr .align 1 _ZN3cub18CUB_300001_SM_10006detail10merge_sort26DeviceMergeSortMergeKernelINS2_10policy_hubIN6thrust24THRUST_300001_SM_1000_NS10device_ptrI8KeyValueEEE9Policy600ES9_PNS0_8NullTypeES9_SD_m18KeyValueComparatorS8_SC_EEvbT2_T3_T4_PT6_PT7_T5_PSH_SH_NS1_7vsmem_tE_param_7,
	.param .u64 _ZN3cub18CUB_300001_SM_10006detail10merge_sort26DeviceMergeSortMergeKernelINS2_10policy_hubIN6thrust24THRUST_300001_SM_1000_NS10device_ptrI8KeyValueEEE9Policy600ES9_PNS0_8NullTypeES9_SD_m18KeyValueComparatorS8_SC_EEvbT2_T3_T4_PT6_PT7_T5_PSH_SH_NS1_7vsmem_tE_param_8,
	.param .align 8 .b8 _ZN3cub18CUB_300001_SM_10006detail10merge_sort26DeviceMergeSortMergeKernelINS2_10policy_hubIN6thrust24THRUST_300001_SM_1000_NS10device_ptrI8KeyValueEEE9Policy600ES9_PNS0_8NullTypeES9_SD_m18KeyValueComparatorS8_SC_EEvbT2_T3_T4_PT6_PT7_T5_PSH_SH_NS1_7vsmem_tE_param_9[8]
)
.maxntid 256
{
	.reg .pred 	%p<210>;
	.reg .b16 	%rs<6>;
	.reg .b32 	%r<1070>;
	.reg .b64 	%rd<130>;
	// demoted variable
	.shared .align 16 .b8 _ZZN3cub18CUB_300001_SM_10006detail10merge_sort26DeviceMergeSortMergeKernelINS2_10policy_hubIN6thrust24THRUST_300001_SM_1000_NS10device_ptrI8KeyValueEEE9Policy600ES9_PNS0_8NullTypeES9_SD_m18KeyValueComparatorS8_SC_EEvbT2_T3_T4_PT6_PT7_T5_PSH_SH_NS1_7vsmem_tEE19static_temp_storage[16912];
	ld.param.u64 	%rd26, [_ZN3cub18CUB_300001_SM_10006detail10merge_sort26DeviceMergeSortMergeKernelINS2_10policy_hubIN6thrust24THRUST_300001_SM_1000_NS10device_ptrI8KeyValueEEE9Policy600ES9_PNS0_8NullTypeES9_SD_m18KeyValueComparatorS8_SC_EEvbT2_T3_T4_PT6_PT7_T5_PSH_SH_NS1_7vsmem_tE_param_1];
	ld.param.u64 	%rd27, [_ZN3cub18CUB_300001_SM_10006detail10merge_sort26DeviceMergeSortMergeKernelINS2_10policy_hubIN6thrust24THRUST_300001_SM_1000_NS10device_ptrI8KeyValueEEE9Policy600ES9_PNS0_8NullTypeES9_SD_m18KeyValueComparatorS8_SC_EEvbT2_T3_T4_PT6_PT7_T5_PSH_SH_NS1_7vsmem_tE_param_4];
	cvta.to.global.u64 	%rd1, %rd27;
	cvta.to.global.u64 	%rd2, %rd26;
	mov.u32 	%r484, %ctaid.x;
	mov.u32 	%r485, %nctaid.x;
	cvt.u64.u32 	%rd3, %r484;
	mul.wide.u32 	%rd4, %r484, 2048;
	mov.u32 	%r1, %tid.x;
	add.s32 	%r486, %r485, -1;
	setp.ge.u32 	%p33, %r484, %r486;
	@%p33 bra 	$L__BB24_92;
	ld.param.u64 	%rd129, [_ZN3cub18CUB_300001_SM_10006detail10merge_sort26DeviceMergeSortMergeKernelINS2_10policy_hubIN6thrust24THRUST_300001_SM_1000_NS10device_ptrI8KeyValueEEE9Policy600ES9_PNS0_8NullTypeES9_SD_m18KeyValueComparatorS8_SC_EEvbT2_T3_T4_PT6_PT7_T5_PSH_SH_NS1_7vsmem_tE_param_8];
	ld.param.u64 	%rd127, [_ZN3cub18CUB_300001_SM_10006detail10merge_sort26DeviceMergeSortMergeKernelINS2_10policy_hubIN6thrust24THRUST_300001_SM_1000_NS10device_ptrI8KeyValueEEE9Policy600ES9_PNS0_8NullTypeES9_SD_m18KeyValueComparatorS8_SC_EEvbT2_T3_T4_PT6_PT7_T5_PSH_SH_NS1_7vsmem_tE_param_7];
	ld.param.u64 	%rd125, [_ZN3cub18CUB_300001_SM_10006detail10merge_sort26DeviceMergeSortMergeKernelINS2_10policy_hubIN6thrust24THRUST_300001_SM_1000_NS10device_ptrI8KeyValueEEE9Policy600ES9_PNS0_8NullTypeES9_SD_m18KeyValueComparatorS8_SC_EEvbT2_T3_T4_PT6_PT7_T5_PSH_SH_NS1_7vsmem_tE_param_3];
	ld.param.s8 	%rs4, [_ZN3cub18CUB_300001_SM_10006detail10merge_sort26DeviceMergeSortMergeKernelINS2_10policy_hubIN6thrust24THRUST_300001_SM_1000_NS10device_ptrI8KeyValueEEE9Policy600ES9_PNS0_8NullTypeES9_SD_m18KeyValueComparatorS8_SC_EEvbT2_T3_T4_PT6_PT7_T5_PSH_SH_NS1_7vsmem_tE_param_0];
	cvta.to.global.u64 	%rd75, %rd127;
	shl.b64 	%rd76, %rd3, 3;
	add.s64 	%rd77, %rd75, %rd76;
	ld.global.u64 	%rd5, [%rd77];
	ld.global.u64 	%rd78, [%rd77+8];
	neg.s64 	%rd79, %rd129;
	and.b64  	%rd80, %rd79, %rd3;
	shl.b64 	%rd6, %rd80, 11;
	shl.b64 	%rd81, %rd129, 10;
	and.b64  	%rd7, %rd81, -2048;
	sub.s64 	%rd82, %rd3, %rd80;
	shl.b64 	%rd83, %rd82, 11;
	sub.s64 	%rd84, %rd5, %rd6;
	sub.s64 	%rd85, %rd78, %rd6;
	sub.s64 	%rd86, %rd125, %rd6;
	max.u64 	%rd87, %rd86, %rd7;
	sub.s64 	%rd88, %rd87, %rd7;
	sub.s64 	%rd89, %rd83, %rd84;
	min.u64 	%rd8, %rd89, %rd88;
	setp.eq.s64 	%p131, %rd82, -1;
	selp.b64 	%rd90, 2047, 2048, %p131;
	add.s64 	%rd91, %rd90, %rd83;
	sub.s64 	%rd92, %rd91, %rd85;
	or.b64  	%rd93, %rd79, %rd3;
	setp.eq.s64 	%p132, %rd93, -1;
	min.u64 	%rd94, %rd7, %rd86;
	selp.b64 	%rd95, %rd94, %rd85, %p132;
	selp.b64 	%rd96, %rd7, %rd92, %p132;
	min.u64 	%rd97, %rd96, %rd88;
	cvt.u32.u64 	%r694, %rd84;
	cvt.u32.u64 	%r695, %rd95;
	sub.s32 	%r2, %r695, %r694;
	cvt.u32.u64 	%r696, %rd97;
	cvt.u32.u64 	%r697, %rd8;
	sub.s32 	%r3, %r696, %r697;
	// begin inline asm
	griddepcontrol.wait;
	// end inline asm
	setp.eq.s16 	%p133, %rs4, 0;
	@%p133 bra 	$L__BB24_26;
	add.s64 	%rd98, %rd6, %rd7;
	add.s64 	%rd99, %rd98, %rd8;
	setp.ge.s32 	%p134, %r1, %r2;
	cvt.u64.u32 	%rd100, %r1;
	add.s64 	%rd101, %rd5, %rd100;
	shl.b64 	%rd102, %rd101, 3;
	add.s64 	%rd9, %rd2, %rd102;
	sub.s32 	%r698, %r1, %r2;
	cvt.s64.s32 	%rd103, %r698;
	add.s64 	%rd104, %rd99, %rd103;
	shl.b64 	%rd105, %rd104, 3;
	add.s64 	%rd10, %rd2, %rd105;
	@%p134 bra 	$L__BB24_4;
	ld.global.u32 	%r963, [%rd9];
	ld.global.u32 	%r962, [%rd9+4];
	bra.uni 	$L__BB24_5;
$L__BB24_4:
	ld.global.u32 	%r963, [%rd10];
	ld.global.u32 	%r962, [%rd10+4];
$L__BB24_5:
	add.s32 	%r699, %r1, 256;
	setp.lt.s32 	%p135, %r699, %r2;
	@%p135 bra 	$L__BB24_7;
	ld.global.u32 	%r961, [%rd10+2048];
	ld.global.u32 	%r960, [%rd10+2052];
	bra.uni 	$L__BB24_8;
$L__BB24_7:
	ld.global.u32 	%r961, [%rd9+2048];
	ld.global.u32 	%r960, [%rd9+2052];
$L__BB24_8:
	add.s32 	%r700, %r1, 512;
	setp.lt.s32 	%p136, %r700, %r2;
	@%p136 bra 	$L__BB24_10;
	ld.global.u32 	%r959, [%rd10+4096];
	ld.global.u32 	%r958, [%rd10+4100];
	bra.uni 	$L__BB24_11;
$L__BB24_10:
	ld.global.u32 	%r959, [%rd9+4096];
	ld.global.u32 	%r958, [%rd9+4100];
$L__BB24_11:
	add.s32 	%r701, %r1, 768;
	setp.lt.s32 	%p137, %r701, %r2;
	@%p137 bra 	$L__BB24_13;
	ld.global.u32 	%r957, [%rd10+6144];
	ld.global.u32 	%r956, [%rd10+6148];
	bra.uni 	$L__BB24_14;
$L__BB24_13:
	ld.global.u32 	%r957, [%rd9+6144];
	ld.global.u32 	%r956, [%rd9+6148];
$L__BB24_14:
	or.b32  	%r702, %r1, 1024;
	setp.lt.s32 	%p138, %r702, %r2;
	@%p138 bra 	$L__BB24_16;
	ld.global.u32 	%r955, [%rd10+8192];
	ld.global.u32 	%r954, [%rd10+8196];
	bra.uni 	$L__BB24_17;
$L__BB24_16:
	ld.global.u32 	%r955, [%rd9+8192];
	ld.global.u32 	%r954, [%rd9+8196];
$L__BB24_17:
	add.s32 	%r703, %r1, 1280;
	setp.lt.s32 	%p139, %r703, %r2;
	@%p139 bra 	$L__BB24_19;
	ld.global.u32 	%r953, [%rd10+10240];
	ld.global.u32 	%r952, [%rd10+10244];
	bra.uni 	$L__BB24_20;
$L__BB24_19:
	ld.global.u32 	%r953, [%rd9+10240];
	ld.global.u32 	%r952, [%rd9+10244];
$L__BB24_20:
	add.s32 	%r704, %r1, 1536;
	setp.lt.s32 	%p140, %r704, %r2;
	@%p140 bra 	$L__BB24_22;
	ld.global.u32 	%r951, [%rd10+12288];
	ld.global.u32 	%r950, [%rd10+12292];
	bra.uni 	$L__BB24_23;
$L__BB24_22:
	ld.global.u32 	%r951, [%rd9+12288];
	ld.global.u32 	%r950, [%rd9+12292];
$L__BB24_23:
	add.s32 	%r705, %r1, 1792;
	setp.lt.s32 	%p141, %r705, %r2;
	@%p141 bra 	$L__BB24_25;
	ld.global.u32 	%r949, [%rd10+14336];
	ld.global.u32 	%r948, [%rd10+14340];
	bra.uni 	$L__BB24_50;
$L__BB24_25:
	ld.global.u32 	%r949, [%rd9+14336];
	ld.global.u32 	%r948, [%rd9+14340];
	bra.uni 	$L__BB24_50;
$L__BB24_26:
	add.s64 	%rd106, %rd6, %rd7;
	add.s64 	%rd107, %rd106, %rd8;
	setp.ge.s32 	%p142, %r1, %r2;
	cvt.u64.u32 	%rd108, %r1;
	add.s64 	%rd109, %rd5, %rd108;
	shl.b64 	%rd110, %rd109, 3;
	add.s64 	%rd11, %rd1, %rd110;
	sub.s32 	%r706, %r1, %r2;
	cvt.s64.s32 	%rd111, %r706;
	add.s64 	%rd112, %rd107, %rd111;
	shl.b64 	%rd113, %rd112, 3;
	add.s64 	%rd12, %rd1, %rd113;
	@%p142 bra 	$L__BB24_28;
	ld.global.u32 	%r963, [%rd11];
	ld.global.u32 	%r962, [%rd11+4];
	bra.uni 	$L__BB24_29;
$L__BB24_28:
	ld.global.u32 	%r963, [%rd12];
	ld.global.u32 	%r962, [%rd12+4];
$L__BB24_29:
	add.s32 	%r707, %r1, 256;
	setp.lt.s32 	%p143, %r707, %r2;
	@%p143 bra 	$L__BB24_31;
	ld.global.u32 	%r961, [%rd12+2048];
	ld.global.u32 	%r960, [%rd12+2052];
	bra.uni 	$L__BB24_32;
$L__BB24_31:
	ld.global.u32 	%r961, [%rd11+2048];
	ld.global.u32 	%r960, [%rd11+2052];
$L__BB24_32:
	add.s32 	%r708, %r1, 512;
	setp.lt.s32 	%p144, %r708, %r2;
	@%p144 bra 	$L__BB24_34;
	ld.global.u32 	%r959, [%rd12+4096];
	ld.global.u32 	%r958, [%rd12+4100];
	bra.uni 	$L__BB24_35;
$L__BB24_34:
	ld.global.u32 	%r959, [%rd11+4096];
	ld.global.u32 	%r958, [%rd11+4100];
$L__BB24_35:
	add.s32 	%r709, %r1, 768;
	setp.lt.s32 	%p145, %r709, %r2;
	@%p145 bra 	$L__BB24_37;
	ld.global.u32 	%r957, [%rd12+6144];
	ld.global.u32 	%r956, [%rd12+6148];
	bra.uni 	$L__BB24_38;
$L__BB24_37:
	ld.global.u32 	%r957, [%rd11+6144];
	ld.global.u32 	%r956, [%rd11+6148];
$L__BB24_38:
	or.b32  	%r710, %r1, 1024;
	setp.lt.s32 	%p146, %r710, %r2;
	@%p146 bra 	$L__BB24_40;
	ld.global.u32 	%r955, [%rd12+8192];
	ld.global.u32 	%r954, [%rd12+8196];
	bra.uni 	$L__BB24_41;
$L__BB24_40:
	ld.global.u32 	%r955, [%rd11+8192];
	ld.global.u32 	%r954, [%rd11+8196];
$L__BB24_41:
	add.s32 	%r711, %r1, 1280;
	setp.lt.s32 	%p147, %r711, %r2;
	@%p147 bra 	$L__BB24_43;
	ld.global.u32 	%r953, [%rd12+10240];
	ld.global.u32 	%r952, [%rd12+10244];
	bra.uni 	$L__BB24_44;
$L__BB24_43:
	ld.global.u32 	%r953, [%rd11+10240];
	ld.global.u32 	%r952, [%rd11+10244];
$L__BB24_44:
	add.s32 	%r712, %r1, 1536;
	setp.lt.s32 	%p148, %r712, %r2;
	@%p148 bra 	$L__BB24_46;
	ld.global.u32 	%r951, [%rd12+12288];
	ld.global.u32 	%r950, [%rd12+12292];
	bra.uni 	$L__BB24_47;
$L__BB24_46:
	ld.global.u32 	%r951, [%rd11+12288];
	ld.global.u32 	%r950, [%rd11+12292];
$L__BB24_47:
	add.s32 	%r713, %r1, 1792;
	setp.lt.s32 	%p149, %r713, %r2;
	@%p149 bra 	$L__BB24_49;
	ld.global.u32 	%r949, [%rd12+14336];
	ld.global.u32 	%r948, [%rd12+14340];
	bra.uni 	$L__BB24_50;
$L__BB24_49:
	ld.global.u32 	%r949, [%rd11+14336];
	ld.global.u32 	%r948, [%rd11+14340];
$L__BB24_50:
	shl.b32 	%r113, %r1, 3;
	mov.u32 	%r714, _ZZN3cub18CUB_300001_SM_10006detail10merge_sort26DeviceMergeSortMergeKernelINS2_10policy_hubIN6thrust24THRUST_300001_SM_1000_NS10device_ptrI8KeyValueEEE9Policy600ES9_PNS0_8NullTypeES9_SD_m18KeyValueComparatorS8_SC_EEvbT2_T3_T4_PT6_PT7_T5_PSH_SH_NS1_7vsmem_tEE19static_temp_storage;
	add.s32 	%r715, %r714, %r113;
	st.shared.v2.u32 	[%r715], {%r963, %r962};
	st.shared.v2.u32 	[%r715+2048], {%r961, %r960};
	st.shared.v2.u32 	[%r715+4096], {%r959, %r958};
	st.shared.v2.u32 	[%r715+6144], {%r957, %r956};
	st.shared.v2.u32 	[%r715+8192], {%r955, %r954};
	st.shared.v2.u32 	[%r715+10240], {%r953, %r952};
	st.shared.v2.u32 	[%r715+12288], {%r951, %r950};
	st.shared.v2.u32 	[%r715+14336], {%r949, %r948};
	bar.sync 	0;
	// begin inline asm
	griddepcontrol.launch_dependents;
	// end inline asm
	add.s32 	%r112, %r3, %r2;
	min.s32 	%r114, %r113, %r112;
	shl.b32 	%r716, %r2, 3;
	add.s32 	%r115, %r714, %r716;
	setp.lt.s32 	%p150, %r114, %r3;
	sub.s32 	%r717, %r114, %r3;
	selp.b32 	%r966, 0, %r717, %p150;
	min.s32 	%r964, %r114, %r2;
	setp.ge.s32 	%p151, %r966, %r964;
	@%p151 bra 	$L__BB24_52;
$L__BB24_51:
	sub.s32 	%r718, %r964, %r966;
	shr.u32 	%r719, %r718, 31;
	add.s32 	%r720, %r718, %r719;
	shr.s32 	%r721, %r720, 1;
	add.s32 	%r722, %r721, %r966;
	shl.b32 	%r723, %r722, 3;
	add.s32 	%r725, %r714, %r723;
	ld.shared.u32 	%r726, [%r725];
	not.b32 	%r727, %r722;
	add.s32 	%r728, %r114, %r727;
	shl.b32 	%r729, %r728, 3;
	add.s32 	%r730, %r115, %r729;
	ld.shared.u32 	%r731, [%r730];
	setp.lt.s32 	%p152, %r731, %r726;
	add.s32 	%r732, %r722, 1;
	selp.b32 	%r966, %r966, %r732, %p152;
	selp.b32 	%r964, %r722, %r964, %p152;
	setp.lt.s32 	%p153, %r966, %r964;
	@%p153 bra 	$L__BB24_51;
$L__BB24_52:
	sub.s32 	%r733, %r114, %r966;
	add.s32 	%r123, %r733, %r2;
	shl.b32 	%r734, %r733, 3;
	add.s32 	%r124, %r115, %r734;
	ld.shared.v2.u32 	{%r967, %r968}, [%r124];
	shl.b32 	%r735, %r966, 3;
	add.s32 	%r127, %r714, %r735;
	ld.shared.v2.u32 	{%r973, %r974}, [%r127];
	setp.ge.s32 	%p155, %r123, %r112;
	mov.pred 	%p194, 0;
	@%p155 bra 	$L__BB24_54;
	setp.ge.s32 	%p156, %r966, %r2;
	setp.lt.s32 	%p157, %r967, %r973;
	or.pred  	%p194, %p156, %p157;
$L__BB24_54:
	selp.b32 	%r130, %r968, %r974, %p194;
	selp.b32 	%r131, %r967, %r973, %p194;
	selp.u32 	%r737, 1, 0, %p194;
	add.s32 	%r132, %r123, %r737;
	not.pred 	%p158, %p194;
	selp.u32 	%r738, 1, 0, %p158;
	add.s32 	%r133, %r966, %r738;
	@%p158 bra 	$L__BB24_56;
	ld.shared.v2.u32 	{%r967, %r968}, [%r124+8];
	bra.uni 	$L__BB24_57;
$L__BB24_56:
	ld.shared.v2.u32 	{%r973, %r974}, [%r127+8];
$L__BB24_57:
	setp.ge.s32 	%p160, %r132, %r112;
	mov.pred 	%p195, 0;
	@%p160 bra 	$L__BB24_59;
	setp.ge.s32 	%p161, %r133, %r2;
	setp.lt.s32 	%p162, %r967, %r973;
	or.pred  	%p195, %p161, %p162;
$L__BB24_59:
	selp.b32 	%r142, %r968, %r974, %p195;
	selp.b32 	%r143, %r967, %r973, %p195;
	selp.u32 	%r739, 1, 0, %p195;
	add.s32 	%r144, %r132, %r739;
	not.pred 	%p163, %p195;
	selp.u32 	%r740, 1, 0, %p163;
	add.s32 	%r145, %r133, %r740;
	@%p195 bra 	$L__BB24_61;
	shl.b32 	%r741, %r145, 3;
	add.s32 	%r743, %r714, %r741;
	ld.shared.v2.u32 	{%r973, %r974}, [%r743];
	bra.uni 	$L__BB24_62;
$L__BB24_61:
	shl.b32 	%r744, %r144, 3;
	add.s32 	%r746, %r714, %r744;
	ld.shared.v2.u32 	{%r967, %r968}, [%r746];
$L__BB24_62:
	setp.ge.s32 	%p165, %r144, %r112;
	mov.pred 	%p196, 0;
	@%p165 bra 	$L__BB24_64;
	setp.ge.s32 	%p166, %r145, %r2;
	setp.lt.s32 	%p167, %r967, %r973;
	or.pred  	%p196, %p166, %p167;
$L__BB24_64:
	selp.b32 	%r154, %r968, %r974, %p196;
	selp.b32 	%r155, %r967, %r973, %p196;
	selp.u32 	%r747, 1, 0, %p196;
	add.s32 	%r156, %r144, %r747;
	not.pred 	%p168, %p196;
	selp.u32 	%r748, 1, 0, %p168;
	add.s32 	%r157, %r145, %r748;
	@%p196 bra 	$L__BB24_66;
	shl.b32 	%r749, %r157, 3;
	add.s32 	%r751, %r714, %r749;
	ld.shared.v2.u32 	{%r973, %r974}, [%r751];
	bra.uni 	$L__BB24_67;
$L__BB24_66:
	shl.b32 	%r752, %r156, 3;
	add.s32 	%r754, %r714, %r752;
	ld.shared.v2.u32 	{%r967, %r968}, [%r754];
$L__BB24_67:
	setp.ge.s32 	%p170, %r156, %r112;
	mov.pred 	%p197, 0;
	@%p170 bra 	$L__BB24_69;
	setp.ge.s32 	%p171, %r157, %r2;
	setp.lt.s32 	%p172, %r967, %r973;
	or.pred  	%p197, %p171, %p172;
$L__BB24_69:
	selp.b32 	%r166, %r968, %r974, %p197;
	selp.b32 	%r167, %r967, %r973, %p197;
	selp.u32 	%r755, 1, 0, %p197;
	add.s32 	%r168, %r156, %r755;
	not.pred 	%p173, %p197;
	selp.u32 	%r756, 1, 0, %p173;
	add.s32 	%r169, %r157, %r756;
	@%p197 bra 	$L__BB24_71;
	shl.b32 	%r757, %r169, 3;
	add.s32 	%r759, %r714, %r757;
	ld.shared.v2.u32 	{%r973, %r974}, [%r759];
	bra.uni 	$L__BB24_72;
$L__BB24_71:
	shl.b32 	%r760, %r168, 3;
	add.s32 	%r762, %r714, %r760;
	ld.shared.v2.u32 	{%r967, %r968}, [%r762];
$L__BB24_72:
	setp.ge.s32 	%p175, %r168, %r112;
	mov.pred 	%p198, 0;
	@%p175 bra 	$L__BB24_74;
	setp.ge.s32 	%p176, %r169, %r2;
	setp.lt.s32 	%p177, %r967, %r973;
	or.pred  	%p198, %p176, %p177;
$L__BB24_74:
	selp.b32 	%r178, %r968, %r974, %p198;
	selp.b32 	%r179, %r967, %r973, %p198;
	selp.u32 	%r763, 1, 0, %p198;
	add.s32 	%r180, %r168, %r763;
	not.pred 	%p178, %p198;
	selp.u32 	%r764, 1, 0, %p178;
	add.s32 	%r181, %r169, %r764;
	@%p198 bra 	$L__BB24_76;
	shl.b32 	%r765, %r181, 3;
	add.s32 	%r767, %r714, %r765;
	ld.shared.v2.u32 	{%r973, %r974}, [%r767];
	bra.uni 	$L__BB24_77;
$L__BB24_76:
	shl.b32 	%r768, %r180, 3;
	add.s32 	%r770, %r714, %r768;
	ld.shared.v2.u32 	{%r967, %r968}, [%r770];
$L__BB24_77:
	setp.ge.s32 	%p180, %r180, %r112;
	mov.pred 	%p199, 0;
	@%p180 bra 	$L__BB24_79;
	setp.ge.s32 	%p181, %r181, %r2;
	setp.lt.s32 	%p182, %r967, %r973;
	or.pred  	%p199, %p181, %p182;
$L__BB24_79:
	selp.b32 	%r190, %r968, %r974, %p199;
	selp.b32 	%r191, %r967, %r973, %p199;
	selp.u32 	%r771, 1, 0, %p199;
	add.s32 	%r192, %r180, %r771;
	not.pred 	%p183, %p199;
	selp.u32 	%r772, 1, 0, %p183;
	add.s32 	%r193, %r181, %r772;
	@%p199 bra 	$L__BB24_81;
	shl.b32 	%r773, %r193, 3;
	add.s32 	%r775, %r714, %r773;
	ld.shared.v2.u32 	{%r973, %r974}, [%r775];
	bra.uni 	$L__BB24_82;
$L__BB24_81:
	shl.b32 	%r776, %r192, 3;
	add.s32 	%r778, %r714, %r776;
	ld.shared.v2.u32 	{%r967, %r968}, [%r778];
$L__BB24_82:
	setp.ge.s32 	%p185, %r192, %r112;
	mov.pred 	%p200, 0;
	@%p185 bra 	$L__BB24_84;
	setp.ge.s32 	%p186, %r193, %r2;
	setp.lt.s32 	%p187, %r967, %r973;
	or.pred  	%p200, %p186, %p187;
$L__BB24_84:
	selp.b32 	%r202, %r968, %r974, %p200;
	selp.b32 	%r203, %r967, %r973, %p200;
	selp.u32 	%r779, 1, 0, %p200;
	add.s32 	%r204, %r192, %r779;
	not.pred 	%p188, %p200;
	selp.u32 	%r780, 1, 0, %p188;
	add.s32 	%r205, %r193, %r780;
	@%p200 bra 	$L__BB24_86;
	shl.b32 	%r781, %r205, 3;
	mov.u32 	%r782, _ZZN3cub18CUB_300001_SM_10006detail10merge_sort26DeviceMergeSortMergeKernelINS2_10policy_hubIN6thrust24THRUST_300001_SM_1000_NS10device_ptrI8KeyValueEEE9Policy600ES9_PNS0_8NullTypeES9_SD_m18KeyValueComparatorS8_SC_EEvbT2_T3_T4_PT6_PT7_T5_PSH_SH_NS1_7vsmem_tEE19static_temp_storage;
	add.s32 	%r783, %r782, %r781;
	ld.shared.v2.u32 	{%r973, %r974}, [%r783];
	bra.uni 	$L__BB24_87;
$L__BB24_86:
	shl.b32 	%r784, %r204, 3;
	mov.u32 	%r785, _ZZN3cub18CUB_300001_SM_10006detail10merge_sort26DeviceMergeSortMergeKernelINS2_10policy_hubIN6thrust24THRUST_300001_SM_1000_NS10device_ptrI8KeyValueEEE9Policy600ES9_PNS0_8NullTypeES9_SD_m18KeyValueComparatorS8_SC_EEvbT2_T3_T4_PT6_PT7_T5_PSH_SH_NS1_7vsmem_tEE19static_temp_storage;
	add.s32 	%r786, %r785, %r784;
	ld.shared.v2.u32 	{%r967, %r968}, [%r786];
$L__BB24_87:
	setp.ge.s32 	%p190, %r204, %r112;
	mov.pred 	%p201, 0;
	@%p190 bra 	$L__BB24_89;
	setp.ge.s32 	%p191, %r205, %r2;
	setp.lt.s32 	%p192, %r967, %r973;
	or.pred  	%p201, %p191, %p192;
$L__BB24_89:
	ld.param.s8 	%rs5, [_ZN3cub18CUB_300001_SM_10006detail10merge_sort26DeviceMergeSortMergeKernelINS2_10policy_hubIN6thrust24THRUST_300001_SM_1000_NS10device_ptrI8KeyValueEEE9Policy600ES9_PNS0_8NullTypeES9_SD_m18KeyValueComparatorS8_SC_EEvbT2_T3_T4_PT6_PT7_T5_PSH_SH_NS1_7vsmem_tE_param_0];
	setp.eq.s16 	%p193, %rs5, 0;
	selp.b32 	%r214, %r968, %r974, %p201;
	selp.b32 	%r215, %r967, %r973, %p201;
	bar.sync 	0;
	@%p193 bra 	$L__BB24_91;
	// begin inline asm
	mov.u32 %r787, %laneid;
	// end inline asm
	and.b32  	%r788, %r113, 7936;
	shl.b32 	%r789, %r787, 3;
	add.s32 	%r790, %r789, %r788;
	shr.s32 	%r791, %r790, 5;
	add.s32 	%r792, %r791, %r790;
	shl.b32 	%r793, %r792, 3;
	mov.u32 	%r794, _ZZN3cub18CUB_300001_SM_10006detail10merge_sort26DeviceMergeSortMergeKernelINS2_10policy_hubIN6thrust24THRUST_300001_SM_1000_NS10device_ptrI8KeyValueEEE9Policy600ES9_PNS0_8NullTypeES9_SD_m18KeyValueComparatorS8_SC_EEvbT2_T3_T4_PT6_PT7_T5_PSH_SH_NS1_7vsmem_tEE19static_temp_storage;
	add.s32 	%r795, %r794, %r793;
	st.shared.v2.u32 	[%r795], {%r131, %r130};
	st.shared.v2.u32 	[%r795+8], {%r143, %r142};
	st.shared.v2.u32 	[%r795+16], {%r155, %r154};
	st.shared.v2.u32 	[%r795+24], {%r167, %r166};
	st.shared.v2.u32 	[%r795+32], {%r179, %r178};
	st.shared.v2.u32 	[%r795+40], {%r191, %r190};
	st.shared.v2.u32 	[%r795+48], {%r203, %r202};
	st.shared.v2.u32 	[%r795+56], {%r215, %r214};
	bar.warp.sync 	-1;
	mad.lo.s32 	%r796, %r787, -7, %r790;
	shr.s32 	%r797, %r796, 5;
	add.s32 	%r798, %r797, %r796;
	shl.b32 	%r799, %r798, 3;
	add.s32 	%r800, %r794, %r799;
	ld.shared.v2.u32 	{%r801, %r802}, [%r800];
	add.s32 	%r803, %r796, 32;
	shr.s32 	%r804, %r803, 5;
	add.s32 	%r805, %r804, %r796;
	shl.b32 	%r806, %r805, 3;
	add.s32 	%r807, %r794, %r806;
	ld.shared.v2.u32 	{%r808, %r809}, [%r807+256];
	add.s32 	%r810, %r796, 64;
	shr.s32 	%r811, %r810, 5;
	add.s32 	%r812, %r811, %r796;
	shl.b32 	%r813, %r812, 3;
	add.s32 	%r814, %r794, %r813;
	ld.shared.v2.u32 	{%r815, %r816}, [%r814+512];
	add.s32 	%r817, %r796, 96;
	shr.s32 	%r818, %r817, 5;
	add.s32 	%r819, %r818, %r796;
	shl.b32 	%r820, %r819, 3;
	add.s32 	%r821, %r794, %r820;
	ld.shared.v2.u32 	{%r822, %r823}, [%r821+768];
	add.s32 	%r824, %r796, 128;
	shr.s32 	%r825, %r824, 5;
	add.s32 	%r826, %r825, %r796;
	shl.b32 	%r827, %r826, 3;
	add.s32 	%r828, %r794, %r827;
	ld.shared.v2.u32 	{%r829, %r830}, [%r828+1024];
	add.s32 	%r831, %r796, 160;
	shr.s32 	%r832, %r831, 5;
	add.s32 	%r833, %r832, %r796;
	shl.b32 	%r834, %r833, 3;
	add.s32 	%r835, %r794, %r834;
	ld.shared.v2.u32 	{%r836, %r837}, [%r835+1280];
	add.s32 	%r838, %r796, 192;
	shr.s32 	%r839, %r838, 5;
	add.s32 	%r840, %r839, %r796;
	shl.b32 	%r841, %r840, 3;
	add.s32 	%r842, %r794, %r841;
	ld.shared.v2.u32 	{%r843, %r844}, [%r842+1536];
	add.s32 	%r845, %r796, 224;
	shr.s32 	%r846, %r845, 5;
	add.s32 	%r847, %r846, %r796;
	shl.b32 	%r848, %r847, 3;
	add.s32 	%r849, %r794, %r848;
	ld.shared.v2.u32 	{%r850, %r851}, [%r849+1792];
	and.b32  	%r852, %r1, 31;
	or.b32  	%r853, %r788, %r852;
	cvt.u64.u32 	%rd114, %r853;
	add.s64 	%rd115, %rd4, %rd114;
	shl.b64 	%rd116, %rd115, 3;
	add.s64 	%rd117, %rd1, %rd116;
	st.global.u32 	[%rd117], %r801;
	st.global.u32 	[%rd117+4], %r802;
	st.global.u32 	[%rd117+256], %r808;
	st.global.u32 	[%rd117+260], %r809;
	st.global.u32 	[%rd117+512], %r815;
	st.global.u32 	[%rd117+516], %r816;
	st.global.u32 	[%rd117+768], %r822;
	st.global.u32 	[%rd117+772], %r823;
	st.global.u32 	[%rd117+1024], %r829;
	st.global.u32 	[%rd117+1028], %r830;
	st.global.u32 	[%rd117+1280], %r836;
	st.global.u32 	[%rd117+1284], %r837;
	st.global.u32 	[%rd117+1536], %r843;
	st.global.u32 	[%rd117+1540], %r844;
	st.global.u32 	[%rd117+1792], %r850;
	st.global.u32 	[%rd117+1796], %r851;
	bra.uni 	$L__BB24_233;
$L__BB24_91:
	// begin inline asm
	mov.u32 %r854, %laneid;
	// end inline asm
	and.b32  	%r855, %r113, 7936;
	shl.b32 	%r856, %r854, 3;
	add.s32 	%r857, %r856, %r855;
	shr.s32 	%r858, %r857, 5;
	add.s32 	%r859, %r858, %r857;
	shl.b32 	%r860, %r859, 3;
	mov.u32 	%r861, _ZZN3cub18CUB_300001_SM_10006detail10merge_sort26DeviceMergeSortMergeKernelINS2_10policy_hubIN6thrust24THRUST_300001_SM_1000_NS10device_ptrI8KeyValueEEE9Policy600ES9_PNS0_8NullTypeES9_SD_m18KeyValueComparatorS8_SC_EEvbT2_T3_T4_PT6_PT7_T5_PSH_SH_NS1_7vsmem_tEE19static_temp_storage;
	add.s32 	%r862, %r861, %r860;
	st.shared.v2.u32 	[%r862], {%r131, %r130};
	st.shared.v2.u32 	[%r862+8], {%r143, %r142};
	st.shared.v2.u32 	[%r862+16], {%r155, %r154};
	st.shared.v2.u32 	[%r862+24], {%r167, %r166};
	st.shared.v2.u32 	[%r862+32], {%r179, %r178};
	st.shared.v2.u32 	[%r862+40], {%r191, %r190};
	st.shared.v2.u32 	[%r862+48], {%r203, %r202};
	st.shared.v2.u32 	[%r862+56], {%r215, %r214};
	bar.warp.sync 	-1;
	mad.lo.s32 	%r863, %r854, -7, %r857;
	shr.s32 	%r864, %r863, 5;
	add.s32 	%r865, %r864, %r863;
	shl.b32 	%r866, %r865, 3;
	add.s32 	%r867, %r861, %r866;
	ld.shared.v2.u32 	{%r868, %r869}, [%r867];
	add.s32 	%r870, %r863, 32;
	shr.s32 	%r871, %r870, 5;
	add.s32 	%r872, %r871, %r863;
	shl.b32 	%r873, %r872, 3;
	add.s32 	%r874, %r861, %r873;
	ld.shared.v2.u32 	{%r875, %r876}, [%r874+256];
	add.s32 	%r877, %r863, 64;
	shr.s32 	%r878, %r877, 5;
	add.s32 	%r879, %r878, %r863;
	shl.b32 	%r880, %r879, 3;
	add.s32 	%r881, %r861, %r880;
	ld.shared.v2.u32 	{%r882, %r883}, [%r881+512];
	add.s32 	%r884, %r863, 96;
	shr.s32 	%r885, %r884, 5;
	add.s32 	%r886, %r885, %r863;
	shl.b32 	%r887, %r886, 3;
	add.s32 	%r888, %r861, %r887;
	ld.shared.v2.u32 	{%r889, %r890}, [%r888+768];
	add.s32 	%r891, %r863, 128;
	shr.s32 	%r892, %r891, 5;
	add.s32 	%r893, %r892, %r863;
	shl.b32 	%r894, %r893, 3;
	add.s32 	%r895, %r861, %r894;
	ld.shared.v2.u32 	{%r896, %r897}, [%r895+1024];
	add.s32 	%r898, %r863, 160;
	shr.s32 	%r899, %r898, 5;
	add.s32 	%r900, %r899, %r863;
	shl.b32 	%r901, %r900, 3;
	add.s32 	%r902, %r861, %r901;
	ld.shared.v2.u32 	{%r903, %r904}, [%r902+1280];
	add.s32 	%r905, %r863, 192;
	shr.s32 	%r906, %r905, 5;
	add.s32 	%r907, %r906, %r863;
	shl.b32 	%r908, %r907, 3;
	add.s32 	%r909, %r861, %r908;
	ld.shared.v2.u32 	{%r910, %r911}, [%r909+1536];
	add.s32 	%r912, %r863, 224;
	shr.s32 	%r913, %r912, 5;
	add.s32 	%r914, %r913, %r863;
	shl.b32 	%r915, %r914, 3;
	add.s32 	%r916, %r861, %r915;
	ld.shared.v2.u32 	{%r917, %r918}, [%r916+1792];
	and.b32  	%r919, %r1, 31;
	cvt.u64.u32 	%rd118, %r855;
	cvt.u64.u32 	%rd119, %r919;
	add.s64 	%rd120, %rd4, %rd119;
	add.s64 	%rd121, %rd120, %rd118;
	shl.b64 	%rd122, %rd121, 3;
	add.s64 	%rd123, %rd2, %rd122;
	st.global.u32 	[%rd123], %r868;
	st.global.u32 	[%rd123+4], %r869;
	st.global.u32 	[%rd123+256], %r875;
	st.global.u32 	[%rd123+260], %r876;
	st.global.u32 	[%rd123+512], %r882;
	st.global.u32 	[%rd123+516], %r883;
	st.global.u32 	[%rd123+768], %r889;
	st.global.u32 	[%rd123+772], %r890;
	st.global.u32 	[%rd123+1024], %r896;
	st.global.u32 	[%rd123+1028], %r897;
	st.global.u32 	[%rd123+1280], %r903;
	st.global.u32 	[%rd123+1284], %r904;
	st.global.u32 	[%rd123+1536], %r910;
	st.global.u32 	[%rd123+1540], %r911;
	st.global.u32 	[%rd123+1792], %r917;
	st.global.u32 	[%rd123+1796], %r918;
	bra.uni 	$L__BB24_233;
$L__BB24_92:
	ld.param.u64 	%rd128, [_ZN3cub18CUB_300001_SM_10006detail10merge_sort26DeviceMergeSortMergeKernelINS2_10policy_hubIN6thrust24THRUST_300001_SM_1000_NS10device_ptrI8KeyValueEEE9Policy600ES9_PNS0_8NullTypeES9_SD_m18KeyValueComparatorS8_SC_EEvbT2_T3_T4_PT6_PT7_T5_PSH_SH_NS1_7vsmem_tE_param_8];
	ld.param.u64 	%rd126, [_ZN3cub18CUB_300001_SM_10006detail10merge_sort26DeviceMergeSortMergeKernelINS2_10policy_hubIN6thrust24THRUST_300001_SM_1000_NS10device_ptrI8KeyValueEEE9Policy600ES9_PNS0_8NullTypeES9_SD_m18KeyValueComparatorS8_SC_EEvbT2_T3_T4_PT6_PT7_T5_PSH_SH_NS1_7vsmem_tE_param_7];
	ld.param.u64 	%rd124, [_ZN3cub18CUB_300001_SM_10006detail10merge_sort26DeviceMergeSortMergeKernelINS2_10policy_hubIN6thrust24THRUST_300001_SM_1000_NS10device_ptrI8KeyValueEEE9Policy600ES9_PNS0_8NullTypeES9_SD_m18KeyValueComparatorS8_SC_EEvbT2_T3_T4_PT6_PT7_T5_PSH_SH_NS1_7vsmem_tE_param_3];
	ld.param.s8 	%rs2, [_ZN3cub18CUB_300001_SM_10006detail10merge_sort26DeviceMergeSortMergeKernelINS2_10policy_hubIN6thrust24THRUST_300001_SM_1000_NS10device_ptrI8KeyValueEEE9Policy600ES9_PNS0_8NullTypeES9_SD_m18KeyValueComparatorS8_SC_EEvbT2_T3_T4_PT6_PT7_T5_PSH_SH_NS1_7vsmem_tE_param_0];
	cvta.to.global.u64 	%rd28, %rd126;
	shl.b64 	%rd29, %rd3, 3;
	add.s64 	%rd30, %rd28, %rd29;
	ld.global.u64 	%rd13, [%rd30];
	ld.global.u64 	%rd31, [%rd30+8];
	neg.s64 	%rd32, %rd128;
	and.b64  	%rd33, %rd32, %rd3;
	shl.b64 	%rd14, %rd33, 11;
	shl.b64 	%rd34, %rd128, 10;
	and.b64  	%rd15, %rd34, -2048;
	sub.s64 	%rd35, %rd3, %rd33;
	shl.b64 	%rd36, %rd35, 11;
	sub.s64 	%rd37, %rd13, %rd14;
	sub.s64 	%rd38, %rd31, %rd14;
	sub.s64 	%rd39, %rd124, %rd14;
	max.u64 	%rd40, %rd39, %rd15;
	sub.s64 	%rd41, %rd40, %rd15;
	sub.s64 	%rd42, %rd36, %rd37;
	min.u64 	%rd16, %rd42, %rd41;
	setp.eq.s64 	%p34, %rd35, -1;
	selp.b64 	%rd43, 2047, 2048, %p34;
	add.s64 	%rd44, %rd43, %rd36;
	sub.s64 	%rd45, %rd44, %rd38;
	or.b64  	%rd46, %rd32, %rd3;
	setp.eq.s64 	%p35, %rd46, -1;
	min.u64 	%rd47, %rd15, %rd39;
	selp.b64 	%rd48, %rd47, %rd38, %p35;
	selp.b64 	%rd49, %rd15, %rd45, %p35;
	min.u64 	%rd50, %rd49, %rd41;
	cvt.u32.u64 	%r487, %rd37;
	cvt.u32.u64 	%r488, %rd48;
	sub.s32 	%r216, %r488, %r487;
	cvt.u32.u64 	%r489, %rd50;
	cvt.u32.u64 	%r490, %rd16;
	sub.s32 	%r217, %r489, %r490;
	// begin inline asm
	griddepcontrol.wait;
	// end inline asm
	setp.eq.s16 	%p36, %rs2, 0;
	@%p36 bra 	$L__BB24_125;
	add.s64 	%rd51, %rd14, %rd15;
	add.s64 	%rd52, %rd51, %rd16;
	add.s32 	%r218, %r217, %r216;
	setp.ge.s32 	%p37, %r1, %r218;
	cvt.u64.u32 	%rd53, %r1;
	add.s64 	%rd54, %rd13, %rd53;
	shl.b64 	%rd55, %rd54, 3;
	add.s64 	%rd17, %rd2, %rd55;
	sub.s32 	%r492, %r1, %r216;
	cvt.s64.s32 	%rd56, %r492;
	add.s64 	%rd57, %rd52, %rd56;
	shl.b64 	%rd58, %rd57, 3;
	add.s64 	%rd18, %rd2, %rd58;
	mov.b32 	%r1037, 0;
	mov.u32 	%r1038, %r1037;
	@%p37 bra 	$L__BB24_97;
	setp.ge.s32 	%p38, %r1, %r216;
	@%p38 bra 	$L__BB24_96;
	ld.global.u32 	%r1038, [%rd17];
	ld.global.u32 	%r1037, [%rd17+4];
	bra.uni 	$L__BB24_97;
$L__BB24_96:
	ld.global.u32 	%r1038, [%rd18];
	ld.global.u32 	%r1037, [%rd18+4];
$L__BB24_97:
	add.s32 	%r225, %r1, 256;
	setp.ge.s32 	%p39, %r225, %r218;
	mov.b32 	%r1035, 0;
	mov.u32 	%r1036, %r1035;
	@%p39 bra 	$L__BB24_101;
	setp.lt.s32 	%p40, %r225, %r216;
	@%p40 bra 	$L__BB24_100;
	ld.global.u32 	%r1036, [%rd18+2048];
	ld.global.u32 	%r1035, [%rd18+2052];
	bra.uni 	$L__BB24_101;
$L__BB24_100:
	ld.global.u32 	%r1036, [%rd17+2048];
	ld.global.u32 	%r1035, [%rd17+2052];
$L__BB24_101:
	add.s32 	%r232, %r1, 512;
	setp.ge.s32 	%p41, %r232, %r218;
	mov.b32 	%r1033, 0;
	mov.u32 	%r1034, %r1033;
	@%p41 bra 	$L__BB24_105;
	setp.lt.s32 	%p42, %r232, %r216;
	@%p42 bra 	$L__BB24_104;
	ld.global.u32 	%r1034, [%rd18+4096];
	ld.global.u32 	%r1033, [%rd18+4100];
	bra.uni 	$L__BB24_105;
$L__BB24_104:
	ld.global.u32 	%r1034, [%rd17+4096];
	ld.global.u32 	%r1033, [%rd17+4100];
$L__BB24_105:
	add.s32 	%r239, %r1, 768;
	setp.ge.s32 	%p43, %r239, %r218;
	mov.b32 	%r1031, 0;
	mov.u32 	%r1032, %r1031;
	@%p43 bra 	$L__BB24_109;
	setp.lt.s32 	%p44, %r239, %r216;
	@%p44 bra 	$L__BB24_108;
	ld.global.u32 	%r1032, [%rd18+6144];
	ld.global.u32 	%r1031, [%rd18+6148];
	bra.uni 	$L__BB24_109;
$L__BB24_108:
	ld.global.u32 	%r1032, [%rd17+6144];
	ld.global.u32 	%r1031, [%rd17+6148];
$L__BB24_109:
	or.b32  	%r246, %r1, 1024;
	setp.ge.s32 	%p45, %r246, %r218;
	mov.b32 	%r1029, 0;
	mov.u32 	%r1030, %r1029;
	@%p45 bra 	$L__BB24_113;
	setp.lt.s32 	%p46, %r246, %r216;
	@%p46 bra 	$L__BB24_112;
	ld.global.u32 	%r1030, [%rd18+8192];
	ld.global.u32 	%r1029, [%rd18+8196];
	bra.uni 	$L__BB24_113;
$L__BB24_112:
	ld.global.u32 	%r1030, [%rd17+8192];
	ld.global.u32 	%r1029, [%rd17+8196];
$L__BB24_113:
	add.s32 	%r253, %r1, 1280;
	setp.ge.s32 	%p47, %r253, %r218;
	mov.b32 	%r1027, 0;
	mov.u32 	%r1028, %r1027;
	@%p47 bra 	$L__BB24_117;
	setp.lt.s32 	%p48, %r253, %r216;
	@%p48 bra 	$L__BB24_116;
	ld.global.u32 	%r1028, [%rd18+10240];
	ld.global.u32 	%r1027, [%rd18+10244];
	bra.uni 	$L__BB24_117;
$L__BB24_116:
	ld.global.u32 	%r1028, [%rd17+10240];
	ld.global.u32 	%r1027, [%rd17+10244];
$L__BB24_117:
	add.s32 	%r260, %r1, 1536;
	setp.ge.s32 	%p49, %r260, %r218;
	mov.b32 	%r1025, 0;
	mov.u32 	%r1026, %r1025;
	@%p49 bra 	$L__BB24_121;
	setp.lt.s32 	%p50, %r260, %r216;
	@%p50 bra 	$L__BB24_120;
	ld.global.u32 	%r1026, [%rd18+12288];
	ld.global.u32 	%r1025, [%rd18+12292];
	bra.uni 	$L__BB24_121;
$L__BB24_120:
	ld.global.u32 	%r1026, [%rd17+12288];
	ld.global.u32 	%r1025, [%rd17+12292];
$L__BB24_121:
	add.s32 	%r267, %r1, 1792;
	setp.ge.s32 	%p51, %r267, %r218;
	mov.b32 	%r1023, 0;
	mov.u32 	%r1024, %r1023;
	@%p51 bra 	$L__BB24_157;
	setp.lt.s32 	%p52, %r267, %r216;
	@%p52 bra 	$L__BB24_124;
	ld.global.u32 	%r1024, [%rd18+14336];
	ld.global.u32 	%r1023, [%rd18+14340];
	bra.uni 	$L__BB24_157;
$L__BB24_124:
	ld.global.u32 	%r1024, [%rd17+14336];
	ld.global.u32 	%r1023, [%rd17+14340];
	bra.uni 	$L__BB24_157;
$L__BB24_125:
	add.s64 	%rd59, %rd14, %rd15;
	add.s64 	%rd60, %rd59, %rd16;
	add.s32 	%r272, %r217, %r216;
	setp.ge.s32 	%p53, %r1, %r272;
	cvt.u64.u32 	%rd61, %r1;
	add.s64 	%rd62, %rd13, %rd61;
	shl.b64 	%rd63, %rd62, 3;
	add.s64 	%rd19, %rd1, %rd63;
	sub.s32 	%r501, %r1, %r216;
	cvt.s64.s32 	%rd64, %r501;
	add.s64 	%rd65, %rd60, %rd64;
	shl.b64 	%rd66, %rd65, 3;
	add.s64 	%rd20, %rd1, %rd66;
	mov.b32 	%r1037, 0;
	mov.u32 	%r1038, %r1037;
	@%p53 bra 	$L__BB24_129;
	setp.ge.s32 	%p54, %r1, %r216;
	@%p54 bra 	$L__BB24_128;
	ld.global.u32 	%r1038, [%rd19];
	ld.global.u32 	%r1037, [%rd19+4];
	bra.uni 	$L__BB24_129;
$L__BB24_128:
	ld.global.u32 	%r1038, [%rd20];
	ld.global.u32 	%r1037, [%rd20+4];
$L__BB24_129:
	add.s32 	%r279, %r1, 256;
	setp.ge.s32 	%p55, %r279, %r272;
	mov.b32 	%r1035, 0;
	mov.u32 	%r1036, %r1035;
	@%p55 bra 	$L__BB24_133;
	setp.lt.s32 	%p56, %r279, %r216;
	@%p56 bra 	$L__BB24_132;
	ld.global.u32 	%r1036, [%rd20+2048];
	ld.global.u32 	%r1035, [%rd20+2052];
	bra.uni 	$L__BB24_133;
$L__BB24_132:
	ld.global.u32 	%r1036, [%rd19+2048];
	ld.global.u32 	%r1035, [%rd19+2052];
$L__BB24_133:
	add.s32 	%r286, %r1, 512;
	setp.ge.s32 	%p57, %r286, %r272;
	mov.b32 	%r1033, 0;
	mov.u32 	%r1034, %r1033;
	@%p57 bra 	$L__BB24_137;
	setp.lt.s32 	%p58, %r286, %r216;
	@%p58 bra 	$L__BB24_136;
	ld.global.u32 	%r1034, [%rd20+4096];
	ld.global.u32 	%r1033, [%rd20+4100];
	bra.uni 	$L__BB24_137;
$L__BB24_136:
	ld.global.u32 	%r1034, [%rd19+4096];
	ld.global.u32 	%r1033, [%rd19+4100];
$L__BB24_137:
	add.s32 	%r293, %r1, 768;
	setp.ge.s32 	%p59, %r293, %r272;
	mov.b32 	%r1031, 0;
	mov.u32 	%r1032, %r1031;
	@%p59 bra 	$L__BB24_141;
	setp.lt.s32 	%p60, %r293, %r216;
	@%p60 bra 	$L__BB24_140;
	ld.global.u32 	%r1032, [%rd20+6144];
	ld.global.u32 	%r1031, [%rd20+6148];
	bra.uni 	$L__BB24_141;
$L__BB24_140:
	ld.global.u32 	%r1032, [%rd19+6144];
	ld.global.u32 	%r1031, [%rd19+6148];
$L__BB24_141:
	or.b32  	%r300, %r1, 1024;
	setp.ge.s32 	%p61, %r300, %r272;
	mov.b32 	%r1029, 0;
	mov.u32 	%r1030, %r1029;
	@%p61 bra 	$L__BB24_145;
	setp.lt.s32 	%p62, %r300, %r216;
	@%p62 bra 	$L__BB24_144;
	ld.global.u32 	%r1030, [%rd20+8192];
	ld.global.u32 	%r1029, [%rd20+8196];
	bra.uni 	$L__BB24_145;
$L__BB24_144:
	ld.global.u32 	%r1030, [%rd19+8192];
	ld.global.u32 	%r1029, [%rd19+8196];
$L__BB24_145:
	add.s32 	%r307, %r1, 1280;
	setp.ge.s32 	%p63, %r307, %r272;
	mov.b32 	%r1027, 0;
	mov.u32 	%r1028, %r1027;
	@%p63 bra 	$L__BB24_149;
	setp.lt.s32 	%p64, %r307, %r216;
	@%p64 bra 	$L__BB24_148;
	ld.global.u32 	%r1028, [%rd20+10240];
	ld.global.u32 	%r1027, [%rd20+10244];
	bra.uni 	$L__BB24_149;
$L__BB24_148:
	ld.global.u32 	%r1028, [%rd19+10240];
	ld.global.u32 	%r1027, [%rd19+10244];
$L__BB24_149:
	add.s32 	%r314, %r1, 1536;
	setp.ge.s32 	%p65, %r314, %r272;
	mov.b32 	%r1025, 0;
	mov.u32 	%r1026, %r1025;
	@%p65 bra 	$L__BB24_153;
	setp.lt.s32 	%p66, %r314, %r216;
	@%p66 bra 	$L__BB24_152;
	ld.global.u32 	%r1026, [%rd20+12288];
	ld.global.u32 	%r1025, [%rd20+12292];
	bra.uni 	$L__BB24_153;
$L__BB24_152:
	ld.global.u32 	%r1026, [%rd19+12288];
	ld.global.u32 	%r1025, [%rd19+12292];
$L__BB24_153:
	add.s32 	%r321, %r1, 1792;
	setp.ge.s32 	%p67, %r321, %r272;
	mov.b32 	%r1023, 0;
	mov.u32 	%r1024, %r1023;
	@%p67 bra 	$L__BB24_157;
	setp.lt.s32 	%p68, %r321, %r216;
	@%p68 bra 	$L__BB24_156;
	ld.global.u32 	%r1024, [%rd20+14336];
	ld.global.u32 	%r1023, [%rd20+14340];
	bra.uni 	$L__BB24_157;
$L__BB24_156:
	ld.global.u32 	%r1024, [%rd19+14336];
	ld.global.u32 	%r1023, [%rd19+14340];
$L__BB24_157:
	shl.b32 	%r343, %r1, 3;
	mov.u32 	%r509, _ZZN3cub18CUB_300001_SM_10006detail10merge_sort26DeviceMergeSortMergeKernelINS2_10policy_hubIN6thrust24THRUST_300001_SM_1000_NS10device_ptrI8KeyValueEEE9Policy600ES9_PNS0_8NullTypeES9_SD_m18KeyValueComparatorS8_SC_EEvbT2_T3_T4_PT6_PT7_T5_PSH_SH_NS1_7vsmem_tEE19static_temp_storage;
	add.s32 	%r510, %r509, %r343;
	st.shared.v2.u32 	[%r510], {%r1038, %r1037};
	st.shared.v2.u32 	[%r510+2048], {%r1036, %r1035};
	st.shared.v2.u32 	[%r510+4096], {%r1034, %r1033};
	st.shared.v2.u32 	[%r510+6144], {%r1032, %r1031};
	st.shared.v2.u32 	[%r510+8192], {%r1030, %r1029};
	st.shared.v2.u32 	[%r510+10240], {%r1028, %r1027};
	st.shared.v2.u32 	[%r510+12288], {%r1026, %r1025};
	st.shared.v2.u32 	[%r510+14336], {%r1024, %r1023};
	bar.sync 	0;
	// begin inline asm
	griddepcontrol.launch_dependents;
	// end inline asm
	add.s32 	%r342, %r217, %r216;
	min.s32 	%r344, %r343, %r342;
	shl.b32 	%r511, %r216, 3;
	add.s32 	%r345, %r509, %r511;
	setp.lt.s32 	%p69, %r344, %r217;
	sub.s32 	%r512, %r344, %r217;
	selp.b32 	%r1041, 0, %r512, %p69;
	min.s32 	%r1039, %r344, %r216;
	setp.ge.s32 	%p70, %r1041, %r1039;
	@%p70 bra 	$L__BB24_159;
$L__BB24_158:
	sub.s32 	%r513, %r1039, %r1041;
	shr.u32 	%r514, %r513, 31;
	add.s32 	%r515, %r513, %r514;
	shr.s32 	%r516, %r515, 1;
	add.s32 	%r517, %r516, %r1041;
	shl.b32 	%r518, %r517, 3;
	add.s32 	%r520, %r509, %r518;
	ld.shared.u32 	%r521, [%r520];
	not.b32 	%r522, %r517;
	add.s32 	%r523, %r344, %r522;
	shl.b32 	%r524, %r523, 3;
	add.s32 	%r525, %r345, %r524;
	ld.shared.u32 	%r526, [%r525];
	setp.lt.s32 	%p71, %r526, %r521;
	add.s32 	%r527, %r517, 1;
	selp.b32 	%r1041, %r1041, %r527, %p71;
	selp.b32 	%r1039, %r517, %r1039, %p71;
	setp.lt.s32 	%p72, %r1041, %r1039;
	@%p72 bra 	$L__BB24_158;
$L__BB24_159:
	sub.s32 	%r528, %r344, %r1041;
	add.s32 	%r353, %r528, %r216;
	shl.b32 	%r529, %r528, 3;
	add.s32 	%r354, %r345, %r529;
	ld.shared.v2.u32 	{%r1042, %r1043}, [%r354];
	shl.b32 	%r530, %r1041, 3;
	add.s32 	%r357, %r509, %r530;
	ld.shared.v2.u32 	{%r1048, %r1049}, [%r357];
	setp.ge.s32 	%p74, %r353, %r342;
	mov.pred 	%p202, 0;
	@%p74 bra 	$L__BB24_161;
	setp.ge.s32 	%p75, %r1041, %r216;
	setp.lt.s32 	%p76, %r1042, %r1048;
	or.pred  	%p202, %p75, %p76;
$L__BB24_161:
	selp.b32 	%r360, %r1043, %r1049, %p202;
	selp.b32 	%r361, %r1042, %r1048, %p202;
	selp.u32 	%r532, 1, 0, %p202;
	add.s32 	%r362, %r353, %r532;
	not.pred 	%p77, %p202;
	selp.u32 	%r533, 1, 0, %p77;
	add.s32 	%r363, %r1041, %r533;
	@%p77 bra 	$L__BB24_163;
	ld.shared.v2.u32 	{%r1042, %r1043}, [%r354+8];
	bra.uni 	$L__BB24_164;
$L__BB24_163:
	ld.shared.v2.u32 	{%r1048, %r1049}, [%r357+8];
$L__BB24_164:
	setp.ge.s32 	%p79, %r362, %r342;
	mov.pred 	%p203, 0;
	@%p79 bra 	$L__BB24_166;
	setp.ge.s32 	%p80, %r363, %r216;
	setp.lt.s32 	%p81, %r1042, %r1048;
	or.pred  	%p203, %p80, %p81;
$L__BB24_166:
	selp.b32 	%r372, %r1043, %r1049, %p203;
	selp.b32 	%r373, %r1042, %r1048, %p203;
	selp.u32 	%r534, 1, 0, %p203;
	add.s32 	%r374, %r362, %r534;
	not.pred 	%p82, %p203;
	selp.u32 	%r535, 1, 0, %p82;
	add.s32 	%r375, %r363, %r535;
	@%p203 bra 	$L__BB24_168;
	shl.b32 	%r536, %r375, 3;
	add.s32 	%r538, %r509, %r536;
	ld.shared.v2.u32 	{%r1048, %r1049}, [%r538];
	bra.uni 	$L__BB24_169;
$L__BB24_168:
	shl.b32 	%r539, %r374, 3;
	add.s32 	%r541, %r509, %r539;
	ld.shared.v2.u32 	{%r1042, %r1043}, [%r541];
$L__BB24_169:
	setp.ge.s32 	%p84, %r374, %r342;
	mov.pred 	%p204, 0;
	@%p84 bra 	$L__BB24_171;
	setp.ge.s32 	%p85, %r375, %r216;
	setp.lt.s32 	%p86, %r1042, %r1048;
	or.pred  	%p204, %p85, %p86;
$L__BB24_171:
	selp.b32 	%r384, %r1043, %r1049, %p204;
	selp.b32 	%r385, %r1042, %r1048, %p204;
	selp.u32 	%r542, 1, 0, %p204;
	add.s32 	%r386, %r374, %r542;
	not.pred 	%p87, %p204;
	selp.u32 	%r543, 1, 0, %p87;
	add.s32 	%r387, %r375, %r543;
	@%p204 bra 	$L__BB24_173;
	shl.b32 	%r544, %r387, 3;
	add.s32 	%r546, %r509, %r544;
	ld.shared.v2.u32 	{%r1048, %r1049}, [%r546];
	bra.uni 	$L__BB24_174;
$L__BB24_173:
	shl.b32 	%r547, %r386, 3;
	add.s32 	%r549, %r509, %r547;
	ld.shared.v2.u32 	{%r1042, %r1043}, [%r549];
$L__BB24_174:
	setp.ge.s32 	%p89, %r386, %r342;
	mov.pred 	%p205, 0;
	@%p89 bra 	$L__BB24_176;
	setp.ge.s32 	%p90, %r387, %r216;
	setp.lt.s32 	%p91, %r1042, %r1048;
	or.pred  	%p205, %p90, %p91;
$L__BB24_176:
	selp.b32 	%r396, %r1043, %r1049, %p205;
	selp.b32 	%r397, %r1042, %r1048, %p205;
	selp.u32 	%r550, 1, 0, %p205;
	add.s32 	%r398, %r386, %r550;
	not.pred 	%p92, %p205;
	selp.u32 	%r551, 1, 0, %p92;
	add.s32 	%r399, %r387, %r551;
	@%p205 bra 	$L__BB24_178;
	shl.b32 	%r552, %r399, 3;
	add.s32 	%r554, %r509, %r552;
	ld.shared.v2.u32 	{%r1048, %r1049}, [%r554];
	bra.uni 	$L__BB24_179;
$L__BB24_178:
	shl.b32 	%r555, %r398, 3;
	add.s32 	%r557, %r509, %r555;
	ld.shared.v2.u32 	{%r1042, %r1043}, [%r557];
$L__BB24_179:
	setp.ge.s32 	%p94, %r398, %r342;
	mov.pred 	%p206, 0;
	@%p94 bra 	$L__BB24_181;
	setp.ge.s32 	%p95, %r399, %r216;
	setp.lt.s32 	%p96, %r1042, %r1048;
	or.pred  	%p206, %p95, %p96;
$L__BB24_181:
	selp.b32 	%r408, %r1043, %r1049, %p206;
	selp.b32 	%r409, %r1042, %r1048, %p206;
	selp.u32 	%r558, 1, 0, %p206;
	add.s32 	%r410, %r398, %r558;
	not.pred 	%p97, %p206;
	selp.u32 	%r559, 1, 0, %p97;
	add.s32 	%r411, %r399, %r559;
	@%p206 bra 	$L__BB24_183;
	shl.b32 	%r560, %r411, 3;
	add.s32 	%r562, %r509, %r560;
	ld.shared.v2.u32 	{%r1048, %r1049}, [%r562];
	bra.uni 	$L__BB24_184;
$L__BB24_183:
	shl.b32 	%r563, %r410, 3;
	add.s32 	%r565, %r509, %r563;
	ld.shared.v2.u32 	{%r1042, %r1043}, [%r565];
$L__BB24_184:
	setp.ge.s32 	%p99, %r410, %r342;
	mov.pred 	%p207, 0;
	@%p99 bra 	$L__BB24_186;
	setp.ge.s32 	%p100, %r411, %r216;
	setp.lt.s32 	%p101, %r1042, %r1048;
	or.pred  	%p207, %p100, %p101;
$L__BB24_186:
	selp.b32 	%r420, %r1043, %r1049, %p207;
	selp.b32 	%r421, %r1042, %r1048, %p207;
	selp.u32 	%r566, 1, 0, %p207;
	add.s32 	%r422, %r410, %r566;
	not.pred 	%p102, %p207;
	selp.u32 	%r567, 1, 0, %p102;
	add.s32 	%r423, %r411, %r567;
	@%p207 bra 	$L__BB24_188;
	shl.b32 	%r568, %r423, 3;
	add.s32 	%r570, %r509, %r568;
	ld.shared.v2.u32 	{%r1048, %r1049}, [%r570];
	bra.uni 	$L__BB24_189;
$L__BB24_188:
	shl.b32 	%r571, %r422, 3;
	add.s32 	%r573, %r509, %r571;
	ld.shared.v2.u32 	{%r1042, %r1043}, [%r573];
$L__BB24_189:
	setp.ge.s32 	%p104, %r422, %r342;
	mov.pred 	%p208, 0;
	@%p104 bra 	$L__BB24_191;
	setp.ge.s32 	%p105, %r423, %r216;
	setp.lt.s32 	%p106, %r1042, %r1048;
	or.pred  	%p208, %p105, %p106;
$L__BB24_191:
	selp.b32 	%r432, %r1043, %r1049, %p208;
	selp.b32 	%r433, %r1042, %r1048, %p208;
	selp.u32 	%r574, 1, 0, %p208;
	add.s32 	%r434, %r422, %r574;
	not.pred 	%p107, %p208;
	selp.u32 	%r575, 1, 0, %p107;
	add.s32 	%r435, %r423, %r575;
	@%p208 bra 	$L__BB24_193;
	shl.b32 	%r576, %r435, 3;
	mov.u32 	%r577, _ZZN3cub18CUB_300001_SM_10006detail10merge_sort26DeviceMergeSortMergeKernelINS2_10policy_hubIN6thrust24THRUST_300001_SM_1000_NS10device_ptrI8KeyValueEEE9Policy600ES9_PNS0_8NullTypeES9_SD_m18KeyValueComparatorS8_SC_EEvbT2_T3_T4_PT6_PT7_T5_PSH_SH_NS1_7vsmem_tEE19static_temp_storage;
	add.s32 	%r578, %r577, %r576;
	ld.shared.v2.u32 	{%r1048, %r1049}, [%r578];
	bra.uni 	$L__BB24_194;
$L__BB24_193:
	shl.b32 	%r579, %r434, 3;
	mov.u32 	%r580, _ZZN3cub18CUB_300001_SM_10006detail10merge_sort26DeviceMergeSortMergeKernelINS2_10policy_hubIN6thrust24THRUST_300001_SM_1000_NS10device_ptrI8KeyValueEEE9Policy600ES9_PNS0_8NullTypeES9_SD_m18KeyValueComparatorS8_SC_EEvbT2_T3_T4_PT6_PT7_T5_PSH_SH_NS1_7vsmem_tEE19static_temp_storage;
	add.s32 	%r581, %r580, %r579;
	ld.shared.v2.u32 	{%r1042, %r1043}, [%r581];
$L__BB24_194:
	setp.ge.s32 	%p109, %r434, %r342;
	mov.pred 	%p209, 0;
	@%p109 bra 	$L__BB24_196;
	setp.ge.s32 	%p110, %r435, %r216;
	setp.lt.s32 	%p111, %r1042, %r1048;
	or.pred  	%p209, %p110, %p111;
$L__BB24_196:
	ld.param.s8 	%rs3, [_ZN3cub18CUB_300001_SM_10006detail10merge_sort26DeviceMergeSortMergeKernelINS2_10policy_hubIN6thrust24THRUST_300001_SM_1000_NS10device_ptrI8KeyValueEEE9Policy600ES9_PNS0_8NullTypeES9_SD_m18KeyValueComparatorS8_SC_EEvbT2_T3_T4_PT6_PT7_T5_PSH_SH_NS1_7vsmem_tE_param_0];
	setp.eq.s16 	%p112, %rs3, 0;
	selp.b32 	%r444, %r1043, %r1049, %p209;
	selp.b32 	%r445, %r1042, %r1048, %p209;
	bar.sync 	0;
	@%p112 bra 	$L__BB24_215;
	// begin inline asm
	mov.u32 %r582, %laneid;
	// end inline asm
	and.b32  	%r446, %r343, 7936;
	shl.b32 	%r583, %r582, 3;
	add.s32 	%r584, %r583, %r446;
	shr.s32 	%r585, %r584, 5;
	add.s32 	%r586, %r585, %r584;
	shl.b32 	%r587, %r586, 3;
	mov.u32 	%r588, _ZZN3cub18CUB_300001_SM_10006detail10merge_sort26DeviceMergeSortMergeKernelINS2_10policy_hubIN6thrust24THRUST_300001_SM_1000_NS10device_ptrI8KeyValueEEE9Policy600ES9_PNS0_8NullTypeES9_SD_m18KeyValueComparatorS8_SC_EEvbT2_T3_T4_PT6_PT7_T5_PSH_SH_NS1_7vsmem_tEE19static_temp_storage;
	add.s32 	%r589, %r588, %r587;
	st.shared.v2.u32 	[%r589], {%r361, %r360};
	st.shared.v2.u32 	[%r589+8], {%r373, %r372};
	st.shared.v2.u32 	[%r589+16], {%r385, %r384};
	st.shared.v2.u32 	[%r589+24], {%r397, %r396};
	st.shared.v2.u32 	[%r589+32], {%r409, %r408};
	st.shared.v2.u32 	[%r589+40], {%r421, %r420};
	st.shared.v2.u32 	[%r589+48], {%r433, %r432};
	st.shared.v2.u32 	[%r589+56], {%r445, %r444};
	bar.warp.sync 	-1;
	mad.lo.s32 	%r590, %r582, -7, %r584;
	shr.s32 	%r591, %r590, 5;
	add.s32 	%r592, %r591, %r590;
	shl.b32 	%r593, %r592, 3;
	add.s32 	%r594, %r588, %r593;
	ld.shared.v2.u32 	{%r448, %r447}, [%r594];
	add.s32 	%r595, %r590, 32;
	shr.s32 	%r596, %r595, 5;
	add.s32 	%r597, %r596, %r590;
	shl.b32 	%r598, %r597, 3;
	add.s32 	%r599, %r588, %r598;
	ld.shared.v2.u32 	{%r450, %r449}, [%r599+256];
	add.s32 	%r600, %r590, 64;
	shr.s32 	%r601, %r600, 5;
	add.s32 	%r602, %r601, %r590;
	shl.b32 	%r603, %r602, 3;
	add.s32 	%r604, %r588, %r603;
	ld.shared.v2.u32 	{%r452, %r451}, [%r604+512];
	add.s32 	%r605, %r590, 96;
	shr.s32 	%r606, %r605, 5;
	add.s32 	%r607, %r606, %r590;
	shl.b32 	%r608, %r607, 3;
	add.s32 	%r609, %r588, %r608;
	ld.shared.v2.u32 	{%r454, %r453}, [%r609+768];
	add.s32 	%r610, %r590, 128;
	shr.s32 	%r611, %r610, 5;
	add.s32 	%r612, %r611, %r590;
	shl.b32 	%r613, %r612, 3;
	add.s32 	%r614, %r588, %r613;
	ld.shared.v2.u32 	{%r456, %r455}, [%r614+1024];
	add.s32 	%r615, %r590, 160;
	shr.s32 	%r616, %r615, 5;
	add.s32 	%r617, %r616, %r590;
	shl.b32 	%r618, %r617, 3;
	add.s32 	%r619, %r588, %r618;
	ld.shared.v2.u32 	{%r458, %r457}, [%r619+1280];
	add.s32 	%r620, %r590, 192;
	shr.s32 	%r621, %r620, 5;
	add.s32 	%r622, %r621, %r590;
	shl.b32 	%r623, %r622, 3;
	add.s32 	%r624, %r588, %r623;
	ld.shared.v2.u32 	{%r460, %r459}, [%r624+1536];
	add.s32 	%r625, %r590, 224;
	shr.s32 	%r626, %r625, 5;
	add.s32 	%r627, %r626, %r590;
	shl.b32 	%r628, %r627, 3;
	add.s32 	%r629, %r588, %r628;
	ld.shared.v2.u32 	{%r462, %r461}, [%r629+1792];
	setp.ne.s32 	%p113, %r1, 0;
	@%p113 bra 	$L__BB24_199;
	st.volatile.shared.u32 	[_ZZN3cub18CUB_300001_SM_10006detail10merge_sort26DeviceMergeSortMergeKernelINS2_10policy_hubIN6thrust24THRUST_300001_SM_1000_NS10device_ptrI8KeyValueEEE9Policy600ES9_PNS0_8NullTypeES9_SD_m18KeyValueComparatorS8_SC_EEvbT2_T3_T4_PT6_PT7_T5_PSH_SH_NS1_7vsmem_tEE19static_temp_storage+16896], %r342;
$L__BB24_199:
	bar.sync 	0;
	ld.volatile.shared.u32 	%r463, [_ZZN3cub18CUB_300001_SM_10006detail10merge_sort26DeviceMergeSortMergeKernelINS2_10policy_hubIN6thrust24THRUST_300001_SM_1000_NS10device_ptrI8KeyValueEEE9Policy600ES9_PNS0_8NullTypeES9_SD_m18KeyValueComparatorS8_SC_EEvbT2_T3_T4_PT6_PT7_T5_PSH_SH_NS1_7vsmem_tEE19static_temp_storage+16896];
	and.b32  	%r630, %r1, 31;
	add.s32 	%r464, %r446, %r630;
	setp.ge.s32 	%p114, %r464, %r463;
	cvt.u64.u32 	%rd67, %r464;
	add.s64 	%rd68, %rd4, %rd67;
	shl.b64 	%rd69, %rd68, 3;
	add.s64 	%rd21, %rd1, %rd69;
	@%p114 bra 	$L__BB24_201;
	st.global.u32 	[%rd21], %r448;
	st.global.u32 	[%rd21+4], %r447;
$L__BB24_201:
	add.s32 	%r631, %r464, 32;
	setp.ge.s32 	%p115, %r631, %r463;
	@%p115 bra 	$L__BB24_203;
	st.global.u32 	[%rd21+256], %r450;
	st.global.u32 	[%rd21+260], %r449;
$L__BB24_203:
	add.s32 	%r632, %r464, 64;
	setp.ge.s32 	%p116, %r632, %r463;
	@%p116 bra 	$L__BB24_205;
	st.global.u32 	[%rd21+512], %r452;
	st.global.u32 	[%rd21+516], %r451;
$L__BB24_205:
	add.s32 	%r633, %r464, 96;
	setp.ge.s32 	%p117, %r633, %r463;
	@%p117 bra 	$L__BB24_207;
	st.global.u32 	[%rd21+768], %r454;
	st.global.u32 	[%rd21+772], %r453;
$L__BB24_207:
	add.s32 	%r634, %r464, 128;
	setp.ge.s32 	%p118, %r634, %r463;
	@%p118 bra 	$L__BB24_209;
	st.global.u32 	[%rd21+1024], %r456;
	st.global.u32 	[%rd21+1028], %r455;
$L__BB24_209:
	add.s32 	%r635, %r464, 160;
	setp.ge.s32 	%p119, %r635, %r463;
	@%p119 bra 	$L__BB24_211;
	st.global.u32 	[%rd21+1280], %r458;
	st.global.u32 	[%rd21+1284], %r457;
$L__BB24_211:
	add.s32 	%r636, %r464, 192;
	setp.ge.s32 	%p120, %r636, %r463;
	@%p120 bra 	$L__BB24_213;
	st.global.u32 	[%rd21+1536], %r460;
	st.global.u32 	[%rd21+1540], %r459;
$L__BB24_213:
	add.s32 	%r637, %r464, 224;
	setp.ge.s32 	%p121, %r637, %r463;
	@%p121 bra 	$L__BB24_233;
	st.global.u32 	[%rd21+1792], %r462;
	st.global.u32 	[%rd21+1796], %r461;
	bra.uni 	$L__BB24_233;
$L__BB24_215:
	// begin inline asm
	mov.u32 %r638, %laneid;
	// end inline asm
	and.b32  	%r465, %r343, 7936;
	shl.b32 	%r639, %r638, 3;
	add.s32 	%r640, %r639, %r465;
	shr.s32 	%r641, %r640, 5;
	add.s32 	%r642, %r641, %r640;
	shl.b32 	%r643, %r642, 3;
	mov.u32 	%r644, _ZZN3cub18CUB_300001_SM_10006detail10merge_sort26DeviceMergeSortMergeKernelINS2_10policy_hubIN6thrust24THRUST_300001_SM_1000_NS10device_ptrI8KeyValueEEE9Policy600ES9_PNS0_8NullTypeES9_SD_m18KeyValueComparatorS8_SC_EEvbT2_T3_T4_PT6_PT7_T5_PSH_SH_NS1_7vsmem_tEE19static_temp_storage;
	add.s32 	%r645, %r644, %r643;
	st.shared.v2.u32 	[%r645], {%r361, %r360};
	st.shared.v2.u32 	[%r645+8], {%r373, %r372};
	st.shared.v2.u32 	[%r645+16], {%r385, %r384};
	st.shared.v2.u32 	[%r645+24], {%r397, %r396};
	st.shared.v2.u32 	[%r645+32], {%r409, %r408};
	st.shared.v2.u32 	[%r645+40], {%r421, %r420};
	st.shared.v2.u32 	[%r645+48], {%r433, %r432};
	st.shared.v2.u32 	[%r645+56], {%r445, %r444};
	bar.warp.sync 	-1;
	mad.lo.s32 	%r646, %r638, -7, %r640;
	shr.s32 	%r647, %r646, 5;
	add.s32 	%r648, %r647, %r646;
	shl.b32 	%r649, %r648, 3;
	add.s32 	%r650, %r644, %r649;
	ld.shared.v2.u32 	{%r467, %r466}, [%r650];
	add.s32 	%r651, %r646, 32;
	shr.s32 	%r652, %r651, 5;
	add.s32 	%r653, %r652, %r646;
	shl.b32 	%r654, %r653, 3;
	add.s32 	%r655, %r644, %r654;
	ld.shared.v2.u32 	{%r469, %r468}, [%r655+256];
	add.s32 	%r656, %r646, 64;
	shr.s32 	%r657, %r656, 5;
	add.s32 	%r658, %r657, %r646;
	shl.b32 	%r659, %r658, 3;
	add.s32 	%r660, %r644, %r659;
	ld.shared.v2.u32 	{%r471, %r470}, [%r660+512];
	add.s32 	%r661, %r646, 96;
	shr.s32 	%r662, %r661, 5;
	add.s32 	%r663, %r662, %r646;
	shl.b32 	%r664, %r663, 3;
	add.s32 	%r665, %r644, %r664;
	ld.shared.v2.u32 	{%r473, %r472}, [%r665+768];
	add.s32 	%r666, %r646, 128;
	shr.s32 	%r667, %r666, 5;
	add.s32 	%r668, %r667, %r646;
	shl.b32 	%r669, %r668, 3;
	add.s32 	%r670, %r644, %r669;
	ld.shared.v2.u32 	{%r475, %r474}, [%r670+1024];
	add.s32 	%r671, %r646, 160;
	shr.s32 	%r672, %r671, 5;
	add.s32 	%r673, %r672, %r646;
	shl.b32 	%r674, %r673, 3;
	add.s32 	%r675, %r644, %r674;
	ld.shared.v2.u32 	{%r477, %r476}, [%r675+1280];
	add.s32 	%r676, %r646, 192;
	shr.s32 	%r677, %r676, 5;
	add.s32 	%r678, %r677, %r646;
	shl.b32 	%r679, %r678, 3;
	add.s32 	%r680, %r644, %r679;
	ld.shared.v2.u32 	{%r479, %r478}, [%r680+1536];
	add.s32 	%r681, %r646, 224;
	shr.s32 	%r682, %r681, 5;
	add.s32 	%r683, %r682, %r646;
	shl.b32 	%r684, %r683, 3;
	add.s32 	%r685, %r644, %r684;
	ld.shared.v2.u32 	{%r481, %r480}, [%r685+1792];
	setp.ne.s32 	%p122, %r1, 0;
	@%p122 bra 	$L__BB24_217;
	st.volatile.shared.u32 	[_ZZN3cub18CUB_300001_SM_10006detail10merge_sort26DeviceMergeSortMergeKernelINS2_10policy_hubIN6thrust24THRUST_300001_SM_1000_NS10device_ptrI8KeyValueEEE9Policy600ES9_PNS0_8NullTypeES9_SD_m18KeyValueComparatorS8_SC_EEvbT2_T3_T4_PT6_PT7_T5_PSH_SH_NS1_7vsmem_tEE19static_temp_storage+16896], %r342;
$L__BB24_217:
	bar.sync 	0;
	ld.volatile.shared.u32 	%r482, [_ZZN3cub18CUB_300001_SM_10006detail10merge_sort26DeviceMergeSortMergeKernelINS2_10policy_hubIN6thrust24THRUST_300001_SM_1000_NS10device_ptrI8KeyValueEEE9Policy600ES9_PNS0_8NullTypeES9_SD_m18KeyValueComparatorS8_SC_EEvbT2_T3_T4_PT6_PT7_T5_PSH_SH_NS1_7vsmem_tEE19static_temp_storage+16896];
	and.b32  	%r686, %r1, 31;
	cvt.u64.u32 	%rd70, %r465;
	cvt.u64.u32 	%rd71, %r686;
	add.s32 	%r483, %r465, %r686;
	add.s64 	%rd72, %rd4, %rd71;
	add.s64 	%rd73, %rd72, %rd70;
	setp.ge.s32 	%p123, %r483, %r482;
	shl.b64 	%rd74, %rd73, 3;
	add.s64 	%rd22, %rd2, %rd74;
	@%p123 bra 	$L__BB24_219;
	st.global.u32 	[%rd22], %r467;
	st.global.u32 	[%rd22+4], %r466;
$L__BB24_219:
	add.s32 	%r687, %r483, 32;
	setp.ge.s32 	%p124, %r687, %r482;
	@%p124 bra 	$L__BB24_221;
	st.global.u32 	[%rd22+256], %r469;
	st.global.u32 	[%rd22+260], %r468;
$L__BB24_221:
	add.s32 	%r688, %r483, 64;
	setp.ge.s32 	%p125, %r688, %r482;
	@%p125 bra 	$L__BB24_223;
	st.global.u32 	[%rd22+512], %r471;
	st.global.u32 	[%rd22+516], %r470;
$L__BB24_223:
	add.s32 	%r689, %r483, 96;
	setp.ge.s32 	%p126, %r689, %r482;
	@%p126 bra 	$L__BB24_225;
	st.global.u32 	[%rd22+768], %r473;
	st.global.u32 	[%rd22+772], %r472;
$L__BB24_225:
	add.s32 	%r690, %r483, 128;
	setp.ge.s32 	%p127, %r690, %r482;
	@%p127 bra 	$L__BB24_227;
	st.global.u32 	[%rd22+1024], %r475;
	st.global.u32 	[%rd22+1028], %r474;
$L__BB24_227:
	add.s32 	%r691, %r483, 160;
	setp.ge.s32 	%p128, %r691, %r482;
	@%p128 bra 	$L__BB24_229;
	st.global.u32 	[%rd22+1280], %r477;
	st.global.u32 	[%rd22+1284], %r476;
$L__BB24_229:
	add.s32 	%r692, %r483, 192;
	setp.ge.s32 	%p129, %r692, %r482;
	@%p129 bra 	$L__BB24_231;
	st.global.u32 	[%rd22+1536], %r479;
	st.global.u32 	[%rd22+1540], %r478;
$L__BB24_231:
	add.s32 	%r693, %r483, 224;
	setp.ge.s32 	%p130, %r693, %r482;
	@%p130 bra 	$L__BB24_233;
	st.global.u32 	[%rd22+1792], %r481;
	st.global.u32 	[%rd22+1796], %r480;
$L__BB24_233:
	ret;

}
	// .globl	_ZN3cub18CUB_300001_SM_10006detail10merge_sort30DeviceMergeSortBlockSortKernelINS2_10policy_hubIN6thrust24THRUST_300001_SM_1000_NS6detail15normal_iteratorINS6_10device_ptrI8KeyValueEEEEE9Policy600ESC_PNS0_8NullTypeESC_SG_j18KeyValueComparatorSA_SF_EEvbT0_T1_T2_T3_T4_PT6_PT7_T5_NS1_7vsmem_tE
.visible .entry _ZN3cub18CUB_300001_SM_10006detail10merge_sort30DeviceMergeSortBlockSortKernelINS2_10policy_hubIN6thrust24THRUST_300001_SM_1000_NS6detail15normal_iteratorINS6_10device_ptrI8KeyValueEEEEE9Policy600ESC_PNS0_8NullTypeESC_SG_j18KeyValueComparatorSA_SF_EEvbT0_T1_T2_T3_T4_PT6_PT7_T5_NS1_7vsmem_tE(
	.param .u8 _ZN3cub18CUB_300001_SM_10006detail10merge_sort30DeviceMergeSortBlockSortKernelINS2_10policy_hubIN6thrust24THRUST_300001_SM_1000_NS6detail15normal_iteratorINS6_10device_ptrI8KeyValueEEEEE9Policy600ESC_PNS0_8NullTypeESC_SG_j18KeyValueComparatorSA_SF_EEvbT0_T1_T2_T3_T4_PT6_PT7_T5_NS1_7vsmem_tE_param_0,
	.param .align 8 .b8 _ZN3cub18CUB_300001_SM_10006detail10merge_sort30DeviceMergeSortBlockSortKernelINS2_10policy_hubIN6thrust24THRUST_300001_SM_1000_NS6detail15normal_iteratorINS6_10device_ptrI8KeyValueEEEEE9Policy600ESC_PNS0_8NullTypeESC_SG_j18KeyValueComparatorSA_SF_EEvbT0_T1_T2_T3_T4_PT6_PT7_T5_NS1_7vsmem_tE_param_1[8],
	.param .u64 .ptr .align 1 _ZN3cub18CUB_300001_SM_10006detail10merge_sort30DeviceMergeSortBlockSortKernelINS2_10policy_hubIN6thrust24THRUST_300001_SM_1000_NS6detail15normal_iteratorINS6_10device_ptrI8KeyValueEEEEE9Policy600ESC_PNS0_8NullTypeESC_SG_j18KeyValueComparatorSA_SF_EEvbT0_T1_T2_T3_T4_PT6_PT7_T5_NS1_7vsmem_tE_param_2,
	.param .align 8 .b8 _ZN3cub18CUB_300001_SM_10006detail10merge_sort30DeviceMergeSortBlockSortKernelINS2_10policy_hubIN6thrust24THRUST_300001_SM_1000_NS6detail15normal_iteratorINS6_10device_ptrI8KeyValueEEEEE9Policy600ESC_PNS0_8NullTypeESC_SG_j18KeyValueComparatorSA_SF_EEvbT0_T1_T2_T3_T4_PT6_PT7_T5_NS1_7vsmem_tE_param_3[8],
	.param .u64 .ptr .align 1 _ZN3cub18CUB_300001_SM_10006detail10merge_sort30DeviceMergeSortBlockSortKernelINS2_10policy_hubIN6thrust24THRUST_300001_SM_1000_NS6detail15normal_iteratorINS6_10device_ptrI8KeyValueEEEEE9Policy600ESC_PNS0_8NullTypeESC_SG_j18KeyValueComparatorSA_SF_EEvbT0_T1_T2_T3_T4_PT6_PT7_T5_NS1_7vsmem_tE_param_4,
	.param .u32 _ZN3cub18CUB_300001_SM_10006detail10merge_sort30DeviceMergeSortBlockSortKernelINS2_10policy_hubIN6thrust24THRUST_300001_SM_1000_NS6detail15normal_iteratorINS6_10device_ptrI8KeyValueEEEEE9Policy600ESC_PNS0_8NullTypeESC_SG_j18KeyValueComparatorSA_SF_EEvbT0_T1_T2_T3_T4_PT6_PT7_T5_NS1_7vsmem_tE_param_5,
	.param .u64 .ptr .align 1 _ZN3cub18CUB_300001_SM_10006detail10merge_sort30DeviceMergeSortBlockSortKernelINS2_10policy_hubIN6thrust24THRUST_300001_SM_1000_NS6detail15normal_iteratorINS6_10device_ptrI8KeyValueEEEEE9Policy600ESC_PNS0_8NullTypeESC_SG_j18KeyValueComparatorSA_SF_EEvbT0_T1_T2_T3_T4_PT6_PT7_T5_NS1_7vsmem_tE_param_6,
	.param .u64 .ptr .align 1 _ZN3cub18CUB_300001_SM_10006detail10merge_sort30DeviceMergeSortBlockSortKernelINS2_10policy_hubIN6thrust24THRUST_300001_SM_1000_NS6detail15normal_iteratorINS6_10device_ptrI8KeyValueEEEEE9Policy600ESC_PNS0_8NullTypeESC_SG_j18KeyValueComparatorSA_SF_EEvbT0_T1_T2_T3_T4_PT6_PT7_T5_NS1_7vsmem_tE_param_7,
	.param .align 1 .b8 _ZN3cub18CUB_300001_SM_10006detail10merge_sort30DeviceMergeSortBlockSortKernelINS2_10policy_hubIN6thrust24THRUST_300001_SM_1000_NS6detail15normal_iteratorINS6_10device_ptrI8KeyValueEEEEE9Policy600ESC_PNS0_8NullTypeESC_SG_j18KeyValueComparatorSA_SF_EEvbT0_T1_T2_T3_T4_PT6_PT7_T5_NS1_7vsmem_tE_param_8[1],
	.param .align 8 .b8 _ZN3cub18CUB_300001_SM_10006detail10merge_sort30DeviceMergeSortBlockSortKernelINS2_10policy_hubIN6thrust24THRUST_300001_SM_1000_NS6detail15normal_iteratorINS6_10device_ptrI8KeyValueEEEEE9Policy600ESC_PNS0_8NullTypeESC_SG_j18KeyValueComparatorSA_SF_EEvbT0_T1_T2_T3_T4_PT6_PT7_T5_NS1_7vsmem_tE_param_9[8]
)
.maxntid 256
{
	.reg .pred 	%p<236>;
	.reg .b16 	%rs<4>;
	.reg .b32 	%r<1227>;
	.reg .b64 	%rd<36>;
	// demoted variable
	.shared .align 16 .b8 _ZZN3cub18CUB_300001_SM_10006detail10merge_sort30DeviceMergeSortBlockSortKernelINS2_10policy_hubIN6thrust24THRUST_300001_SM_1000_NS6detail15normal_iteratorINS6_10device_ptrI8KeyValueEEEEE9Policy600ESC_PNS0_8NullTypeESC_SG_j18KeyValueComparatorSA_SF_EEvbT0_T1_T2_T3_T4_PT6_PT7_T5_NS1_7vsmem_tEE19static_temp_storage[16912];
	ld.param.u64 	%rd8, [_ZN3cub18CUB_300001_SM_10006detail10merge_sort30DeviceMergeSortBlockSortKernelINS2_10policy_hubIN6thrust24THRUST_300001_SM_1000_NS6detail15normal_iteratorINS6_10device_ptrI8KeyValueEEEEE9Policy600ESC_PNS0_8NullTypeESC_SG_j18KeyValueComparatorSA_SF_EEvbT0_T1_T2_T3_T4_PT6_PT7_T5_NS1_7vsmem_tE_param_3];
	ld.param.u64 	%rd9, [_ZN3cub18CUB_300001_SM_10006detail10merge_sort30DeviceMergeSortBlockSortKernelINS2_10policy_hubIN6thrust24THRUST_300001_SM_1000_NS6detail15normal_iteratorINS6_10device_ptrI8KeyValueEEEEE9Policy600ESC_PNS0_8NullTypeESC_SG_j18KeyValueComparatorSA_SF_EEvbT0_T1_T2_T3_T4_PT6_PT7_T5_NS1_7vsmem_tE_param_1];
	ld.param.u32 	%r464, [_ZN3cub18CUB_300001_SM_10006detail10merge_sort30DeviceMergeSortBlockSortKernelINS2_10policy_hubIN6thrust24THRUST_300001_SM_1000_NS6detail15normal_iteratorINS6_10device_ptrI8KeyValueEEEEE9Policy600ESC_PNS0_8NullTypeESC_SG_j18KeyValueComparatorSA_SF_EEvbT0_T1_T2_T3_T4_PT6_PT7_T5_NS1_7vsmem_tE_param_5];
	cvta.to.global.u64 	%rd1, %rd9;
	cvta.to.global.u64 	%rd2, %rd8;
	mov.u32 	%r465, %ctaid.x;
	mov.u32 	%r466, %nctaid.x;
	shl.b32 	%r1, %r465, 11;
	add.s32 	%r467, %r466, -1;
	setp.ge.u32 	%p33, %r465, %r467;
	@%p33 bra 	$L__BB25_46;
	// begin inline asm
	griddepcontrol.wait;
	// end inline asm
	mov.u32 	%r758, %ctaid.x;
	shl.b32 	%r759, %r758, 11;
	cvt.u64.u32 	%rd22, %r759;
	mov.u32 	%r2, %tid.x;
	and.b32  	%r3, %r2, 31;
	shl.b32 	%r760, %r2, 3;
	and.b32  	%r4, %r760, 7936;
	or.b32  	%r761, %r4, %r3;
	cvt.u64.u32 	%rd23, %r761;
	add.s64 	%rd3, %rd23, %rd22;
	shl.b64 	%rd24, %rd3, 3;
	add.s64 	%rd25, %rd1, %rd24;
	ld.global.u32 	%r762, [%rd25];
	ld.global.u32 	%r763, [%rd25+4];
	ld.global.u32 	%r764, [%rd25+256];
	ld.global.u32 	%r765, [%rd25+260];
	ld.global.u32 	%r766, [%rd25+512];
	ld.global.u32 	%r767, [%rd25+516];
	ld.global.u32 	%r768, [%rd25+768];
	ld.global.u32 	%r769, [%rd25+772];
	ld.global.u32 	%r770, [%rd25+1024];
	ld.global.u32 	%r771, [%rd25+1028];
	ld.global.u32 	%r772, [%rd25+1280];
	ld.global.u32 	%r773, [%rd25+1284];
	ld.global.u32 	%r774, [%rd25+1536];
	ld.global.u32 	%r775, [%rd25+1540];
	ld.global.u32 	%r776, [%rd25+1792];
	ld.global.u32 	%r777, [%rd25+1796];
	// begin inline asm
	mov.u32 %r756, %laneid;
	// end inline asm
	add.s32 	%r778, %r756, %r4;
	shr.s32 	%r779, %r778, 5;
	add.s32 	%r780, %r779, %r778;
	shl.b32 	%r781, %r780, 3;
	mov.u32 	%r782, _ZZN3cub18CUB_300001_SM_10006detail10merge_sort30DeviceMergeSortBlockSortKernelINS2_10policy_hubIN6thrust24THRUST_300001_SM_1000_NS6detail15normal_iteratorINS6_10device_ptrI8KeyValueEEEEE9Policy600ESC_PNS0_8NullTypeESC_SG_j18KeyValueComparatorSA_SF_EEvbT0_T1_T2_T3_T4_PT6_PT7_T5_NS1_7vsmem_tEE19static_temp_storage;
	add.s32 	%r5, %r782, %r781;
	st.shared.v2.u32 	[%r5], {%r762, %r763};
	add.s32 	%r783, %r778, 32;
	shr.s32 	%r784, %r783, 5;
	add.s32 	%r785, %r784, %r778;
	shl.b32 	%r786, %r785, 3;
	add.s32 	%r6, %r782, %r786;
	st.shared.v2.u32 	[%r6+256], {%r764, %r765};
	add.s32 	%r787, %r778, 64;
	shr.s32 	%r788, %r787, 5;
	add.s32 	%r789, %r788, %r778;
	shl.b32 	%r790, %r789, 3;
	add.s32 	%r7, %r782, %r790;
	st.shared.v2.u32 	[%r7+512], {%r766, %r767};
	add.s32 	%r791, %r778, 96;
	shr.s32 	%r792, %r791, 5;
	add.s32 	%r793, %r792, %r778;
	shl.b32 	%r794, %r793, 3;
	add.s32 	%r8, %r782, %r794;
	st.shared.v2.u32 	[%r8+768], {%r768, %r769};
	add.s32 	%r795, %r778, 128;
	shr.s32 	%r796, %r795, 5;
	add.s32 	%r797, %r796, %r778;
	shl.b32 	%r798, %r797, 3;
	add.s32 	%r9, %r782, %r798;
	st.shared.v2.u32 	[%r9+1024], {%r770, %r771};
	add.s32 	%r799, %r778, 160;
	shr.s32 	%r800, %r799, 5;
	add.s32 	%r801, %r800, %r778;
	shl.b32 	%r802, %r801, 3;
	add.s32 	%r10, %r782, %r802;
	st.shared.v2.u32 	[%r10+1280], {%r772, %r773};
	add.s32 	%r803, %r778, 192;
	shr.s32 	%r804, %r803, 5;
	add.s32 	%r805, %r804, %r778;
	shl.b32 	%r806, %r805, 3;
	add.s32 	%r11, %r782, %r806;
	st.shared.v2.u32 	[%r11+1536], {%r774, %r775};
	add.s32 	%r807, %r778, 224;
	shr.s32 	%r808, %r807, 5;
	add.s32 	%r809, %r808, %r778;
	shl.b32 	%r810, %r809, 3;
	add.s32 	%r12, %r782, %r810;
	st.shared.v2.u32 	[%r12+1792], {%r776, %r777};
	bar.warp.sync 	-1;
	mad.lo.s32 	%r811, %r756, 7, %r778;
	shr.s32 	%r812, %r811, 5;
	add.s32 	%r813, %r812, %r811;
	shl.b32 	%r814, %r813, 3;
	add.s32 	%r13, %r782, %r814;
	ld.shared.v2.u32 	{%r815, %r816}, [%r13];
	add.s32 	%r817, %r811, 1;
	shr.s32 	%r818, %r817, 5;
	add.s32 	%r819, %r818, %r811;
	shl.b32 	%r820, %r819, 3;
	add.s32 	%r14, %r782, %r820;
	ld.shared.v2.u32 	{%r821, %r822}, [%r14+8];
	add.s32 	%r823, %r811, 2;
	shr.s32 	%r824, %r823, 5;
	add.s32 	%r825, %r824, %r811;
	shl.b32 	%r826, %r825, 3;
	add.s32 	%r15, %r782, %r826;
	ld.shared.v2.u32 	{%r827, %r828}, [%r15+16];
	add.s32 	%r829, %r811, 3;
	shr.s32 	%r830, %r829, 5;
	add.s32 	%r831, %r830, %r811;
	shl.b32 	%r832, %r831, 3;
	add.s32 	%r16, %r782, %r832;
	ld.shared.v2.u32 	{%r833, %r834}, [%r16+24];
	add.s32 	%r835, %r811, 4;
	shr.s32 	%r836, %r835, 5;
	add.s32 	%r837, %r836, %r811;
	shl.b32 	%r838, %r837, 3;
	add.s32 	%r17, %r782, %r838;
	ld.shared.v2.u32 	{%r839, %r840}, [%r17+32];
	add.s32 	%r841, %r811, 5;
	shr.s32 	%r842, %r841, 5;
	add.s32 	%r843, %r842, %r811;
	shl.b32 	%r844, %r843, 3;
	add.s32 	%r18, %r782, %r844;
	ld.shared.v2.u32 	{%r845, %r846}, [%r18+40];
	add.s32 	%r847, %r811, 6;
	shr.s32 	%r848, %r847, 5;
	add.s32 	%r849, %r848, %r811;
	shl.b32 	%r850, %r849, 3;
	add.s32 	%r19, %r782, %r850;
	ld.shared.v2.u32 	{%r851, %r852}, [%r19+48];
	add.s32 	%r853, %r811, 7;
	shr.s32 	%r854, %r853, 5;
	add.s32 	%r855, %r854, %r811;
	shl.b32 	%r856, %r855, 3;
	add.s32 	%r20, %r782, %r856;
	ld.shared.v2.u32 	{%r857, %r858}, [%r20+56];
	bar.sync 	0;
	// begin inline asm
	griddepcontrol.launch_dependents;
	// end inline asm
	setp.lt.s32 	%p147, %r821, %r815;
	selp.b32 	%r859, %r816, %r822, %p147;
	max.s32 	%r860, %r821, %r815;
	selp.b32 	%r861, %r822, %r816, %p147;
	min.s32 	%r862, %r821, %r815;
	setp.lt.s32 	%p148, %r833, %r827;
	selp.b32 	%r863, %r828, %r834, %p148;
	max.s32 	%r864, %r833, %r827;
	selp.b32 	%r865, %r834, %r828, %p148;
	min.s32 	%r866, %r833, %r827;
	setp.lt.s32 	%p149, %r845, %r839;
	selp.b32 	%r867, %r840, %r846, %p149;
	max.s32 	%r868, %r845, %r839;
	selp.b32 	%r869, %r846, %r840, %p149;
	min.s32 	%r870, %r845, %r839;
	setp.lt.s32 	%p150, %r857, %r851;
	selp.b32 	%r871, %r852, %r858, %p150;
	max.s32 	%r872, %r857, %r851;
	selp.b32 	%r873, %r858, %r852, %p150;
	min.s32 	%r874, %r857, %r851;
	setp.lt.s32 	%p151, %r866, %r860;
	selp.b32 	%r875, %r859, %r865, %p151;
	max.s32 	%r876, %r866, %r860;
	selp.b32 	%r877, %r865, %r859, %p151;
	min.s32 	%r878, %r866, %r860;
	setp.lt.s32 	%p152, %r870, %r864;
	selp.b32 	%r879, %r863, %r869, %p152;
	max.s32 	%r880, %r870, %r864;
	selp.b32 	%r881, %r869, %r863, %p152;
	min.s32 	%r882, %r870, %r864;
	setp.lt.s32 	%p153, %r874, %r868;
	selp.b32 	%r883, %r867, %r873, %p153;
	max.s32 	%r884, %r874, %r868;
	selp.b32 	%r885, %r873, %r867, %p153;
	min.s32 	%r886, %r874, %r868;
	setp.lt.s32 	%p154, %r866, %r862;
	selp.b32 	%r887, %r861, %r877, %p154;
	selp.b32 	%r888, %r862, %r878, %p154;
	selp.b32 	%r889, %r877, %r861, %p154;
	selp.b32 	%r890, %r878, %r862, %p154;
	setp.lt.s32 	%p155, %r882, %r876;
	selp.b32 	%r891, %r875, %r881, %p155;
	max.s32 	%r892, %r882, %r876;
	selp.b32 	%r893, %r881, %r875, %p155;
	min.s32 	%r894, %r882, %r876;
	setp.lt.s32 	%p156, %r886, %r880;
	selp.b32 	%r895, %r879, %r885, %p156;
	max.s32 	%r896, %r886, %r880;
	selp.b32 	%r897, %r885, %r879, %p156;
	min.s32 	%r898, %r886, %r880;
	setp.gt.s32 	%p157, %r868, %r872;
	selp.b32 	%r899, %r883, %r871, %p157;
	selp.b32 	%r900, %r884, %r872, %p157;
	selp.b32 	%r901, %r871, %r883, %p157;
	selp.b32 	%r902, %r872, %r884, %p157;
	setp.lt.s32 	%p158, %r894, %r888;
	selp.b32 	%r903, %r887, %r893, %p158;
	max.s32 	%r904, %r894, %r888;
	selp.b32 	%r905, %r893, %r887, %p158;
	min.s32 	%r906, %r894, %r888;
	setp.lt.s32 	%p159, %r898, %r892;
	selp.b32 	%r907, %r891, %r897, %p159;
	max.s32 	%r908, %r898, %r892;
	selp.b32 	%r909, %r897, %r891, %p159;
	min.s32 	%r910, %r898, %r892;
	setp.lt.s32 	%p160, %r902, %r896;
	selp.b32 	%r911, %r895, %r901, %p160;
	max.s32 	%r912, %r902, %r896;
	selp.b32 	%r913, %r901, %r895, %p160;
	min.s32 	%r914, %r902, %r896;
	setp.lt.s32 	%p161, %r906, %r890;
	selp.b32 	%r915, %r889, %r905, %p161;
	max.s32 	%r916, %r906, %r890;
	selp.b32 	%r917, %r905, %r889, %p161;
	min.s32 	%r918, %r906, %r890;
	setp.lt.s32 	%p162, %r910, %r904;
	selp.b32 	%r919, %r903, %r909, %p162;
	max.s32 	%r920, %r910, %r904;
	selp.b32 	%r921, %r909, %r903, %p162;
	min.s32 	%r922, %r910, %r904;
	setp.lt.s32 	%p163, %r914, %r908;
	selp.b32 	%r923, %r907, %r913, %p163;
	max.s32 	%r924, %r914, %r908;
	selp.b32 	%r925, %r913, %r907, %p163;
	min.s32 	%r926, %r914, %r908;
	setp.lt.s32 	%p164, %r900, %r912;
	selp.b32 	%r927, %r911, %r899, %p164;
	max.s32 	%r928, %r900, %r912;
	selp.b32 	%r929, %r899, %r911, %p164;
	min.s32 	%r930, %r900, %r912;
	setp.lt.s32 	%p165, %r922, %r916;
	selp.b32 	%r931, %r915, %r921, %p165;
	max.s32 	%r932, %r922, %r916;
	selp.b32 	%r933, %r921, %r915, %p165;
	min.s32 	%r934, %r922, %r916;
	setp.lt.s32 	%p166, %r926, %r920;
	selp.b32 	%r935, %r919, %r925, %p166;
	max.s32 	%r936, %r926, %r920;
	selp.b32 	%r937, %r925, %r919, %p166;
	min.s32 	%r938, %r926, %r920;
	setp.lt.s32 	%p167, %r930, %r924;
	selp.b32 	%r939, %r923, %r929, %p167;
	max.s32 	%r940, %r930, %r924;
	selp.b32 	%r941, %r929, %r923, %p167;
	min.s32 	%r942, %r930, %r924;
	setp.lt.s32 	%p168, %r922, %r918;
	selp.b32 	%r943, %r917, %r933, %p168;
	selp.b32 	%r944, %r918, %r934, %p168;
	selp.b32 	%r1089, %r933, %r917, %p168;
	selp.b32 	%r1090, %r934, %r918, %p168;
	setp.lt.s32 	%p169, %r938, %r932;
	selp.b32 	%r945, %r931, %r937, %p169;
	max.s32 	%r946, %r938, %r932;
	selp.b32 	%r947, %r937, %r931, %p169;
	min.s32 	%r948, %r938, %r932;
	setp.lt.s32 	%p170, %r942, %r936;
	selp.b32 	%r949, %r935, %r941, %p170;
	max.s32 	%r950, %r942, %r936;
	selp.b32 	%r951, %r941, %r935, %p170;
	min.s32 	%r952, %r942, %r936;
	setp.gt.s32 	%p171, %r924, %r928;
	selp.b32 	%r1075, %r939, %r927, %p171;
	selp.b32 	%r1076, %r940, %r928, %p171;
	selp.b32 	%r953, %r927, %r939, %p171;
	selp.b32 	%r954, %r928, %r940, %p171;
	setp.lt.s32 	%p172, %r948, %r944;
	selp.b32 	%r1085, %r943, %r947, %p172;
	max.s32 	%r1086, %r948, %r944;
	selp.b32 	%r1087, %r947, %r943, %p172;
	min.s32 	%r1088, %r948, %r944;
	setp.lt.s32 	%p173, %r952, %r946;
	selp.b32 	%r1081, %r945, %r951, %p173;
	max.s32 	%r1082, %r952, %r946;
	selp.b32 	%r1083, %r951, %r945, %p173;
	min.s32 	%r1084, %r952, %r946;
	setp.lt.s32 	%p174, %r954, %r950;
	selp.b32 	%r1077, %r949, %r953, %p174;
	max.s32 	%r1078, %r954, %r950;
	selp.b32 	%r1079, %r953, %r949, %p174;
	min.s32 	%r1080, %r954, %r950;
	mov.b32 	%r1091, 2;
$L__BB25_2:
	bar.sync 	0;
	add.s32 	%r955, %r1091, -1;
	shl.b32 	%r956, %r2, 6;
	mov.u32 	%r957, _ZZN3cub18CUB_300001_SM_10006detail10merge_sort30DeviceMergeSortBlockSortKernelINS2_10policy_hubIN6thrust24THRUST_300001_SM_1000_NS6detail15normal_iteratorINS6_10device_ptrI8KeyValueEEEEE9Policy600ESC_PNS0_8NullTypeESC_SG_j18KeyValueComparatorSA_SF_EEvbT0_T1_T2_T3_T4_PT6_PT7_T5_NS1_7vsmem_tEE19static_temp_storage;
	add.s32 	%r958, %r957, %r956;
	st.shared.v4.u32 	[%r958], {%r1090, %r1089, %r1088, %r1087};
	st.shared.v4.u32 	[%r958+16], {%r1086, %r1085, %r1084, %r1083};
	st.shared.v4.u32 	[%r958+32], {%r1082, %r1081, %r1080, %r1079};
	st.shared.v4.u32 	[%r958+48], {%r1078, %r1077, %r1076, %r1075};
	bar.sync 	0;
	neg.s32 	%r959, %r1091;
	and.b32  	%r960, %r2, %r959;
	shl.b32 	%r961, %r960, 3;
	shl.b32 	%r962, %r1091, 2;
	and.b32  	%r963, %r955, %r2;
	shl.b32 	%r964, %r963, 3;
	min.u32 	%r54, %r964, 2048;
	min.u32 	%r55, %r961, 2048;
	add.s32 	%r965, %r55, %r962;
	min.u32 	%r56, %r965, 2048;
	add.s32 	%r966, %r56, %r962;
	min.u32 	%r57, %r966, 2048;
	sub.s32 	%r967, %r56, %r55;
	sub.s32 	%r968, %r57, %r56;
	setp.lt.s32 	%p175, %r54, %r968;
	sub.s32 	%r969, %r54, %r968;
	selp.b32 	%r1094, 0, %r969, %p175;
	min.s32 	%r1092, %r967, %r54;
	setp.ge.s32 	%p176, %r1094, %r1092;
	@%p176 bra 	$L__BB25_5;
	add.s32 	%r60, %r56, %r54;
$L__BB25_4:
	sub.s32 	%r970, %r1092, %r1094;
	shr.u32 	%r971, %r970, 31;
	add.s32 	%r972, %r970, %r971;
	shr.s32 	%r973, %r972, 1;
	add.s32 	%r974, %r973, %r1094;
	add.s32 	%r975, %r974, %r55;
	shl.b32 	%r976, %r975, 3;
	add.s32 	%r978, %r957, %r976;
	ld.shared.u32 	%r979, [%r978];
	not.b32 	%r980, %r974;
	add.s32 	%r981, %r60, %r980;
	shl.b32 	%r982, %r981, 3;
	add.s32 	%r983, %r957, %r982;
	ld.shared.u32 	%r984, [%r983];
	setp.lt.s32 	%p177, %r984, %r979;
	add.s32 	%r985, %r974, 1;
	selp.b32 	%r1094, %r1094, %r985, %p177;
	selp.b32 	%r1092, %r974, %r1092, %p177;
	setp.lt.s32 	%p178, %r1094, %r1092;
	@%p178 bra 	$L__BB25_4;
$L__BB25_5:
	add.s32 	%r66, %r1094, %r55;
	add.s32 	%r986, %r56, %r54;
	sub.s32 	%r67, %r986, %r1094;
	shl.b32 	%r987, %r66, 3;
	add.s32 	%r68, %r957, %r987;
	ld.shared.v2.u32 	{%r1101, %r1102}, [%r68];
	shl.b32 	%r989, %r67, 3;
	add.s32 	%r71, %r957, %r989;
	ld.shared.v2.u32 	{%r1095, %r1096}, [%r71];
	setp.ge.s32 	%p180, %r67, %r57;
	mov.pred 	%p220, 0;
	@%p180 bra 	$L__BB25_7;
	setp.ge.s32 	%p181, %r66, %r56;
	setp.lt.s32 	%p182, %r1095, %r1101;
	or.pred  	%p220, %p181, %p182;
$L__BB25_7:
	selp.b32 	%r1089, %r1096, %r1102, %p220;
	selp.b32 	%r1090, %r1095, %r1101, %p220;
	selp.u32 	%r990, 1, 0, %p220;
	add.s32 	%r76, %r67, %r990;
	not.pred 	%p183, %p220;
	selp.u32 	%r991, 1, 0, %p183;
	add.s32 	%r77, %r66, %r991;
	@%p183 bra 	$L__BB25_9;
	ld.shared.v2.u32 	{%r1095, %r1096}, [%r71+8];
	bra.uni 	$L__BB25_10;
$L__BB25_9:
	ld.shared.v2.u32 	{%r1101, %r1102}, [%r68+8];
$L__BB25_10:
	setp.ge.s32 	%p185, %r76, %r57;
	mov.pred 	%p221, 0;
	@%p185 bra 	$L__BB25_12;
	setp.ge.s32 	%p186, %r77, %r56;
	setp.lt.s32 	%p187, %r1095, %r1101;
	or.pred  	%p221, %p186, %p187;
$L__BB25_12:
	selp.b32 	%r1087, %r1096, %r1102, %p221;
	selp.b32 	%r1088, %r1095, %r1101, %p221;
	selp.u32 	%r992, 1, 0, %p221;
	add.s32 	%r88, %r76, %r992;
	not.pred 	%p188, %p221;
	selp.u32 	%r993, 1, 0, %p188;
	add.s32 	%r89, %r77, %r993;
	@%p221 bra 	$L__BB25_14;
	shl.b32 	%r994, %r89, 3;
	add.s32 	%r996, %r957, %r994;
	ld.shared.v2.u32 	{%r1101, %r1102}, [%r996];
	bra.uni 	$L__BB25_15;
$L__BB25_14:
	shl.b32 	%r997, %r88, 3;
	add.s32 	%r999, %r957, %r997;
	ld.shared.v2.u32 	{%r1095, %r1096}, [%r999];
$L__BB25_15:
	setp.ge.s32 	%p190, %r88, %r57;
	mov.pred 	%p222, 0;
	@%p190 bra 	$L__BB25_17;
	setp.ge.s32 	%p191, %r89, %r56;
	setp.lt.s32 	%p192, %r1095, %r1101;
	or.pred  	%p222, %p191, %p192;
$L__BB25_17:
	selp.b32 	%r1085, %r1096, %r1102, %p222;
	selp.b32 	%r1086, %r1095, %r1101, %p222;
	selp.u32 	%r1000, 1, 0, %p222;
	add.s32 	%r100, %r88, %r1000;
	not.pred 	%p193, %p222;
	selp.u32 	%r1001, 1, 0, %p193;
	add.s32 	%r101, %r89, %r1001;
	@%p222 bra 	$L__BB25_19;
	shl.b32 	%r1002, %r101, 3;
	mov.u32 	%r1003, _ZZN3cub18CUB_300001_SM_10006detail10merge_sort30DeviceMergeSortBlockSortKernelINS2_10policy_hubIN6thrust24THRUST_300001_SM_1000_NS6detail15normal_iteratorINS6_10device_ptrI8KeyValueEEEEE9Policy600ESC_PNS0_8NullTypeESC_SG_j18KeyValueComparatorSA_SF_EEvbT0_T1_T2_T3_T4_PT6_PT7_T5_NS1_7vsmem_tEE19static_temp_storage;
	add.s32 	%r1004, %r1003, %r1002;
	ld.shared.v2.u32 	{%r1101, %r1102}, [%r1004];
	bra.uni 	$L__BB25_20;
$L__BB25_19:
	shl.b32 	%r1005, %r100, 3;
	mov.u32 	%r1006, _ZZN3cub18CUB_300001_SM_10006detail10merge_sort30DeviceMergeSortBlockSortKernelINS2_10policy_hubIN6thrust24THRUST_300001_SM_1000_NS6detail15normal_iteratorINS6_10device_ptrI8KeyValueEEEEE9Policy600ESC_PNS0_8NullTypeESC_SG_j18KeyValueComparatorSA_SF_EEvbT0_T1_T2_T3_T4_PT6_PT7_T5_NS1_7vsmem_tEE19static_temp_storage;
	add.s32 	%r1007, %r1006, %r1005;
	ld.shared.v2.u32 	{%r1095, %r1096}, [%r1007];
$L__BB25_20:
	setp.ge.s32 	%p195, %r100, %r57;
	mov.pred 	%p223, 0;
	@%p195 bra 	$L__BB25_22;
	setp.ge.s32 	%p196, %r101, %r56;
	setp.lt.s32 	%p197, %r1095, %r1101;
	or.pred  	%p223, %p196, %p197;
$L__BB25_22:
	selp.b32 	%r1083, %r1096, %r1102, %p223;
	selp.b32 	%r1084, %r1095, %r1101, %p223;
	selp.u32 	%r1008, 1, 0, %p223;
	add.s32 	%r112, %r100, %r1008;
	not.pred 	%p198, %p223;
	selp.u32 	%r1009, 1, 0, %p198;
	add.s32 	%r113, %r101, %r1009;
	@%p223 bra 	$L__BB25_24;
	shl.b32 	%r1010, %r113, 3;
	mov.u32 	%r1011, _ZZN3cub18CUB_300001_SM_10006detail10merge_sort30DeviceMergeSortBlockSortKernelINS2_10policy_hubIN6thrust24THRUST_300001_SM_1000_NS6detail15normal_iteratorINS6_10device_ptrI8KeyValueEEEEE9Policy600ESC_PNS0_8NullTypeESC_SG_j18KeyValueComparatorSA_SF_EEvbT0_T1_T2_T3_T4_PT6_PT7_T5_NS1_7vsmem_tEE19static_temp_storage;
	add.s32 	%r1012, %r1011, %r1010;
	ld.shared.v2.u32 	{%r1101, %r1102}, [%r1012];
	bra.uni 	$L__BB25_25;
$L__BB25_24:
	shl.b32 	%r1013, %r112, 3;
	mov.u32 	%r1014, _ZZN3cub18CUB_300001_SM_10006detail10merge_sort30DeviceMergeSortBlockSortKernelINS2_10policy_hubIN6thrust24THRUST_300001_SM_1000_NS6detail15normal_iteratorINS6_10device_ptrI8KeyValueEEEEE9Policy600ESC_PNS0_8NullTypeESC_SG_j18KeyValueComparatorSA_SF_EEvbT0_T1_T2_T3_T4_PT6_PT7_T5_NS1_7vsmem_tEE19static_temp_storage;
	add.s32 	%r1015, %r1014, %r1013;
	ld.shared.v2.u32 	{%r1095, %r1096}, [%r1015];
$L__BB25_25:
	setp.ge.s32 	%p200, %r112, %r57;
	mov.pred 	%p224, 0;
	@%p200 bra 	$L__BB25_27;
	setp.ge.s32 	%p201, %r113, %r56;
	setp.lt.s32 	%p202, %r1095, %r1101;
	or.pred  	%p224, %p201, %p202;
$L__BB25_27:
	selp.b32 	%r1081, %r1096, %r1102, %p224;
	selp.b32 	%r1082, %r1095, %r1101, %p224;
	selp.u32 	%r1016, 1, 0, %p224;
	add.s32 	%r124, %r112, %r1016;
	not.pred 	%p203, %p224;
	selp.u32 	%r1017, 1, 0, %p203;
	add.s32 	%r125, %r113, %r1017;
	@%p224 bra 	$L__BB25_29;
	shl.b32 	%r1018, %r125, 3;
	mov.u32 	%r1019, _ZZN3cub18CUB_300001_SM_10006detail10merge_sort30DeviceMergeSortBlockSortKernelINS2_10policy_hubIN6thrust24THRUST_300001_SM_1000_NS6detail15normal_iteratorINS6_10device_ptrI8KeyValueEEEEE9Policy600ESC_PNS0_8NullTypeESC_SG_j18KeyValueComparatorSA_SF_EEvbT0_T1_T2_T3_T4_PT6_PT7_T5_NS1_7vsmem_tEE19static_temp_storage;
	add.s32 	%r1020, %r1019, %r1018;
	ld.shared.v2.u32 	{%r1101, %r1102}, [%r1020];
	bra.uni 	$L__BB25_30;
$L__BB25_29:
	shl.b32 	%r1021, %r124, 3;
	mov.u32 	%r1022, _ZZN3cub18CUB_300001_SM_10006detail10merge_sort30DeviceMergeSortBlockSortKernelINS2_10policy_hubIN6thrust24THRUST_300001_SM_1000_NS6detail15normal_iteratorINS6_10device_ptrI8KeyValueEEEEE9Policy600ESC_PNS0_8NullTypeESC_SG_j18KeyValueComparatorSA_SF_EEvbT0_T1_T2_T3_T4_PT6_PT7_T5_NS1_7vsmem_tEE19static_temp_storage;
	add.s32 	%r1023, %r1022, %r1021;
	ld.shared.v2.u32 	{%r1095, %r1096}, [%r1023];
$L__BB25_30:
	setp.ge.s32 	%p205, %r124, %r57;
	mov.pred 	%p225, 0;
	@%p205 bra 	$L__BB25_32;
	setp.ge.s32 	%p206, %r125, %r56;
	setp.lt.s32 	%p207, %r1095, %r1101;
	or.pred  	%p225, %p206, %p207;
$L__BB25_32:
	selp.b32 	%r1079, %r1096, %r1102, %p225;
	selp.b32 	%r1080, %r1095, %r1101, %p225;
	selp.u32 	%r1024, 1, 0, %p225;
	add.s32 	%r136, %r124, %r1024;
	not.pred 	%p208, %p225;
	selp.u32 	%r1025, 1, 0, %p208;
	add.s32 	%r137, %r125, %r1025;
	@%p225 bra 	$L__BB25_34;
	shl.b32 	%r1026, %r137, 3;
	mov.u32 	%r1027, _ZZN3cub18CUB_300001_SM_10006detail10merge_sort30DeviceMergeSortBlockSortKernelINS2_10policy_hubIN6thrust24THRUST_300001_SM_1000_NS6detail15normal_iteratorINS6_10device_ptrI8KeyValueEEEEE9Policy600ESC_PNS0_8NullTypeESC_SG_j18KeyValueComparatorSA_SF_EEvbT0_T1_T2_T3_T4_PT6_PT7_T5_NS1_7vsmem_tEE19static_temp_storage;
	add.s32 	%r1028, %r1027, %r1026;
	ld.shared.v2.u32 	{%r1101, %r1102}, [%r1028];
	bra.uni 	$L__BB25_35;
$L__BB25_34:
	shl.b32 	%r1029, %r136, 3;
	mov.u32 	%r1030, _ZZN3cub18CUB_300001_SM_10006detail10merge_sort30DeviceMergeSortBlockSortKernelINS2_10policy_hubIN6thrust24THRUST_300001_SM_1000_NS6detail15normal_iteratorINS6_10device_ptrI8KeyValueEEEEE9Policy600ESC_PNS0_8NullTypeESC_SG_j18KeyValueComparatorSA_SF_EEvbT0_T1_T2_T3_T4_PT6_PT7_T5_NS1_7vsmem_tEE19static_temp_storage;
	add.s32 	%r1031, %r1030, %r1029;
	ld.shared.v2.u32 	{%r1095, %r1096}, [%r1031];
$L__BB25_35:
	setp.ge.s32 	%p210, %r136, %r57;
	mov.pred 	%p226, 0;
	@%p210 bra 	$L__BB25_37;
	setp.ge.s32 	%p211, %r137, %r56;
	setp.lt.s32 	%p212, %r1095, %r1101;
	or.pred  	%p226, %p211, %p212;
$L__BB25_37:
	selp.b32 	%r1077, %r1096, %r1102, %p226;
	selp.b32 	%r1078, %r1095, %r1101, %p226;
	selp.u32 	%r1032, 1, 0, %p226;
	add.s32 	%r148, %r136, %r1032;
	not.pred 	%p213, %p226;
	selp.u32 	%r1033, 1, 0, %p213;
	add.s32 	%r149, %r137, %r1033;
	@%p226 bra 	$L__BB25_39;
	shl.b32 	%r1034, %r149, 3;
	mov.u32 	%r1035, _ZZN3cub18CUB_300001_SM_10006detail10merge_sort30DeviceMergeSortBlockSortKernelINS2_10policy_hubIN6thrust24THRUST_300001_SM_1000_NS6detail15normal_iteratorINS6_10device_ptrI8KeyValueEEEEE9Policy600ESC_PNS0_8NullTypeESC_SG_j18KeyValueComparatorSA_SF_EEvbT0_T1_T2_T3_T4_PT6_PT7_T5_NS1_7vsmem_tEE19static_temp_storage;
	add.s32 	%r1036, %r1035, %r1034;
	ld.shared.v2.u32 	{%r1101, %r1102}, [%r1036];
	bra.uni 	$L__BB25_40;
$L__BB25_39:
	shl.b32 	%r1037, %r148, 3;
	mov.u32 	%r1038, _ZZN3cub18CUB_300001_SM_10006detail10merge_sort30DeviceMergeSortBlockSortKernelINS2_10policy_hubIN6thrust24THRUST_300001_SM_1000_NS6detail15normal_iteratorINS6_10device_ptrI8KeyValueEEEEE9Policy600ESC_PNS0_8NullTypeESC_SG_j18KeyValueComparatorSA_SF_EEvbT0_T1_T2_T3_T4_PT6_PT7_T5_NS1_7vsmem_tEE19static_temp_storage;
	add.s32 	%r1039, %r1038, %r1037;
	ld.shared.v2.u32 	{%r1095, %r1096}, [%r1039];
$L__BB25_40:
	setp.ge.s32 	%p215, %r148, %r57;
	mov.pred 	%p227, 0;
	@%p215 bra 	$L__BB25_42;
	setp.ge.s32 	%p216, %r149, %r56;
	setp.lt.s32 	%p217, %r1095, %r1101;
	or.pred  	%p227, %p216, %p217;
$L__BB25_42:
	selp.b32 	%r1075, %r1096, %r1102, %p227;
	selp.b32 	%r1076, %r1095, %r1101, %p227;
	shl.b32 	%r160, %r1091, 1;
	setp.lt.u32 	%p218, %r1091, 129;
	mov.u32 	%r1091, %r160;
	@%p218 bra 	$L__BB25_2;
	ld.param.s8 	%rs3, [_ZN3cub18CUB_300001_SM_10006detail10merge_sort30DeviceMergeSortBlockSortKernelINS2_10policy_hubIN6thrust24THRUST_300001_SM_1000_NS6detail15normal_iteratorINS6_10device_ptrI8KeyValueEEEEE9Policy600ESC_PNS0_8NullTypeESC_SG_j18KeyValueComparatorSA_SF_EEvbT0_T1_T2_T3_T4_PT6_PT7_T5_NS1_7vsmem_tE_param_0];
	bar.sync 	0;
	setp.eq.s16 	%p219, %rs3, 0;
	@%p219 bra 	$L__BB25_45;
	st.shared.v2.u32 	[%r13], {%r1090, %r1089};
	st.shared.v2.u32 	[%r14+8], {%r1088, %r1087};
	st.shared.v2.u32 	[%r15+16], {%r1086, %r1085};
	st.shared.v2.u32 	[%r16+24], {%r1084, %r1083};
	st.shared.v2.u32 	[%r17+32], {%r1082, %r1081};
	st.shared.v2.u32 	[%r18+40], {%r1080, %r1079};
	st.shared.v2.u32 	[%r19+48], {%r1078, %r1077};
	st.shared.v2.u32 	[%r20+56], {%r1076, %r1075};
	bar.warp.sync 	-1;
	ld.shared.v2.u32 	{%r1040, %r1041}, [%r5];
	ld.shared.v2.u32 	{%r1042, %r1043}, [%r6+256];
	ld.shared.v2.u32 	{%r1044, %r1045}, [%r7+512];
	ld.shared.v2.u32 	{%r1046, %r1047}, [%r8+768];
	ld.shared.v2.u32 	{%r1048, %r1049}, [%r9+1024];
	ld.shared.v2.u32 	{%r1050, %r1051}, [%r10+1280];
	ld.shared.v2.u32 	{%r1052, %r1053}, [%r11+1536];
	ld.shared.v2.u32 	{%r1054, %r1055}, [%r12+1792];
	cvt.u64.u32 	%rd26, %r4;
	mov.u32 	%r1056, %ctaid.x;
	shl.b32 	%r1057, %r1056, 11;
	or.b32  	%r1058, %r3, %r1057;
	cvt.u64.u32 	%rd27, %r1058;
	add.s64 	%rd28, %rd27, %rd26;
	shl.b64 	%rd29, %rd28, 3;
	add.s64 	%rd30, %rd2, %rd29;
	st.global.u32 	[%rd30], %r1040;
	st.global.u32 	[%rd30+4], %r1041;
	st.global.u32 	[%rd30+256], %r1042;
	st.global.u32 	[%rd30+260], %r1043;
	st.global.u32 	[%rd30+512], %r1044;
	st.global.u32 	[%rd30+516], %r1045;
	st.global.u32 	[%rd30+768], %r1046;
	st.global.u32 	[%rd30+772], %r1047;
	st.global.u32 	[%rd30+1024], %r1048;
	st.global.u32 	[%rd30+1028], %r1049;
	st.global.u32 	[%rd30+1280], %r1050;
	st.global.u32 	[%rd30+1284], %r1051;
	st.global.u32 	[%rd30+1536], %r1052;
	st.global.u32 	[%rd30+1540], %r1053;
	st.global.u32 	[%rd30+1792], %r1054;
	st.global.u32 	[%rd30+1796], %r1055;
	bra.uni 	$L__BB25_154;
$L__BB25_45:
	ld.param.u64 	%rd35, [_ZN3cub18CUB_300001_SM_10006detail10merge_sort30DeviceMergeSortBlockSortKernelINS2_10policy_hubIN6thrust24THRUST_300001_SM_1000_NS6detail15normal_iteratorINS6_10device_ptrI8KeyValueEEEEE9Policy600ESC_PNS0_8NullTypeESC_SG_j18KeyValueComparatorSA_SF_EEvbT0_T1_T2_T3_T4_PT6_PT7_T5_NS1_7vsmem_tE_param_6];
	st.shared.v2.u32 	[%r13], {%r1090, %r1089};
	st.shared.v2.u32 	[%r14+8], {%r1088, %r1087};
	st.shared.v2.u32 	[%r15+16], {%r1086, %r1085};
	st.shared.v2.u32 	[%r16+24], {%r1084, %r1083};
	st.shared.v2.u32 	[%r17+32], {%r1082, %r1081};
	st.shared.v2.u32 	[%r18+40], {%r1080, %r1079};
	st.shared.v2.u32 	[%r19+48], {%r1078, %r1077};
	st.shared.v2.u32 	[%r20+56], {%r1076, %r1075};
	bar.warp.sync 	-1;
	ld.shared.v2.u32 	{%r1059, %r1060}, [%r5];
	ld.shared.v2.u32 	{%r1061, %r1062}, [%r6+256];
	ld.shared.v2.u32 	{%r1063, %r1064}, [%r7+512];
	ld.shared.v2.u32 	{%r1065, %r1066}, [%r8+768];
	ld.shared.v2.u32 	{%r1067, %r1068}, [%r9+1024];
	ld.shared.v2.u32 	{%r1069, %r1070}, [%r10+1280];
	ld.shared.v2.u32 	{%r1071, %r1072}, [%r11+1536];
	ld.shared.v2.u32 	{%r1073, %r1074}, [%r12+1792];
	cvta.to.global.u64 	%rd31, %rd35;
	add.s64 	%rd33, %rd31, %rd24;
	st.global.u32 	[%rd33], %r1059;
	st.global.u32 	[%rd33+4], %r1060;
	st.global.u32 	[%rd33+256], %r1061;
	st.global.u32 	[%rd33+260], %r1062;
	st.global.u32 	[%rd33+512], %r1063;
	st.global.u32 	[%rd33+516], %r1064;
	st.global.u32 	[%rd33+768], %r1065;
	st.global.u32 	[%rd33+772], %r1066;
	st.global.u32 	[%rd33+1024], %r1067;
	st.global.u32 	[%rd33+1028], %r1068;
	st.global.u32 	[%rd33+1280], %r1069;
	st.global.u32 	[%rd33+1284], %r1070;
	st.global.u32 	[%rd33+1536], %r1071;
	st.global.u32 	[%rd33+1540], %r1072;
	st.global.u32 	[%rd33+1792], %r1073;
	st.global.u32 	[%rd33+1796], %r1074;
	bra.uni 	$L__BB25_154;
$L__BB25_46:
	sub.s32 	%r468, %r464, %r1;
	min.s32 	%r161, %r468, 2048;
	// begin inline asm
	griddepcontrol.wait;
	// end inline asm
	mul.wide.u32 	%rd10, %r1, 8;
	add.s64 	%rd11, %rd1, %rd10;
	mov.u32 	%r162, %tid.x;
	ld.global.u32 	%r1137, [%rd11+4];
	ld.global.u32 	%r1138, [%rd11];
	and.b32  	%r469, %r162, 31;
	shl.b32 	%r470, %r162, 3;
	and.b32  	%r471, %r470, 7936;
	or.b32  	%r165, %r471, %r469;
	setp.ge.s32 	%p34, %r165, %r161;
	shl.b32 	%r472, %r165, 3;
	cvt.u64.u32 	%rd12, %r472;
	add.s64 	%rd4, %rd11, %rd12;
	mov.u32 	%r1123, %r1137;
	mov.u32 	%r1124, %r1138;
	@%p34 bra 	$L__BB25_48;
	ld.global.u32 	%r1124, [%rd4];
	ld.global.u32 	%r1123, [%rd4+4];
$L__BB25_48:
	add.s32 	%r170, %r165, 32;
	setp.ge.s32 	%p35, %r170, %r161;
	mov.u32 	%r1125, %r1137;
	mov.u32 	%r1126, %r1138;
	@%p35 bra 	$L__BB25_50;
	ld.global.u32 	%r1126, [%rd4+256];
	ld.global.u32 	%r1125, [%rd4+260];
$L__BB25_50:
	add.s32 	%r473, %r165, 64;
	setp.ge.s32 	%p36, %r473, %r161;
	mov.u32 	%r1127, %r1137;
	mov.u32 	%r1128, %r1138;
	@%p36 bra 	$L__BB25_52;
	ld.global.u32 	%r1128, [%rd4+512];
	ld.global.u32 	%r1127, [%rd4+516];
$L__BB25_52:
	add.s32 	%r474, %r165, 96;
	setp.ge.s32 	%p37, %r474, %r161;
	mov.u32 	%r1129, %r1137;
	mov.u32 	%r1130, %r1138;
	@%p37 bra 	$L__BB25_54;
	ld.global.u32 	%r1130, [%rd4+768];
	ld.global.u32 	%r1129, [%rd4+772];
$L__BB25_54:
	add.s32 	%r475, %r165, 128;
	setp.ge.s32 	%p38, %r475, %r161;
	mov.u32 	%r1131, %r1137;
	mov.u32 	%r1132, %r1138;
	@%p38 bra 	$L__BB25_56;
	ld.global.u32 	%r1132, [%rd4+1024];
	ld.global.u32 	%r1131, [%rd4+1028];
$L__BB25_56:
	add.s32 	%r476, %r165, 160;
	setp.ge.s32 	%p39, %r476, %r161;
	mov.u32 	%r1133, %r1137;
	mov.u32 	%r1134, %r1138;
	@%p39 bra 	$L__BB25_58;
	ld.global.u32 	%r1134, [%rd4+1280];
	ld.global.u32 	%r1133, [%rd4+1284];
$L__BB25_58:
	add.s32 	%r191, %r165, 192;
	setp.ge.s32 	%p40, %r191, %r161;
	mov.u32 	%r1135, %r1137;
	mov.u32 	%r1136, %r1138;
	@%p40 bra 	$L__BB25_60;
	ld.global.u32 	%r1136, [%rd4+1536];
	ld.global.u32 	%r1135, [%rd4+1540];
$L__BB25_60:
	add.s32 	%r477, %r165, 224;
	setp.ge.s32 	%p41, %r477, %r161;
	@%p41 bra 	$L__BB25_62;
	ld.global.u32 	%r1138, [%rd4+1792];
	ld.global.u32 	%r1137, [%rd4+1796];
$L__BB25_62:
	// begin inline asm
	mov.u32 %r478, %laneid;
	// end inline asm
	shl.b32 	%r200, %r162, 3;
	and.b32  	%r479, %r200, 7936;
	add.s32 	%r480, %r478, %r479;
	shr.s32 	%r481, %r480, 5;
	add.s32 	%r482, %r481, %r480;
	shl.b32 	%r483, %r482, 3;
	mov.u32 	%r484, _ZZN3cub18CUB_300001_SM_10006detail10merge_sort30DeviceMergeSortBlockSortKernelINS2_10policy_hubIN6thrust24THRUST_300001_SM_1000_NS6detail15normal_iteratorINS6_10device_ptrI8KeyValueEEEEE9Policy600ESC_PNS0_8NullTypeESC_SG_j18KeyValueComparatorSA_SF_EEvbT0_T1_T2_T3_T4_PT6_PT7_T5_NS1_7vsmem_tEE19static_temp_storage;
	add.s32 	%r201, %r484, %r483;
	st.shared.v2.u32 	[%r201], {%r1124, %r1123};
	add.s32 	%r485, %r480, 32;
	shr.s32 	%r486, %r485, 5;
	add.s32 	%r487, %r486, %r480;
	shl.b32 	%r488, %r487, 3;
	add.s32 	%r202, %r484, %r488;
	st.shared.v2.u32 	[%r202+256], {%r1126, %r1125};
	add.s32 	%r489, %r480, 64;
	shr.s32 	%r490, %r489, 5;
	add.s32 	%r491, %r490, %r480;
	shl.b32 	%r492, %r491, 3;
	add.s32 	%r203, %r484, %r492;
	st.shared.v2.u32 	[%r203+512], {%r1128, %r1127};
	add.s32 	%r493, %r480, 96;
	shr.s32 	%r494, %r493, 5;
	add.s32 	%r495, %r494, %r480;
	shl.b32 	%r496, %r495, 3;
	add.s32 	%r204, %r484, %r496;
	st.shared.v2.u32 	[%r204+768], {%r1130, %r1129};
	add.s32 	%r497, %r480, 128;
	shr.s32 	%r498, %r497, 5;
	add.s32 	%r499, %r498, %r480;
	shl.b32 	%r500, %r499, 3;
	add.s32 	%r205, %r484, %r500;
	st.shared.v2.u32 	[%r205+1024], {%r1132, %r1131};
	add.s32 	%r501, %r480, 160;
	shr.s32 	%r502, %r501, 5;
	add.s32 	%r503, %r502, %r480;
	shl.b32 	%r504, %r503, 3;
	add.s32 	%r206, %r484, %r504;
	st.shared.v2.u32 	[%r206+1280], {%r1134, %r1133};
	add.s32 	%r505, %r480, 192;
	shr.s32 	%r506, %r505, 5;
	add.s32 	%r507, %r506, %r480;
	shl.b32 	%r508, %r507, 3;
	add.s32 	%r207, %r484, %r508;
	st.shared.v2.u32 	[%r207+1536], {%r1136, %r1135};
	add.s32 	%r509, %r480, 224;
	shr.s32 	%r510, %r509, 5;
	add.s32 	%r511, %r510, %r480;
	shl.b32 	%r512, %r511, 3;
	add.s32 	%r208, %r484, %r512;
	st.shared.v2.u32 	[%r208+1792], {%r1138, %r1137};
	bar.warp.sync 	-1;
	mad.lo.s32 	%r513, %r478, 7, %r480;
	shr.s32 	%r514, %r513, 5;
	add.s32 	%r515, %r514, %r513;
	shl.b32 	%r516, %r515, 3;
	add.s32 	%r209, %r484, %r516;
	ld.shared.v2.u32 	{%r1194, %r1193}, [%r209];
	add.s32 	%r517, %r513, 1;
	shr.s32 	%r518, %r517, 5;
	add.s32 	%r519, %r518, %r513;
	shl.b32 	%r520, %r519, 3;
	add.s32 	%r212, %r484, %r520;
	ld.shared.v2.u32 	{%r213, %r214}, [%r212+8];
	add.s32 	%r521, %r513, 2;
	shr.s32 	%r522, %r521, 5;
	add.s32 	%r523, %r522, %r513;
	shl.b32 	%r524, %r523, 3;
	add.s32 	%r215, %r484, %r524;
	ld.shared.v2.u32 	{%r216, %r217}, [%r215+16];
	add.s32 	%r525, %r513, 3;
	shr.s32 	%r526, %r525, 5;
	add.s32 	%r527, %r526, %r513;
	shl.b32 	%r528, %r527, 3;
	add.s32 	%r218, %r484, %r528;
	ld.shared.v2.u32 	{%r219, %r220}, [%r218+24];
	add.s32 	%r529, %r513, 4;
	shr.s32 	%r530, %r529, 5;
	add.s32 	%r531, %r530, %r513;
	shl.b32 	%r532, %r531, 3;
	add.s32 	%r221, %r484, %r532;
	ld.shared.v2.u32 	{%r222, %r223}, [%r221+32];
	add.s32 	%r533, %r513, 5;
	shr.s32 	%r534, %r533, 5;
	add.s32 	%r535, %r534, %r513;
	shl.b32 	%r536, %r535, 3;
	add.s32 	%r224, %r484, %r536;
	ld.shared.v2.u32 	{%r225, %r226}, [%r224+40];
	add.s32 	%r537, %r513, 6;
	shr.s32 	%r538, %r537, 5;
	add.s32 	%r539, %r538, %r513;
	shl.b32 	%r540, %r539, 3;
	add.s32 	%r227, %r484, %r540;
	ld.shared.v2.u32 	{%r228, %r229}, [%r227+48];
	add.s32 	%r541, %r513, 7;
	shr.s32 	%r542, %r541, 5;
	add.s32 	%r543, %r542, %r513;
	shl.b32 	%r544, %r543, 3;
	add.s32 	%r230, %r484, %r544;
	ld.shared.v2.u32 	{%r231, %r232}, [%r230+56];
	bar.sync 	0;
	// begin inline asm
	griddepcontrol.launch_dependents;
	// end inline asm
	or.b32  	%r545, %r200, 1;
	setp.ge.u32 	%p42, %r545, %r161;
	mov.u32 	%r1175, %r1193;
	mov.u32 	%r1176, %r1194;
	mov.u32 	%r1144, %r1194;
	mov.u32 	%r1143, %r1193;
	@%p42 bra 	$L__BB25_64;
	setp.lt.s32 	%p43, %r1194, %r213;
	max.s32 	%r1144, %r1194, %r213;
	selp.b32 	%r1143, %r214, %r1193, %p43;
	mov.u32 	%r1175, %r214;
	mov.u32 	%r1176, %r213;
$L__BB25_64:
	add.s32 	%r546, %r200, 2;
	setp.ge.u32 	%p44, %r546, %r161;
	mov.u32 	%r1148, %r1144;
	mov.u32 	%r1147, %r1143;
	@%p44 bra 	$L__BB25_66;
	setp.lt.s32 	%p45, %r1144, %r216;
	max.s32 	%r1148, %r1144, %r216;
	selp.b32 	%r1147, %r217, %r1143, %p45;
	mov.u32 	%r1143, %r217;
	mov.u32 	%r1144, %r216;
$L__BB25_66:
	add.s32 	%r547, %r200, 3;
	setp.ge.u32 	%p46, %r547, %r161;
	mov.u32 	%r1152, %r1148;
	mov.u32 	%r1151, %r1147;
	@%p46 bra 	$L__BB25_68;
	setp.lt.s32 	%p47, %r1148, %r219;
	max.s32 	%r1152, %r1148, %r219;
	selp.b32 	%r1151, %r220, %r1147, %p47;
	mov.u32 	%r1147, %r220;
	mov.u32 	%r1148, %r219;
$L__BB25_68:
	add.s32 	%r548, %r200, 4;
	setp.ge.u32 	%p48, %r548, %r161;
	mov.u32 	%r1156, %r1152;
	mov.u32 	%r1155, %r1151;
	@%p48 bra 	$L__BB25_70;
	setp.lt.s32 	%p49, %r1152, %r222;
	max.s32 	%r1156, %r1152, %r222;
	selp.b32 	%r1155, %r223, %r1151, %p49;
	mov.u32 	%r1151, %r223;
	mov.u32 	%r1152, %r222;
$L__BB25_70:
	add.s32 	%r549, %r200, 5;
	setp.ge.u32 	%p50, %r549, %r161;
	mov.u32 	%r1160, %r1156;
	mov.u32 	%r1159, %r1155;
	@%p50 bra 	$L__BB25_72;
	setp.lt.s32 	%p51, %r1156, %r225;
	max.s32 	%r1160, %r1156, %r225;
	selp.b32 	%r1159, %r226, %r1155, %p51;
	mov.u32 	%r1155, %r226;
	mov.u32 	%r1156, %r225;
$L__BB25_72:
	add.s32 	%r550, %r200, 6;
	setp.ge.u32 	%p52, %r550, %r161;
	mov.u32 	%r1161, %r1160;
	mov.u32 	%r1162, %r1159;
	@%p52 bra 	$L__BB25_74;
	setp.lt.s32 	%p53, %r1160, %r228;
	max.s32 	%r1161, %r1160, %r228;
	selp.b32 	%r1162, %r229, %r1159, %p53;
	mov.u32 	%r1159, %r229;
	mov.u32 	%r1160, %r228;
$L__BB25_74:
	add.s32 	%r551, %r200, 7;
	setp.lt.u32 	%p54, %r551, %r161;
	selp.b32 	%r1179, %r232, %r1162, %p54;
	selp.b32 	%r1180, %r231, %r1161, %p54;
	setp.ge.u32 	%p55, %r200, %r161;
	@%p55 bra 	$L__BB25_76;
	setp.lt.s32 	%p56, %r1176, %r1194;
	selp.b32 	%r552, %r1193, %r1175, %p56;
	max.s32 	%r553, %r1176, %r1194;
	selp.b32 	%r554, %r1175, %r1193, %p56;
	min.s32 	%r555, %r1176, %r1194;
	setp.lt.s32 	%p57, %r1148, %r1144;
	selp.b32 	%r556, %r1143, %r1147, %p57;
	max.s32 	%r557, %r1148, %r1144;
	selp.b32 	%r558, %r1147, %r1143, %p57;
	min.s32 	%r559, %r1148, %r1144;
	setp.lt.s32 	%p58, %r1156, %r1152;
	selp.b32 	%r560, %r1151, %r1155, %p58;
	max.s32 	%r561, %r1156, %r1152;
	selp.b32 	%r562, %r1155, %r1151, %p58;
	min.s32 	%r563, %r1156, %r1152;
	setp.lt.s32 	%p59, %r1180, %r1160;
	selp.b32 	%r564, %r1159, %r1179, %p59;
	max.s32 	%r565, %r1180, %r1160;
	selp.b32 	%r566, %r1179, %r1159, %p59;
	min.s32 	%r567, %r1180, %r1160;
	setp.lt.s32 	%p60, %r559, %r553;
	selp.b32 	%r568, %r552, %r558, %p60;
	max.s32 	%r569, %r559, %r553;
	selp.b32 	%r570, %r558, %r552, %p60;
	min.s32 	%r571, %r559, %r553;
	setp.lt.s32 	%p61, %r563, %r557;
	selp.b32 	%r572, %r556, %r562, %p61;
	max.s32 	%r573, %r563, %r557;
	selp.b32 	%r574, %r562, %r556, %p61;
	min.s32 	%r575, %r563, %r557;
	setp.lt.s32 	%p62, %r567, %r561;
	selp.b32 	%r576, %r560, %r566, %p62;
	max.s32 	%r577, %r567, %r561;
	selp.b32 	%r578, %r566, %r560, %p62;
	min.s32 	%r579, %r567, %r561;
	setp.lt.s32 	%p63, %r559, %r555;
	selp.b32 	%r580, %r554, %r570, %p63;
	selp.b32 	%r581, %r555, %r571, %p63;
	selp.b32 	%r582, %r570, %r554, %p63;
	selp.b32 	%r583, %r571, %r555, %p63;
	setp.lt.s32 	%p64, %r575, %r569;
	selp.b32 	%r584, %r568, %r574, %p64;
	max.s32 	%r585, %r575, %r569;
	selp.b32 	%r586, %r574, %r568, %p64;
	min.s32 	%r587, %r575, %r569;
	setp.lt.s32 	%p65, %r579, %r573;
	selp.b32 	%r588, %r572, %r578, %p65;
	max.s32 	%r589, %r579, %r573;
	selp.b32 	%r590, %r578, %r572, %p65;
	min.s32 	%r591, %r579, %r573;
	setp.gt.s32 	%p66, %r561, %r565;
	selp.b32 	%r592, %r576, %r564, %p66;
	selp.b32 	%r593, %r577, %r565, %p66;
	selp.b32 	%r594, %r564, %r576, %p66;
	selp.b32 	%r595, %r565, %r577, %p66;
	setp.lt.s32 	%p67, %r587, %r581;
	selp.b32 	%r596, %r580, %r586, %p67;
	max.s32 	%r597, %r587, %r581;
	selp.b32 	%r598, %r586, %r580, %p67;
	min.s32 	%r599, %r587, %r581;
	setp.lt.s32 	%p68, %r591, %r585;
	selp.b32 	%r600, %r584, %r590, %p68;
	max.s32 	%r601, %r591, %r585;
	selp.b32 	%r602, %r590, %r584, %p68;
	min.s32 	%r603, %r591, %r585;
	setp.lt.s32 	%p69, %r595, %r589;
	selp.b32 	%r604, %r588, %r594, %p69;
	max.s32 	%r605, %r595, %r589;
	selp.b32 	%r606, %r594, %r588, %p69;
	min.s32 	%r607, %r595, %r589;
	setp.lt.s32 	%p70, %r599, %r583;
	selp.b32 	%r608, %r582, %r598, %p70;
	max.s32 	%r609, %r599, %r583;
	selp.b32 	%r610, %r598, %r582, %p70;
	min.s32 	%r611, %r599, %r583;
	setp.lt.s32 	%p71, %r603, %r597;
	selp.b32 	%r612, %r596, %r602, %p71;
	max.s32 	%r613, %r603, %r597;
	selp.b32 	%r614, %r602, %r596, %p71;
	min.s32 	%r615, %r603, %r597;
	setp.lt.s32 	%p72, %r607, %r601;
	selp.b32 	%r616, %r600, %r606, %p72;
	max.s32 	%r617, %r607, %r601;
	selp.b32 	%r618, %r606, %r600, %p72;
	min.s32 	%r619, %r607, %r601;
	setp.lt.s32 	%p73, %r593, %r605;
	selp.b32 	%r620, %r604, %r592, %p73;
	max.s32 	%r621, %r593, %r605;
	selp.b32 	%r622, %r592, %r604, %p73;
	min.s32 	%r623, %r593, %r605;
	setp.lt.s32 	%p74, %r615, %r609;
	selp.b32 	%r624, %r608, %r614, %p74;
	max.s32 	%r625, %r615, %r609;
	selp.b32 	%r626, %r614, %r608, %p74;
	min.s32 	%r627, %r615, %r609;
	setp.lt.s32 	%p75, %r619, %r613;
	selp.b32 	%r628, %r612, %r618, %p75;
	max.s32 	%r629, %r619, %r613;
	selp.b32 	%r630, %r618, %r612, %p75;
	min.s32 	%r631, %r619, %r613;
	setp.lt.s32 	%p76, %r623, %r617;
	selp.b32 	%r632, %r616, %r622, %p76;
	max.s32 	%r633, %r623, %r617;
	selp.b32 	%r634, %r622, %r616, %p76;
	min.s32 	%r635, %r623, %r617;
	setp.lt.s32 	%p77, %r615, %r611;
	selp.b32 	%r636, %r610, %r626, %p77;
	selp.b32 	%r637, %r611, %r627, %p77;
	selp.b32 	%r1193, %r626, %r610, %p77;
	selp.b32 	%r1194, %r627, %r611, %p77;
	setp.lt.s32 	%p78, %r631, %r625;
	selp.b32 	%r638, %r624, %r630, %p78;
	max.s32 	%r639, %r631, %r625;
	selp.b32 	%r640, %r630, %r624, %p78;
	min.s32 	%r641, %r631, %r625;
	setp.lt.s32 	%p79, %r635, %r629;
	selp.b32 	%r642, %r628, %r634, %p79;
	max.s32 	%r643, %r635, %r629;
	selp.b32 	%r644, %r634, %r628, %p79;
	min.s32 	%r645, %r635, %r629;
	setp.gt.s32 	%p80, %r617, %r621;
	selp.b32 	%r1179, %r632, %r620, %p80;
	selp.b32 	%r1180, %r633, %r621, %p80;
	selp.b32 	%r646, %r620, %r632, %p80;
	selp.b32 	%r647, %r621, %r633, %p80;
	setp.lt.s32 	%p81, %r641, %r637;
	selp.b32 	%r1143, %r636, %r640, %p81;
	max.s32 	%r1144, %r641, %r637;
	selp.b32 	%r1175, %r640, %r636, %p81;
	min.s32 	%r1176, %r641, %r637;
	setp.lt.s32 	%p82, %r645, %r639;
	selp.b32 	%r1151, %r638, %r644, %p82;
	max.s32 	%r1152, %r645, %r639;
	selp.b32 	%r1147, %r644, %r638, %p82;
	min.s32 	%r1148, %r645, %r639;
	setp.lt.s32 	%p83, %r647, %r643;
	selp.b32 	%r1159, %r642, %r646, %p83;
	max.s32 	%r1160, %r647, %r643;
	selp.b32 	%r1155, %r646, %r642, %p83;
	min.s32 	%r1156, %r647, %r643;
$L__BB25_76:
	mov.b32 	%r1195, 2;
$L__BB25_77:
	bar.sync 	0;
	add.s32 	%r649, %r1195, -1;
	shl.b32 	%r650, %r162, 6;
	mov.u32 	%r651, _ZZN3cub18CUB_300001_SM_10006detail10merge_sort30DeviceMergeSortBlockSortKernelINS2_10policy_hubIN6thrust24THRUST_300001_SM_1000_NS6detail15normal_iteratorINS6_10device_ptrI8KeyValueEEEEE9Policy600ESC_PNS0_8NullTypeESC_SG_j18KeyValueComparatorSA_SF_EEvbT0_T1_T2_T3_T4_PT6_PT7_T5_NS1_7vsmem_tEE19static_temp_storage;
	add.s32 	%r652, %r651, %r650;
	st.shared.v4.u32 	[%r652], {%r1194, %r1193, %r1176, %r1175};
	st.shared.v4.u32 	[%r652+16], {%r1144, %r1143, %r1148, %r1147};
	st.shared.v4.u32 	[%r652+32], {%r1152, %r1151, %r1156, %r1155};
	st.shared.v4.u32 	[%r652+48], {%r1160, %r1159, %r1180, %r1179};
	bar.sync 	0;
	neg.s32 	%r653, %r1195;
	and.b32  	%r654, %r162, %r653;
	shl.b32 	%r655, %r654, 3;
	shl.b32 	%r656, %r1195, 2;
	and.b32  	%r657, %r649, %r162;
	shl.b32 	%r658, %r657, 3;
	min.s32 	%r320, %r658, %r161;
	min.s32 	%r321, %r655, %r161;
	add.s32 	%r659, %r321, %r656;
	min.s32 	%r322, %r659, %r161;
	add.s32 	%r660, %r322, %r656;
	min.s32 	%r323, %r660, %r161;
	sub.s32 	%r661, %r322, %r321;
	sub.s32 	%r662, %r323, %r322;
	setp.lt.s32 	%p84, %r320, %r662;
	sub.s32 	%r663, %r320, %r662;
	selp.b32 	%r1198, 0, %r663, %p84;
	min.s32 	%r1196, %r661, %r320;
	setp.ge.s32 	%p85, %r1198, %r1196;
	@%p85 bra 	$L__BB25_79;
$L__BB25_78:
	sub.s32 	%r664, %r1196, %r1198;
	shr.u32 	%r665, %r664, 31;
	add.s32 	%r666, %r664, %r665;
	shr.s32 	%r667, %r666, 1;
	add.s32 	%r668, %r667, %r1198;
	add.s32 	%r669, %r668, %r321;
	shl.b32 	%r670, %r669, 3;
	add.s32 	%r672, %r651, %r670;
	ld.shared.u32 	%r673, [%r672];
	not.b32 	%r674, %r668;
	add.s32 	%r675, %r322, %r320;
	add.s32 	%r676, %r675, %r674;
	shl.b32 	%r677, %r676, 3;
	add.s32 	%r678, %r651, %r677;
	ld.shared.u32 	%r679, [%r678];
	setp.lt.s32 	%p86, %r679, %r673;
	add.s32 	%r680, %r668, 1;
	selp.b32 	%r1198, %r1198, %r680, %p86;
	selp.b32 	%r1196, %r668, %r1196, %p86;
	setp.lt.s32 	%p87, %r1198, %r1196;
	@%p87 bra 	$L__BB25_78;
$L__BB25_79:
	add.s32 	%r331, %r1198, %r321;
	add.s32 	%r681, %r322, %r320;
	sub.s32 	%r332, %r681, %r1198;
	shl.b32 	%r682, %r331, 3;
	add.s32 	%r333, %r651, %r682;
	ld.shared.v2.u32 	{%r1205, %r1206}, [%r333];
	shl.b32 	%r684, %r332, 3;
	add.s32 	%r336, %r651, %r684;
	ld.shared.v2.u32 	{%r1199, %r1200}, [%r336];
	setp.ge.s32 	%p89, %r332, %r323;
	mov.pred 	%p228, 0;
	@%p89 bra 	$L__BB25_81;
	setp.ge.s32 	%p90, %r331, %r322;
	setp.lt.s32 	%p91, %r1199, %r1205;
	or.pred  	%p228, %p90, %p91;
$L__BB25_81:
	selp.b32 	%r1193, %r1200, %r1206, %p228;
	selp.b32 	%r1194, %r1199, %r1205, %p228;
	selp.u32 	%r685, 1, 0, %p228;
	add.s32 	%r341, %r332, %r685;
	not.pred 	%p92, %p228;
	selp.u32 	%r686, 1, 0, %p92;
	add.s32 	%r342, %r331, %r686;
	@%p92 bra 	$L__BB25_83;
	ld.shared.v2.u32 	{%r1199, %r1200}, [%r336+8];
	bra.uni 	$L__BB25_84;
$L__BB25_83:
	ld.shared.v2.u32 	{%r1205, %r1206}, [%r333+8];
$L__BB25_84:
	setp.ge.s32 	%p94, %r341, %r323;
	mov.pred 	%p229, 0;
	@%p94 bra 	$L__BB25_86;
	setp.ge.s32 	%p95, %r342, %r322;
	setp.lt.s32 	%p96, %r1199, %r1205;
	or.pred  	%p229, %p95, %p96;
$L__BB25_86:
	selp.b32 	%r1175, %r1200, %r1206, %p229;
	selp.b32 	%r1176, %r1199, %r1205, %p229;
	selp.u32 	%r687, 1, 0, %p229;
	add.s32 	%r353, %r341, %r687;
	not.pred 	%p97, %p229;
	selp.u32 	%r688, 1, 0, %p97;
	add.s32 	%r354, %r342, %r688;
	@%p229 bra 	$L__BB25_88;
	shl.b32 	%r689, %r354, 3;
	add.s32 	%r691, %r651, %r689;
	ld.shared.v2.u32 	{%r1205, %r1206}, [%r691];
	bra.uni 	$L__BB25_89;
$L__BB25_88:
	shl.b32 	%r692, %r353, 3;
	add.s32 	%r694, %r651, %r692;
	ld.shared.v2.u32 	{%r1199, %r1200}, [%r694];
$L__BB25_89:
	setp.ge.s32 	%p99, %r353, %r323;
	mov.pred 	%p230, 0;
	@%p99 bra 	$L__BB25_91;
	setp.ge.s32 	%p100, %r354, %r322;
	setp.lt.s32 	%p101, %r1199, %r1205;
	or.pred  	%p230, %p100, %p101;
$L__BB25_91:
	selp.b32 	%r1143, %r1200, %r1206, %p230;
	selp.b32 	%r1144, %r1199, %r1205, %p230;
	selp.u32 	%r695, 1, 0, %p230;
	add.s32 	%r365, %r353, %r695;
	not.pred 	%p102, %p230;
	selp.u32 	%r696, 1, 0, %p102;
	add.s32 	%r366, %r354, %r696;
	@%p230 bra 	$L__BB25_93;
	shl.b32 	%r697, %r366, 3;
	mov.u32 	%r698, _ZZN3cub18CUB_300001_SM_10006detail10merge_sort30DeviceMergeSortBlockSortKernelINS2_10policy_hubIN6thrust24THRUST_300001_SM_1000_NS6detail15normal_iteratorINS6_10device_ptrI8KeyValueEEEEE9Policy600ESC_PNS0_8NullTypeESC_SG_j18KeyValueComparatorSA_SF_EEvbT0_T1_T2_T3_T4_PT6_PT7_T5_NS1_7vsmem_tEE19static_temp_storage;
	add.s32 	%r699, %r698, %r697;
	ld.shared.v2.u32 	{%r1205, %r1206}, [%r699];
	bra.uni 	$L__BB25_94;
$L__BB25_93:
	shl.b32 	%r700, %r365, 3;
	mov.u32 	%r701, _ZZN3cub18CUB_300001_SM_10006detail10merge_sort30DeviceMergeSortBlockSortKernelINS2_10policy_hubIN6thrust24THRUST_300001_SM_1000_NS6detail15normal_iteratorINS6_10device_ptrI8KeyValueEEEEE9Policy600ESC_PNS0_8NullTypeESC_SG_j18KeyValueComparatorSA_SF_EEvbT0_T1_T2_T3_T4_PT6_PT7_T5_NS1_7vsmem_tEE19static_temp_storage;
	add.s32 	%r702, %r701, %r700;
	ld.shared.v2.u32 	{%r1199, %r1200}, [%r702];
$L__BB25_94:
	setp.ge.s32 	%p104, %r365, %r323;
	mov.pred 	%p231, 0;
	@%p104 bra 	$L__BB25_96;
	setp.ge.s32 	%p105, %r366, %r322;
	setp.lt.s32 	%p106, %r1199, %r1205;
	or.pred  	%p231, %p105, %p106;
$L__BB25_96:
	selp.b32 	%r1147, %r1200, %r1206, %p231;
	selp.b32 	%r1148, %r1199, %r1205, %p231;
	selp.u32 	%r703, 1, 0, %p231;
	add.s32 	%r377, %r365, %r703;
	not.pred 	%p107, %p231;
	selp.u32 	%r704, 1, 0, %p107;
	add.s32 	%r378, %r366, %r704;
	@%p231 bra 	$L__BB25_98;
	shl.b32 	%r705, %r378, 3;
	mov.u32 	%r706, _ZZN3cub18CUB_300001_SM_10006detail10merge_sort30DeviceMergeSortBlockSortKernelINS2_10policy_hubIN6thrust24THRUST_300001_SM_1000_NS6detail15normal_iteratorINS6_10device_ptrI8KeyValueEEEEE9Policy600ESC_PNS0_8NullTypeESC_SG_j18KeyValueComparatorSA_SF_EEvbT0_T1_T2_T3_T4_PT6_PT7_T5_NS1_7vsmem_tEE19static_temp_storage;
	add.s32 	%r707, %r706, %r705;
	ld.shared.v2.u32 	{%r1205, %r1206}, [%r707];
	bra.uni 	$L__BB25_99;
$L__BB25_98:
	shl.b32 	%r708, %r377, 3;
	mov.u32 	%r709, _ZZN3cub18CUB_300001_SM_10006detail10merge_sort30DeviceMergeSortBlockSortKernelINS2_10policy_hubIN6thrust24THRUST_300001_SM_1000_NS6detail15normal_iteratorINS6_10device_ptrI8KeyValueEEEEE9Policy600ESC_PNS0_8NullTypeESC_SG_j18KeyValueComparatorSA_SF_EEvbT0_T1_T2_T3_T4_PT6_PT7_T5_NS1_7vsmem_tEE19static_temp_storage;
	add.s32 	%r710, %r709, %r708;
	ld.shared.v2.u32 	{%r1199, %r1200}, [%r710];
$L__BB25_99:
	setp.ge.s32 	%p109, %r377, %r323;
	mov.pred 	%p232, 0;
	@%p109 bra 	$L__BB25_101;
	setp.ge.s32 	%p110, %r378, %r322;
	setp.lt.s32 	%p111, %r1199, %r1205;
	or.pred  	%p232, %p110, %p111;
$L__BB25_101:
	selp.b32 	%r1151, %r1200, %r1206, %p232;
	selp.b32 	%r1152, %r1199, %r1205, %p232;
	selp.u32 	%r711, 1, 0, %p232;
	add.s32 	%r389, %r377, %r711;
	not.pred 	%p112, %p232;
	selp.u32 	%r712, 1, 0, %p112;
	add.s32 	%r390, %r378, %r712;
	@%p232 bra 	$L__BB25_103;
	shl.b32 	%r713, %r390, 3;
	mov.u32 	%r714, _ZZN3cub18CUB_300001_SM_10006detail10merge_sort30DeviceMergeSortBlockSortKernelINS2_10policy_hubIN6thrust24THRUST_300001_SM_1000_NS6detail15normal_iteratorINS6_10device_ptrI8KeyValueEEEEE9Policy600ESC_PNS0_8NullTypeESC_SG_j18KeyValueComparatorSA_SF_EEvbT0_T1_T2_T3_T4_PT6_PT7_T5_NS1_7vsmem_tEE19static_temp_storage;
	add.s32 	%r715, %r714, %r713;
	ld.shared.v2.u32 	{%r1205, %r1206}, [%r715];
	bra.uni 	$L__BB25_104;
$L__BB25_103:
	shl.b32 	%r716, %r389, 3;
	mov.u32 	%r717, _ZZN3cub18CUB_300001_SM_10006detail10merge_sort30DeviceMergeSortBlockSortKernelINS2_10policy_hubIN6thrust24THRUST_300001_SM_1000_NS6detail15normal_iteratorINS6_10device_ptrI8KeyValueEEEEE9Policy600ESC_PNS0_8NullTypeESC_SG_j18KeyValueComparatorSA_SF_EEvbT0_T1_T2_T3_T4_PT6_PT7_T5_NS1_7vsmem_tEE19static_temp_storage;
	add.s32 	%r718, %r717, %r716;
	ld.shared.v2.u32 	{%r1199, %r1200}, [%r718];
$L__BB25_104:
	setp.ge.s32 	%p114, %r389, %r323;
	mov.pred 	%p233, 0;
	@%p114 bra 	$L__BB25_106;
	setp.ge.s32 	%p115, %r390, %r322;
	setp.lt.s32 	%p116, %r1199, %r1205;
	or.pred  	%p233, %p115, %p116;
$L__BB25_106:
	selp.b32 	%r1155, %r1200, %r1206, %p233;
	selp.b32 	%r1156, %r1199, %r1205, %p233;
	selp.u32 	%r719, 1, 0, %p233;
	add.s32 	%r401, %r389, %r719;
	not.pred 	%p117, %p233;
	selp.u32 	%r720, 1, 0, %p117;
	add.s32 	%r402, %r390, %r720;
	@%p233 bra 	$L__BB25_108;
	shl.b32 	%r721, %r402, 3;
	mov.u32 	%r722, _ZZN3cub18CUB_300001_SM_10006detail10merge_sort30DeviceMergeSortBlockSortKernelINS2_10policy_hubIN6thrust24THRUST_300001_SM_1000_NS6detail15normal_iteratorINS6_10device_ptrI8KeyValueEEEEE9Policy600ESC_PNS0_8NullTypeESC_SG_j18KeyValueComparatorSA_SF_EEvbT0_T1_T2_T3_T4_PT6_PT7_T5_NS1_7vsmem_tEE19static_temp_storage;
	add.s32 	%r723, %r722, %r721;
	ld.shared.v2.u32 	{%r1205, %r1206}, [%r723];
	bra.uni 	$L__BB25_109;
$L__BB25_108:
	shl.b32 	%r724, %r401, 3;
	mov.u32 	%r725, _ZZN3cub18CUB_300001_SM_10006detail10merge_sort30DeviceMergeSortBlockSortKernelINS2_10policy_hubIN6thrust24THRUST_300001_SM_1000_NS6detail15normal_iteratorINS6_10device_ptrI8KeyValueEEEEE9Policy600ESC_PNS0_8NullTypeESC_SG_j18KeyValueComparatorSA_SF_EEvbT0_T1_T2_T3_T4_PT6_PT7_T5_NS1_7vsmem_tEE19static_temp_storage;
	add.s32 	%r726, %r725, %r724;
	ld.shared.v2.u32 	{%r1199, %r1200}, [%r726];
$L__BB25_109:
	setp.ge.s32 	%p119, %r401, %r323;
	mov.pred 	%p234, 0;
	@%p119 bra 	$L__BB25_111;
	setp.ge.s32 	%p120, %r402, %r322;
	setp.lt.s32 	%p121, %r1199, %r1205;
	or.pred  	%p234, %p120, %p121;
$L__BB25_111:
	selp.b32 	%r1159, %r1200, %r1206, %p234;
	selp.b32 	%r1160, %r1199, %r1205, %p234;
	selp.u32 	%r727, 1, 0, %p234;
	add.s32 	%r413, %r401, %r727;
	not.pred 	%p122, %p234;
	selp.u32 	%r728, 1, 0, %p122;
	add.s32 	%r414, %r402, %r728;
	@%p234 bra 	$L__BB25_113;
	shl.b32 	%r729, %r414, 3;
	mov.u32 	%r730, _ZZN3cub18CUB_300001_SM_10006detail10merge_sort30DeviceMergeSortBlockSortKernelINS2_10policy_hubIN6thrust24THRUST_300001_SM_1000_NS6detail15normal_iteratorINS6_10device_ptrI8KeyValueEEEEE9Policy600ESC_PNS0_8NullTypeESC_SG_j18KeyValueComparatorSA_SF_EEvbT0_T1_T2_T3_T4_PT6_PT7_T5_NS1_7vsmem_tEE19static_temp_storage;
	add.s32 	%r731, %r730, %r729;
	ld.shared.v2.u32 	{%r1205, %r1206}, [%r731];
	bra.uni 	$L__BB25_114;
$L__BB25_113:
	shl.b32 	%r732, %r413, 3;
	mov.u32 	%r733, _ZZN3cub18CUB_300001_SM_10006detail10merge_sort30DeviceMergeSortBlockSortKernelINS2_10policy_hubIN6thrust24THRUST_300001_SM_1000_NS6detail15normal_iteratorINS6_10device_ptrI8KeyValueEEEEE9Policy600ESC_PNS0_8NullTypeESC_SG_j18KeyValueComparatorSA_SF_EEvbT0_T1_T2_T3_T4_PT6_PT7_T5_NS1_7vsmem_tEE19static_temp_storage;
	add.s32 	%r734, %r733, %r732;
	ld.shared.v2.u32 	{%r1199, %r1200}, [%r734];
$L__BB25_114:
	setp.ge.s32 	%p124, %r413, %r323;
	mov.pred 	%p235, 0;
	@%p124 bra 	$L__BB25_116;
	setp.ge.s32 	%p125, %r414, %r322;
	setp.lt.s32 	%p126, %r1199, %r1205;
	or.pred  	%p235, %p125, %p126;
$L__BB25_116:
	selp.b32 	%r1179, %r1200, %r1206, %p235;
	selp.b32 	%r1180, %r1199, %r1205, %p235;
	shl.b32 	%r425, %r1195, 1;
	setp.lt.u32 	%p127, %r1195, 129;
	mov.u32 	%r1195, %r425;
	@%p127 bra 	$L__BB25_77;
	ld.param.s8 	%rs2, [_ZN3cub18CUB_300001_SM_10006detail10merge_sort30DeviceMergeSortBlockSortKernelINS2_10policy_hubIN6thrust24THRUST_300001_SM_1000_NS6detail15normal_iteratorINS6_10device_ptrI8KeyValueEEEEE9Policy600ESC_PNS0_8NullTypeESC_SG_j18KeyValueComparatorSA_SF_EEvbT0_T1_T2_T3_T4_PT6_PT7_T5_NS1_7vsmem_tE_param_0];
	add.s32 	%r426, %r165, 96;
	add.s32 	%r427, %r165, 128;
	add.s32 	%r428, %r165, 160;
	add.s32 	%r429, %r165, 224;
	bar.sync 	0;
	setp.eq.s16 	%p128, %rs2, 0;
	@%p128 bra 	$L__BB25_136;
	st.shared.v2.u32 	[%r209], {%r1194, %r1193};
	st.shared.v2.u32 	[%r212+8], {%r1176, %r1175};
	st.shared.v2.u32 	[%r215+16], {%r1144, %r1143};
	st.shared.v2.u32 	[%r218+24], {%r1148, %r1147};
	st.shared.v2.u32 	[%r221+32], {%r1152, %r1151};
	st.shared.v2.u32 	[%r224+40], {%r1156, %r1155};
	st.shared.v2.u32 	[%r227+48], {%r1160, %r1159};
	st.shared.v2.u32 	[%r230+56], {%r1180, %r1179};
	bar.warp.sync 	-1;
	ld.shared.v2.u32 	{%r431, %r430}, [%r201];
	ld.shared.v2.u32 	{%r433, %r432}, [%r202+256];
	ld.shared.v2.u32 	{%r435, %r434}, [%r203+512];
	ld.shared.v2.u32 	{%r437, %r436}, [%r204+768];
	ld.shared.v2.u32 	{%r439, %r438}, [%r205+1024];
	ld.shared.v2.u32 	{%r441, %r440}, [%r206+1280];
	ld.shared.v2.u32 	{%r443, %r442}, [%r207+1536];
	ld.shared.v2.u32 	{%r445, %r444}, [%r208+1792];
	setp.eq.s32 	%p129, %r162, 0;
	@%p129 bra 	$L__BB25_119;
	bra.uni 	$L__BB25_120;
$L__BB25_119:
	st.volatile.shared.u32 	[_ZZN3cub18CUB_300001_SM_10006detail10merge_sort30DeviceMergeSortBlockSortKernelINS2_10policy_hubIN6thrust24THRUST_300001_SM_1000_NS6detail15normal_iteratorINS6_10device_ptrI8KeyValueEEEEE9Policy600ESC_PNS0_8NullTypeESC_SG_j18KeyValueComparatorSA_SF_EEvbT0_T1_T2_T3_T4_PT6_PT7_T5_NS1_7vsmem_tEE19static_temp_storage+16896], %r161;
$L__BB25_120:
	bar.sync 	0;
	ld.volatile.shared.u32 	%r462, [_ZZN3cub18CUB_300001_SM_10006detail10merge_sort30DeviceMergeSortBlockSortKernelINS2_10policy_hubIN6thrust24THRUST_300001_SM_1000_NS6detail15normal_iteratorINS6_10device_ptrI8KeyValueEEEEE9Policy600ESC_PNS0_8NullTypeESC_SG_j18KeyValueComparatorSA_SF_EEvbT0_T1_T2_T3_T4_PT6_PT7_T5_NS1_7vsmem_tEE19static_temp_storage+16896];
	mov.u32 	%r735, %tid.x;
	shl.b32 	%r736, %r735, 3;
	and.b32  	%r737, %r736, 7936;
	cvt.u64.u32 	%rd13, %r737;
	and.b32  	%r738, %r735, 31;
	mov.u32 	%r739, %ctaid.x;
	shl.b32 	%r740, %r739, 11;
	or.b32  	%r741, %r738, %r740;
	cvt.u64.u32 	%rd14, %r741;
	add.s64 	%rd15, %rd14, %rd13;
	setp.ge.s32 	%p130, %r165, %r462;
	shl.b64 	%rd16, %rd15, 3;
	add.s64 	%rd5, %rd2, %rd16;
	@%p130 bra 	$L__BB25_122;
	st.global.u32 	[%rd5], %r431;
	st.global.u32 	[%rd5+4], %r430;
$L__BB25_122:
	setp.ge.s32 	%p131, %r170, %r462;
	@%p131 bra 	$L__BB25_124;
	st.global.u32 	[%rd5+256], %r433;
	st.global.u32 	[%rd5+260], %r432;
$L__BB25_124:
	or.b32  	%r746, %r737, %r738;
	or.b32  	%r747, %r746, 64;
	setp.ge.s32 	%p132, %r747, %r462;
	@%p132 bra 	$L__BB25_126;
	st.global.u32 	[%rd5+512], %r435;
	st.global.u32 	[%rd5+516], %r434;
$L__BB25_126:
	setp.ge.s32 	%p133, %r426, %r462;
	@%p133 bra 	$L__BB25_128;
	st.global.u32 	[%rd5+768], %r437;
	st.global.u32 	[%rd5+772], %r436;
$L__BB25_128:
	setp.ge.s32 	%p134, %r427, %r462;
	@%p134 bra 	$L__BB25_130;
	st.global.u32 	[%rd5+1024], %r439;
	st.global.u32 	[%rd5+1028], %r438;
$L__BB25_130:
	setp.ge.s32 	%p135, %r428, %r462;
	@%p135 bra 	$L__BB25_132;
	st.global.u32 	[%rd5+1280], %r441;
	st.global.u32 	[%rd5+1284], %r440;
$L__BB25_132:
	setp.ge.s32 	%p136, %r191, %r462;
	@%p136 bra 	$L__BB25_134;
	st.global.u32 	[%rd5+1536], %r443;
	st.global.u32 	[%rd5+1540], %r442;
$L__BB25_134:
	setp.ge.s32 	%p137, %r429, %r462;
	@%p137 bra 	$L__BB25_154;
	st.global.u32 	[%rd5+1792], %r445;
	st.global.u32 	[%rd5+1796], %r444;
	bra.uni 	$L__BB25_154;
$L__BB25_136:
	st.shared.v2.u32 	[%r209], {%r1194, %r1193};
	st.shared.v2.u32 	[%r212+8], {%r1176, %r1175};
	st.shared.v2.u32 	[%r215+16], {%r1144, %r1143};
	st.shared.v2.u32 	[%r218+24], {%r1148, %r1147};
	st.shared.v2.u32 	[%r221+32], {%r1152, %r1151};
	st.shared.v2.u32 	[%r224+40], {%r1156, %r1155};
	st.shared.v2.u32 	[%r227+48], {%r1160, %r1159};
	st.shared.v2.u32 	[%r230+56], {%r1180, %r1179};
	bar.warp.sync 	-1;
	ld.shared.v2.u32 	{%r447, %r446}, [%r201];
	ld.shared.v2.u32 	{%r449, %r448}, [%r202+256];
	ld.shared.v2.u32 	{%r451, %r450}, [%r203+512];
	ld.shared.v2.u32 	{%r453, %r452}, [%r204+768];
	ld.shared.v2.u32 	{%r455, %r454}, [%r205+1024];
	ld.shared.v2.u32 	{%r457, %r456}, [%r206+1280];
	ld.shared.v2.u32 	{%r459, %r458}, [%r207+1536];
	ld.shared.v2.u32 	{%r461, %r460}, [%r208+1792];
	setp.eq.s32 	%p138, %r162, 0;
	@%p138 bra 	$L__BB25_137;
	bra.uni 	$L__BB25_138;
$L__BB25_137:
	st.volatile.shared.u32 	[_ZZN3cub18CUB_300001_SM_10006detail10merge_sort30DeviceMergeSortBlockSortKernelINS2_10policy_hubIN6thrust24THRUST_300001_SM_1000_NS6detail15normal_iteratorINS6_10device_ptrI8KeyValueEEEEE9Policy600ESC_PNS0_8NullTypeESC_SG_j18KeyValueComparatorSA_SF_EEvbT0_T1_T2_T3_T4_PT6_PT7_T5_NS1_7vsmem_tEE19static_temp_storage+16896], %r161;
$L__BB25_138:
	ld.param.u64 	%rd34, [_ZN3cub18CUB_300001_SM_10006detail10merge_sort30DeviceMergeSortBlockSortKernelINS2_10policy_hubIN6thrust24THRUST_300001_SM_1000_NS6detail15normal_iteratorINS6_10device_ptrI8KeyValueEEEEE9Policy600ESC_PNS0_8NullTypeESC_SG_j18KeyValueComparatorSA_SF_EEvbT0_T1_T2_T3_T4_PT6_PT7_T5_NS1_7vsmem_tE_param_6];
	bar.sync 	0;
	ld.volatile.shared.u32 	%r463, [_ZZN3cub18CUB_300001_SM_10006detail10merge_sort30DeviceMergeSortBlockSortKernelINS2_10policy_hubIN6thrust24THRUST_300001_SM_1000_NS6detail15normal_iteratorINS6_10device_ptrI8KeyValueEEEEE9Policy600ESC_PNS0_8NullTypeESC_SG_j18KeyValueComparatorSA_SF_EEvbT0_T1_T2_T3_T4_PT6_PT7_T5_NS1_7vsmem_tEE19static_temp_storage+16896];
	setp.ge.s32 	%p139, %r165, %r463;
	cvt.u64.u32 	%rd17, %r165;
	mov.u32 	%r748, %ctaid.x;
	shl.b32 	%r749, %r748, 11;
	cvt.u64.u32 	%rd18, %r749;
	add.s64 	%rd19, %rd17, %rd18;
	cvta.to.global.u64 	%rd20, %rd34;
	shl.b64 	%rd21, %rd19, 3;
	add.s64 	%rd6, %rd20, %rd21;
	@%p139 bra 	$L__BB25_140;
	st.global.u32 	[%rd6], %r447;
	st.global.u32 	[%rd6+4], %r446;
$L__BB25_140:
	setp.ge.s32 	%p140, %r170, %r463;
	@%p140 bra 	$L__BB25_142;
	st.global.u32 	[%rd6+256], %r449;
	st.global.u32 	[%rd6+260], %r448;
$L__BB25_142:
	mov.u32 	%r750, %tid.x;
	shl.b32 	%r751, %r750, 3;
	and.b32  	%r752, %r751, 7936;
	and.b32  	%r753, %r750, 31;
	or.b32  	%r754, %r752, %r753;
	or.b32  	%r755, %r754, 64;
	setp.ge.s32 	%p141, %r755, %r463;
	@%p141 bra 	$L__BB25_144;
	st.global.u32 	[%rd6+512], %r451;
	st.global.u32 	[%rd6+516], %r450;
$L__BB25_144:
	setp.ge.s32 	%p142, %r426, %r463;
	@%p142 bra 	$L__BB25_146;
	st.global.u32 	[%rd6+768], %r453;
	st.global.u32 	[%rd6+772], %r452;
$L__BB25_146:
	setp.ge.s32 	%p143, %r427, %r463;
	@%p143 bra 	$L__BB25_148;
	st.global.u32 	[%rd6+1024], %r455;
	st.global.u32 	[%rd6+1028], %r454;
$L__BB25_148:
	setp.ge.s32 	%p144, %r428, %r463;
	@%p144 bra 	$L__BB25_150;
	st.global.u32 	[%rd6+1280], %r457;
	st.global.u32 	[%rd6+1284], %r456;
$L__BB25_150:
	setp.ge.s32 	%p145, %r191, %r463;
	@%p145 bra 	$L__BB25_152;
	st.global.u32 	[%rd6+1536], %r459;
	st.global.u32 	[%rd6+1540], %r458;
$L__BB25_152:
	setp.ge.s32 	%p146, %r429, %r463;
	@%p146 bra 	$L__BB25_154;
	st.global.u32 	[%rd6+1792], %r461;
	st.global.u32 	[%rd6+1796], %r460;
$L__BB25_154:
	ret;

}
	// .globl	_ZN3cub18CUB_300001_SM_10006detail10merge_sort30DeviceMergeSortPartitionKernelIN6thrust24THRUST_300001_SM_1000_NS6detail15normal_iteratorINS5_10device_ptrI8KeyValueEEEEj18KeyValueComparatorS9_EEvbT_PT2_T0_SG_PSG_T1_SG_i
.visible .entry _ZN3cub18CUB_300001_SM_10006detail10merge_sort30DeviceMergeSortPartitionKernelIN6thrust24THRUST_300001_SM_1000_NS6detail15normal_iteratorINS5_10device_ptrI8KeyValueEEEEj18KeyValueComparatorS9_EEvbT_PT2_T0_SG_PSG_T1_SG_i(
	.param .u8 _ZN3cub18CUB_300001_SM_10006detail10merge_sort30DeviceMergeSortPartitionKernelIN6thrust24THRUST_300001_SM_1000_NS6detail15normal_iteratorINS5_10device_ptrI8KeyValueEEEEj18KeyValueComparatorS9_EEvbT_PT2_T0_SG_PSG_T1_SG_i_param_0,
	.param .align 8 .b8 _ZN3cub18CUB_300001_SM_10006detail10merge_sort30DeviceMergeSortPartitionKernelIN6thrust24THRUST_300001_SM_1000_NS6detail15normal_iteratorINS5_10device_ptrI8KeyValueEEEEj18KeyValueComparatorS9_EEvbT_PT2_T0_SG_PSG_T1_SG_i_param_1[8],
	.param .u64 .ptr .align 1 _ZN3cub18CUB_300001_SM_10006detail10merge_sort30DeviceMergeSortPartitionKernelIN6thrust24THRUST_300001_SM_1000_NS6detail15normal_iteratorINS5_10device_ptrI8KeyValueEEEEj18KeyValueComparatorS9_EEvbT_PT2_T0_SG_PSG_T1_SG_i_param_2,
	.param .u32 _ZN3cub18CUB_300001_SM_10006detail10merge_sort30DeviceMergeSortPartitionKernelIN6thrust24THRUST_300001_SM_1000_NS6detail15normal_iteratorINS5_10device_ptrI8KeyValueEEEEj18KeyValueComparatorS9_EEvbT_PT2_T0_SG_PSG_T1_SG_i_param_3,
	.param .u32 _ZN3cub18CUB_300001_SM_10006detail10merge_sort30DeviceMergeSortPartitionKernelIN6thrust24THRUST_300001_SM_1000_NS6detail15normal_iteratorINS5_10device_ptrI8KeyValueEEEEj18KeyValueComparatorS9_EEvbT_PT2_T0_SG_PSG_T1_SG_i_param_4,
	.param .u64 .ptr .align 1 _ZN3cub18CUB_300001_SM_10006detail10merge_sort30DeviceMergeSortPartitionKernelIN6thrust24THRUST_300001_SM_1000_NS6detail15normal_iteratorINS5_10device_ptrI8KeyValueEEEEj18KeyValueComparatorS9_EEvbT_PT2_T0_SG_PSG_T1_SG_i_param_5,
	.param .align 1 .b8 _ZN3cub18CUB_300001_SM_10006detail10merge_sort30DeviceMergeSortPartitionKernelIN6thrust24THRUST_300001_SM_1000_NS6detail15normal_iteratorINS5_10device_ptrI8KeyValueEEEEj18KeyValueComparatorS9_EEvbT_PT2_T0_SG_PSG_T1_SG_i_param_6[1],
	.param .u32 _ZN3cub18CUB_300001_SM_10006detail10merge_sort30DeviceMergeSortPartitionKernelIN6thrust24THRUST_300001_SM_1000_NS6detail15normal_iteratorINS5_10device_ptrI8KeyValueEEEEj18KeyValueComparatorS9_EEvbT_PT2_T0_SG_PSG_T1_SG_i_param_7,
	.param .u32 _ZN3cub18CUB_300001_SM_10006detail10merge_sort30DeviceMergeSortPartitionKernelIN6thrust24THRUST_300001_SM_1000_NS6detail15normal_iteratorINS5_10device_ptrI8KeyValueEEEEj18KeyValueComparatorS9_EEvbT_PT2_T0_SG_PSG_T1_SG_i_param_8
)
{
	.reg .pred 	%p<10>;
	.reg .b16 	%rs<2>;
	.reg .b32 	%r<70>;
	.reg .b64 	%rd<32>;

	ld.param.u64 	%rd9, [_ZN3cub18CUB_300001_SM_10006detail10merge_sort30DeviceMergeSortPartitionKernelIN6thrust24THRUST_300001_SM_1000_NS6detail15normal_iteratorINS5_10device_ptrI8KeyValueEEEEj18KeyValueComparatorS9_EEvbT_PT2_T0_SG_PSG_T1_SG_i_param_1];
	ld.param.s8 	%rs1, [_ZN3cub18CUB_300001_SM_10006detail10merge_sort30DeviceMergeSortPartitionKernelIN6thrust24THRUST_300001_SM_1000_NS6detail15normal_iteratorINS5_10device_ptrI8KeyValueEEEEj18KeyValueComparatorS9_EEvbT_PT2_T0_SG_PSG_T1_SG_i_param_0];
	ld.param.u64 	%rd10, [_ZN3cub18CUB_300001_SM_10006detail10merge_sort30DeviceMergeSortPartitionKernelIN6thrust24THRUST_300001_SM_1000_NS6detail15normal_iteratorINS5_10device_ptrI8KeyValueEEEEj18KeyValueComparatorS9_EEvbT_PT2_T0_SG_PSG_T1_SG_i_param_2];
	ld.param.u32 	%r20, [_ZN3cub18CUB_300001_SM_10006detail10merge_sort30DeviceMergeSortPartitionKernelIN6thrust24THRUST_300001_SM_1000_NS6detail15normal_iteratorINS5_10device_ptrI8KeyValueEEEEj18KeyValueComparatorS9_EEvbT_PT2_T0_SG_PSG_T1_SG_i_param_3];
	ld.param.u32 	%r21, [_ZN3cub18CUB_300001_SM_10006detail10merge_sort30DeviceMergeSortPartitionKernelIN6thrust24THRUST_300001_SM_1000_NS6detail15normal_iteratorINS5_10device_ptrI8KeyValueEEEEj18KeyValueComparatorS9_EEvbT_PT2_T0_SG_PSG_T1_SG_i_param_4];
	ld.param.u64 	%rd11, [_ZN3cub18CUB_300001_SM_10006detail10merge_sort30DeviceMergeSortPartitionKernelIN6thrust24THRUST_300001_SM_1000_NS6detail15normal_iteratorINS5_10device_ptrI8KeyValueEEEEj18KeyValueComparatorS9_EEvbT_PT2_T0_SG_PSG_T1_SG_i_param_5];
	ld.param.u32 	%r22, [_ZN3cub18CUB_300001_SM_10006detail10merge_sort30DeviceMergeSortPartitionKernelIN6thrust24THRUST_300001_SM_1000_NS6detail15normal_iteratorINS5_10device_ptrI8KeyValueEEEEj18KeyValueComparatorS9_EEvbT_PT2_T0_SG_PSG_T1_SG_i_param_7];
	ld.param.u32 	%r23, [_ZN3cub18CUB_300001_SM_10006detail10merge_sort30DeviceMergeSortPartitionKernelIN6thrust24THRUST_300001_SM_1000_NS6detail15normal_iteratorINS5_10device_ptrI8KeyValueEEEEj18KeyValueComparatorS9_EEvbT_PT2_T0_SG_PSG_T1_SG_i_param_8];
	cvta.to.global.u64 	%rd1, %rd11;
	mov.u32 	%r24, %ntid.x;
	mov.u32 	%r25, %ctaid.x;
	mov.u32 	%r26, %tid.x;
	mad.lo.s32 	%r1, %r24, %r25, %r26;
	setp.ge.u32 	%p1, %r1, %r21;
	@%p1 bra 	$L__BB26_11;
	shr.u32 	%r27, %r22, 1;
	add.s32 	%r2, %r22, -1;
	neg.s32 	%r28, %r22;
	and.b32  	%r29, %r1, %r28;
	mul.lo.s32 	%r30, %r23, %r29;
	mul.lo.s32 	%r31, %r23, %r27;
	min.u32 	%r3, %r30, %r20;
	not.b32 	%r32, %r30;
	min.u32 	%r33, %r31, %r32;
	add.s32 	%r34, %r33, %r30;
	min.u32 	%r4, %r34, %r20;
	not.b32 	%r35, %r4;
	min.u32 	%r36, %r31, %r35;
	add.s32 	%r37, %r36, %r4;
	min.u32 	%r5, %r37, %r20;
	// begin inline asm
	griddepcontrol.wait;
	// end inline asm
	add.s32 	%r38, %r1, 1;
	setp.ne.s32 	%p2, %r38, %r21;
	@%p2 bra 	$L__BB26_3;
	mul.wide.u32 	%rd30, %r1, 4;
	add.s64 	%rd31, %rd1, %rd30;
	st.global.u32 	[%rd31], %r4;
	bra.uni 	$L__BB26_11;
$L__BB26_3:
	sub.s32 	%r39, %r5, %r3;
	and.b32  	%r40, %r2, %r1;
	mul.lo.s32 	%r41, %r40, %r23;
	min.u32 	%r6, %r41, %r39;
	setp.eq.s16 	%p3, %rs1, 0;
	@%p3 bra 	$L__BB26_7;
	sub.s32 	%r42, %r4, %r3;
	sub.s32 	%r43, %r5, %r4;
	max.u32 	%r44, %r6, %r43;
	sub.s32 	%r69, %r44, %r43;
	min.u32 	%r65, %r42, %r6;
	setp.ge.u32 	%p4, %r69, %r65;
	@%p4 bra 	$L__BB26_10;
	cvta.to.global.u64 	%rd3, %rd9;
	cvt.u64.u32 	%rd4, %r4;
	cvt.u64.u32 	%rd5, %r3;
$L__BB26_6:
	sub.s32 	%r45, %r65, %r69;
	shr.u32 	%r46, %r45, 1;
	add.s32 	%r47, %r46, %r69;
	cvt.u64.u32 	%rd12, %r47;
	add.s64 	%rd13, %rd12, %rd5;
	shl.b64 	%rd14, %rd13, 3;
	add.s64 	%rd15, %rd3, %rd14;
	ld.global.u32 	%r48, [%rd15];
	not.b32 	%r49, %r47;
	add.s32 	%r50, %r6, %r49;
	cvt.u64.u32 	%rd16, %r50;
	add.s64 	%rd17, %rd16, %rd4;
	shl.b64 	%rd18, %rd17, 3;
	add.s64 	%rd19, %rd3, %rd18;
	ld.global.u32 	%r51, [%rd19];
	setp.lt.s32 	%p5, %r51, %r48;
	add.s32 	%r52, %r47, 1;
	selp.b32 	%r69, %r69, %r52, %p5;
	selp.b32 	%r65, %r47, %r65, %p5;
	setp.lt.u32 	%p6, %r69, %r65;
	@%p6 bra 	$L__BB26_6;
	bra.uni 	$L__BB26_10;
$L__BB26_7:
	sub.s32 	%r53, %r4, %r3;
	sub.s32 	%r54, %r5, %r4;
	max.u32 	%r55, %r6, %r54;
	sub.s32 	%r69, %r55, %r54;
	min.u32 	%r67, %r53, %r6;
	setp.ge.u32 	%p7, %r69, %r67;
	@%p7 bra 	$L__BB26_10;
	cvta.to.global.u64 	%rd6, %rd10;
	cvt.u64.u32 	%rd7, %r4;
	cvt.u64.u32 	%rd8, %r3;
$L__BB26_9:
	sub.s32 	%r56, %r67, %r69;
	shr.u32 	%r57, %r56, 1;
	add.s32 	%r58, %r57, %r69;
	cvt.u64.u32 	%rd20, %r58;
	add.s64 	%rd21, %rd20, %rd8;
	shl.b64 	%rd22, %rd21, 3;
	add.s64 	%rd23, %rd6, %rd22;
	ld.global.u32 	%r59, [%rd23];
	not.b32 	%r60, %r58;
	add.s32 	%r61, %r6, %r60;
	cvt.u64.u32 	%rd24, %r61;
	add.s64 	%rd25, %rd24, %rd7;
	shl.b64 	%rd26, %rd25, 3;
	add.s64 	%rd27, %rd6, %rd26;
	ld.global.u32 	%r62, [%rd27];
	setp.lt.s32 	%p8, %r62, %r59;
	add.s32 	%r63, %r58, 1;
	selp.b32 	%r69, %r69, %r63, %p8;
	selp.b32 	%r67, %r58, %r67, %p8;
	setp.lt.u32 	%p9, %r69, %r67;
	@%p9 bra 	$L__BB26_9;
$L__BB26_10:
	add.s32 	%r64, %r69, %r3;
	mul.wide.u32 	%rd28, %r1, 4;
	add.s64 	%rd29, %rd1, %rd28;
	st.global.u32 	[%rd29], %r64;
$L__BB26_11:
	ret;

}
	// .globl	_ZN3cub18CUB_300001_SM_10006detail10merge_sort26DeviceMergeSortMergeKernelINS2_10policy_hubIN6thrust24THRUST_300001_SM_1000_NS6detail15normal_iteratorINS6_10device_ptrI8KeyValueEEEEE9Policy600ESC_PNS0_8NullTypeESC_SG_j18KeyValueComparatorSA_SF_EEvbT2_T3_T4_PT6_PT7_T5_PSK_SK_NS1_7vsmem_tE
.visible .entry _ZN3cub18CUB_300001_SM_10006detail10merge_sort26DeviceMergeSortMergeKernelINS2_10policy_hubIN6thrust24THRUST_300001_SM_1000_NS6detail15normal_iteratorINS6_10device_ptrI8KeyValueEEEEE9Policy600ESC_PNS0_8NullTypeESC_SG_j18KeyValueComparatorSA_SF_EEvbT2_T3_T4_PT6_PT7_T5_PSK_SK_NS1_7vsmem_tE(
	.param .u8 _ZN3cub18CUB_300001_SM_10006detail10merge_sort26DeviceMergeSortMergeKernelINS2_10policy_hubIN6thrust24THRUST_300001_SM_1000_NS6detail15normal_iteratorINS6_10device_ptrI8KeyValueEEEEE9Policy600ESC_PNS0_8NullTypeESC_SG_j18KeyValueComparatorSA_SF_EEvbT2_T3_T4_PT6_PT7_T5_PSK_SK_NS1_7vsmem_tE_param_0,
	.param .align 8 .b8 _ZN3cub18CUB_300001_SM_10006detail10merge_sort26DeviceMergeSortMergeKernelINS2_10policy_hubIN6thrust24THRUST_300001_SM_1000_NS6detail15normal_iteratorINS6_10device_ptrI8KeyValueEEEEE9Policy600ESC_PNS0_8NullTypeESC_SG_j18KeyValueComparatorSA_SF_EEvbT2_T3_T4_PT6_PT7_T5_PSK_SK_NS1_7vsmem_tE_param_1[8],
	.param .u64 .ptr .align 1 _ZN3cub18CUB_300001_SM_10006detail10merge_sort26DeviceMergeSortMergeKernelINS2_10policy_hubIN6thrust24THRUST_300001_SM_1000_NS6detail15normal_iteratorINS6_10device_ptrI8KeyValueEEEEE9Policy600ESC_PNS0_8NullTypeESC_SG_j18KeyValueComparatorSA_SF_EEvbT2_T3_T4_PT6_PT7_T5_PSK_SK_NS1_7vsmem_tE_param_2,
	.param .u32 _ZN3cub18CUB_300001_SM_10006detail10merge_sort26DeviceMergeSortMergeKernelINS2_10policy_hubIN6thrust24THRUST_300001_SM_1000_NS6detail15normal_iteratorINS6_10device_ptrI8KeyValueEEEEE9Policy600ESC_PNS0_8NullTypeESC_SG_j18KeyValueComparatorSA_SF_EEvbT2_T3_T4_PT6_PT7_T5_PSK_SK_NS1_7vsmem_tE_param_3,
	.param .u64 .ptr .align 1 _ZN3cub18CUB_300001_SM_10006detail10merge_sort26DeviceMergeSortMergeKernelINS2_10policy_hubIN6thrust24THRUST_300001_SM_1000_NS6detail15normal_iteratorINS6_10device_ptrI8KeyValueEEEEE9Policy600ESC_PNS0_8NullTypeESC_SG_j18KeyValueComparatorSA_SF_EEvbT2_T3_T4_PT6_PT7_T5_PSK_SK_NS1_7vsmem_tE_param_4,
	.param .u64 .ptr .align 1 _ZN3cub18CUB_300001_SM_10006detail10merge_sort26DeviceMergeSortMergeKernelINS2_10policy_hubIN6thrust24THRUST_300001_SM_1000_NS6detail15normal_iteratorINS6_10device_ptrI8KeyValueEEEEE9Policy600ESC_PNS0_8NullTypeESC_SG_j18KeyValueComparatorSA_SF_EEvbT2_T3_T4_PT6_PT7_T5_PSK_SK_NS1_7vsmem_tE_param_5,
	.param .align 1 .b8 _ZN3cub18CUB_300001_SM_10006detail10merge_sort26DeviceMergeSortMergeKernelINS2_10policy_hubIN6thrust24THRUST_300001_SM_1000_NS6detail15normal_iteratorINS6_10device_ptrI8KeyValueEEEEE9Policy600ESC_PNS0_8NullTypeESC_SG_j18KeyValueComparatorSA_SF_EEvbT2_T3_T4_PT6_PT7_T5_PSK_SK_NS1_7vsmem_tE_param_6[1],
	.param .u64 .ptr .align 1 _ZN3cub18CUB_300001_SM_10006detail10merge_sort26DeviceMergeSortMergeKernelINS2_10policy_hubIN6thrust24THRUST_300001_SM_1000_NS6detail15normal_iteratorINS6_10device_ptrI8KeyValueEEEEE9Policy600ESC_PNS0_8NullTypeESC_SG_j18KeyValueComparatorSA_SF_EEvbT2_T3_T4_PT6_PT7_T5_PSK_SK_NS1_7vsmem_tE_param_7,
	.param .u32 _ZN3cub18CUB_300001_SM_10006detail10merge_sort26DeviceMergeSortMergeKernelINS2_10policy_hubIN6thrust24THRUST_300001_SM_1000_NS6detail15normal_iteratorINS6_10device_ptrI8KeyValueEEEEE9Policy600ESC_PNS0_8NullTypeESC_SG_j18KeyValueComparatorSA_SF_EEvbT2_T3_T4_PT6_PT7_T5_PSK_SK_NS1_7vsmem_tE_param_8,
	.param .align 8 .b8 _ZN3cub18CUB_300001_SM_10006detail10merge_sort26DeviceMergeSortMergeKernelINS2_10policy_hubIN6thrust24THRUST_300001_SM_1000_NS6detail15normal_iteratorINS6_10device_ptrI8KeyValueEEEEE9Policy600ESC_PNS0_8NullTypeESC_SG_j18KeyValueComparatorSA_SF_EEvbT2_T3_T4_PT6_PT7_T5_PSK_SK_NS1_7vsmem_tE_param_9[8]
)
.maxntid 256
{
	.reg .pred 	%p<210>;
	.reg .b16 	%rs<2>;
	.reg .b32 	%r<1113>;
	.reg .b64 	%rd<91>;
	// demoted variable
	.shared .align 16 .b8 _ZZN3cub18CUB_300001_SM_10006detail10merge_sort26DeviceMergeSortMergeKernelINS2_10policy_hubIN6thrust24THRUST_300001_SM_1000_NS6detail15normal_iteratorINS6_10device_ptrI8KeyValueEEEEE9Policy600ESC_PNS0_8NullTypeESC_SG_j18KeyValueComparatorSA_SF_EEvbT2_T3_T4_PT6_PT7_T5_PSK_SK_NS1_7vsmem_tEE19static_temp_storage[16912];
	ld.param.s8 	%rs1, [_ZN3cub18CUB_300001_SM_10006detail10merge_sort26DeviceMergeSortMergeKernelINS2_10policy_hubIN6thrust24THRUST_300001_SM_1000_NS6detail15normal_iteratorINS6_10device_ptrI8KeyValueEEEEE9Policy600ESC_PNS0_8NullTypeESC_SG_j18KeyValueComparatorSA_SF_EEvbT2_T3_T4_PT6_PT7_T5_PSK_SK_NS1_7vsmem_tE_param_0];
	ld.param.u64 	%rd14, [_ZN3cub18CUB_300001_SM_10006detail10merge_sort26DeviceMergeSortMergeKernelINS2_10policy_hubIN6thrust24THRUST_300001_SM_1000_NS6detail15normal_iteratorINS6_10device_ptrI8KeyValueEEEEE9Policy600ESC_PNS0_8NullTypeESC_SG_j18KeyValueComparatorSA_SF_EEvbT2_T3_T4_PT6_PT7_T5_PSK_SK_NS1_7vsmem_tE_param_1];
	ld.param.u32 	%r494, [_ZN3cub18CUB_300001_SM_10006detail10merge_sort26DeviceMergeSortMergeKernelINS2_10policy_hubIN6thrust24THRUST_300001_SM_1000_NS6detail15normal_iteratorINS6_10device_ptrI8KeyValueEEEEE9Policy600ESC_PNS0_8NullTypeESC_SG_j18KeyValueComparatorSA_SF_EEvbT2_T3_T4_PT6_PT7_T5_PSK_SK_NS1_7vsmem_tE_param_3];
	ld.param.u64 	%rd15, [_ZN3cub18CUB_300001_SM_10006detail10merge_sort26DeviceMergeSortMergeKernelINS2_10policy_hubIN6thrust24THRUST_300001_SM_1000_NS6detail15normal_iteratorINS6_10device_ptrI8KeyValueEEEEE9Policy600ESC_PNS0_8NullTypeESC_SG_j18KeyValueComparatorSA_SF_EEvbT2_T3_T4_PT6_PT7_T5_PSK_SK_NS1_7vsmem_tE_param_4];
	ld.param.u64 	%rd16, [_ZN3cub18CUB_300001_SM_10006detail10merge_sort26DeviceMergeSortMergeKernelINS2_10policy_hubIN6thrust24THRUST_300001_SM_1000_NS6detail15normal_iteratorINS6_10device_ptrI8KeyValueEEEEE9Policy600ESC_PNS0_8NullTypeESC_SG_j18KeyValueComparatorSA_SF_EEvbT2_T3_T4_PT6_PT7_T5_PSK_SK_NS1_7vsmem_tE_param_7];
	ld.param.u32 	%r495, [_ZN3cub18CUB_300001_SM_10006detail10merge_sort26DeviceMergeSortMergeKernelINS2_10policy_hubIN6thrust24THRUST_300001_SM_1000_NS6detail15normal_iteratorINS6_10device_ptrI8KeyValueEEEEE9Policy600ESC_PNS0_8NullTypeESC_SG_j18KeyValueComparatorSA_SF_EEvbT2_T3_T4_PT6_PT7_T5_PSK_SK_NS1_7vsmem_tE_param_8];
	cvta.to.global.u64 	%rd1, %rd15;
	cvta.to.global.u64 	%rd2, %rd16;
	cvta.to.global.u64 	%rd3, %rd14;
	mov.u32 	%r1, %ctaid.x;
	mov.u32 	%r496, %nctaid.x;
	shl.b32 	%r2, %r1, 11;
	mov.u32 	%r3, %tid.x;
	add.s32 	%r497, %r496, -1;
	setp.ge.u32 	%p33, %r1, %r497;
	@%p33 bra 	$L__BB27_93;
	mul.wide.u32 	%rd53, %r1, 4;
	add.s64 	%rd54, %rd2, %rd53;
	ld.global.u32 	%r721, [%rd54];
	ld.global.u32 	%r722, [%rd54+4];
	neg.s32 	%r723, %r495;
	and.b32  	%r724, %r1, %r723;
	shl.b32 	%r4, %r724, 11;
	shl.b32 	%r725, %r495, 10;
	and.b32  	%r5, %r725, -2048;
	sub.s32 	%r726, %r1, %r724;
	shl.b32 	%r727, %r726, 11;
	sub.s32 	%r6, %r721, %r4;
	sub.s32 	%r728, %r722, %r4;
	sub.s32 	%r729, %r494, %r4;
	max.u32 	%r730, %r729, %r5;
	sub.s32 	%r731, %r730, %r5;
	sub.s32 	%r732, %r727, %r6;
	min.u32 	%r7, %r732, %r731;
	setp.eq.s32 	%p131, %r727, -2048;
	selp.b32 	%r733, 2047, 2048, %p131;
	add.s32 	%r734, %r733, %r727;
	sub.s32 	%r735, %r734, %r728;
	or.b32  	%r736, %r1, %r723;
	setp.eq.s32 	%p132, %r736, -1;
	min.u32 	%r737, %r5, %r729;
	selp.b32 	%r738, %r737, %r728, %p132;
	selp.b32 	%r739, %r5, %r735, %p132;
	min.u32 	%r8, %r739, %r731;
	sub.s32 	%r9, %r738, %r6;
	// begin inline asm
	griddepcontrol.wait;
	// end inline asm
	setp.eq.s16 	%p133, %rs1, 0;
	@%p133 bra 	$L__BB27_26;
	cvt.u64.u32 	%rd55, %r4;
	cvt.u64.u32 	%rd56, %r6;
	add.s64 	%rd57, %rd56, %rd55;
	cvt.u64.u32 	%rd58, %r5;
	add.s64 	%rd59, %rd55, %rd58;
	cvt.u64.u32 	%rd60, %r7;
	add.s64 	%rd61, %rd59, %rd60;
	setp.ge.s32 	%p134, %r3, %r9;
	cvt.u64.u32 	%rd62, %r3;
	add.s64 	%rd63, %rd57, %rd62;
	shl.b64 	%rd64, %rd63, 3;
	add.s64 	%rd4, %rd3, %rd64;
	sub.s32 	%r740, %r3, %r9;
	cvt.s64.s32 	%rd65, %r740;
	add.s64 	%rd66, %rd61, %rd65;
	shl.b64 	%rd67, %rd66, 3;
	add.s64 	%rd5, %rd3, %rd67;
	@%p134 bra 	$L__BB27_4;
	ld.global.u32 	%r1006, [%rd4];
	ld.global.u32 	%r1005, [%rd4+4];
	bra.uni 	$L__BB27_5;
$L__BB27_4:
	ld.global.u32 	%r1006, [%rd5];
	ld.global.u32 	%r1005, [%rd5+4];
$L__BB27_5:
	add.s32 	%r741, %r3, 256;
	setp.lt.s32 	%p135, %r741, %r9;
	@%p135 bra 	$L__BB27_7;
	ld.global.u32 	%r1004, [%rd5+2048];
	ld.global.u32 	%r1003, [%rd5+2052];
	bra.uni 	$L__BB27_8;
$L__BB27_7:
	ld.global.u32 	%r1004, [%rd4+2048];
	ld.global.u32 	%r1003, [%rd4+2052];
$L__BB27_8:
	add.s32 	%r742, %r3, 512;
	setp.lt.s32 	%p136, %r742, %r9;
	@%p136 bra 	$L__BB27_10;
	ld.global.u32 	%r1002, [%rd5+4096];
	ld.global.u32 	%r1001, [%rd5+4100];
	bra.uni 	$L__BB27_11;
$L__BB27_10:
	ld.global.u32 	%r1002, [%rd4+4096];
	ld.global.u32 	%r1001, [%rd4+4100];
$L__BB27_11:
	add.s32 	%r743, %r3, 768;
	setp.lt.s32 	%p137, %r743, %r9;
	@%p137 bra 	$L__BB27_13;
	ld.global.u32 	%r1000, [%rd5+6144];
	ld.global.u32 	%r999, [%rd5+6148];
	bra.uni 	$L__BB27_14;
$L__BB27_13:
	ld.global.u32 	%r1000, [%rd4+6144];
	ld.global.u32 	%r999, [%rd4+6148];
$L__BB27_14:
	or.b32  	%r744, %r3, 1024;
	setp.lt.s32 	%p138, %r744, %r9;
	@%p138 bra 	$L__BB27_16;
	ld.global.u32 	%r998, [%rd5+8192];
	ld.global.u32 	%r997, [%rd5+8196];
	bra.uni 	$L__BB27_17;
$L__BB27_16:
	ld.global.u32 	%r998, [%rd4+8192];
	ld.global.u32 	%r997, [%rd4+8196];
$L__BB27_17:
	add.s32 	%r745, %r3, 1280;
	setp.lt.s32 	%p139, %r745, %r9;
	@%p139 bra 	$L__BB27_19;
	ld.global.u32 	%r996, [%rd5+10240];
	ld.global.u32 	%r995, [%rd5+10244];
	bra.uni 	$L__BB27_20;
$L__BB27_19:
	ld.global.u32 	%r996, [%rd4+10240];
	ld.global.u32 	%r995, [%rd4+10244];
$L__BB27_20:
	add.s32 	%r746, %r3, 1536;
	setp.lt.s32 	%p140, %r746, %r9;
	@%p140 bra 	$L__BB27_22;
	ld.global.u32 	%r994, [%rd5+12288];
	ld.global.u32 	%r993, [%rd5+12292];
	bra.uni 	$L__BB27_23;
$L__BB27_22:
	ld.global.u32 	%r994, [%rd4+12288];
	ld.global.u32 	%r993, [%rd4+12292];
$L__BB27_23:
	add.s32 	%r747, %r3, 1792;
	setp.lt.s32 	%p141, %r747, %r9;
	@%p141 bra 	$L__BB27_25;
	ld.global.u32 	%r992, [%rd5+14336];
	ld.global.u32 	%r991, [%rd5+14340];
	bra.uni 	$L__BB27_50;
$L__BB27_25:
	ld.global.u32 	%r992, [%rd4+14336];
	ld.global.u32 	%r991, [%rd4+14340];
	bra.uni 	$L__BB27_50;
$L__BB27_26:
	cvt.u64.u32 	%rd68, %r4;
	cvt.u64.u32 	%rd69, %r6;
	add.s64 	%rd70, %rd69, %rd68;
	cvt.u64.u32 	%rd71, %r5;
	add.s64 	%rd72, %rd68, %rd71;
	cvt.u64.u32 	%rd73, %r7;
	add.s64 	%rd74, %rd72, %rd73;
	setp.ge.s32 	%p142, %r3, %r9;
	cvt.u64.u32 	%rd75, %r3;
	add.s64 	%rd76, %rd70, %rd75;
	shl.b64 	%rd77, %rd76, 3;
	add.s64 	%rd6, %rd1, %rd77;
	sub.s32 	%r748, %r3, %r9;
	cvt.s64.s32 	%rd78, %r748;
	add.s64 	%rd79, %rd74, %rd78;
	shl.b64 	%rd80, %rd79, 3;
	add.s64 	%rd7, %rd1, %rd80;
	@%p142 bra 	$L__BB27_28;
	ld.global.u32 	%r1006, [%rd6];
	ld.global.u32 	%r1005, [%rd6+4];
	bra.uni 	$L__BB27_29;
$L__BB27_28:
	ld.global.u32 	%r1006, [%rd7];
	ld.global.u32 	%r1005, [%rd7+4];
$L__BB27_29:
	add.s32 	%r749, %r3, 256;
	setp.lt.s32 	%p143, %r749, %r9;
	@%p143 bra 	$L__BB27_31;
	ld.global.u32 	%r1004, [%rd7+2048];
	ld.global.u32 	%r1003, [%rd7+2052];
	bra.uni 	$L__BB27_32;
$L__BB27_31:
	ld.global.u32 	%r1004, [%rd6+2048];
	ld.global.u32 	%r1003, [%rd6+2052];
$L__BB27_32:
	add.s32 	%r750, %r3, 512;
	setp.lt.s32 	%p144, %r750, %r9;
	@%p144 bra 	$L__BB27_34;
	ld.global.u32 	%r1002, [%rd7+4096];
	ld.global.u32 	%r1001, [%rd7+4100];
	bra.uni 	$L__BB27_35;
$L__BB27_34:
	ld.global.u32 	%r1002, [%rd6+4096];
	ld.global.u32 	%r1001, [%rd6+4100];
$L__BB27_35:
	add.s32 	%r751, %r3, 768;
	setp.lt.s32 	%p145, %r751, %r9;
	@%p145 bra 	$L__BB27_37;
	ld.global.u32 	%r1000, [%rd7+6144];
	ld.global.u32 	%r999, [%rd7+6148];
	bra.uni 	$L__BB27_38;
$L__BB27_37:
	ld.global.u32 	%r1000, [%rd6+6144];
	ld.global.u32 	%r999, [%rd6+6148];
$L__BB27_38:
	or.b32  	%r752, %r3, 1024;
	setp.lt.s32 	%p146, %r752, %r9;
	@%p146 bra 	$L__BB27_40;
	ld.global.u32 	%r998, [%rd7+8192];
	ld.global.u32 	%r997, [%rd7+8196];
	bra.uni 	$L__BB27_41;
$L__BB27_40:
	ld.global.u32 	%r998, [%rd6+8192];
	ld.global.u32 	%r997, [%rd6+8196];
$L__BB27_41:
	add.s32 	%r753, %r3, 1280;
	setp.lt.s32 	%p147, %r753, %r9;
	@%p147 bra 	$L__BB27_43;
	ld.global.u32 	%r996, [%rd7+10240];
	ld.global.u32 	%r995, [%rd7+10244];
	bra.uni 	$L__BB27_44;
$L__BB27_43:
	ld.global.u32 	%r996, [%rd6+10240];
	ld.global.u32 	%r995, [%rd6+10244];
$L__BB27_44:
	add.s32 	%r754, %r3, 1536;
	setp.lt.s32 	%p148, %r754, %r9;
	@%p148 bra 	$L__BB27_46;
	ld.global.u32 	%r994, [%rd7+12288];
	ld.global.u32 	%r993, [%rd7+12292];
	bra.uni 	$L__BB27_47;
$L__BB27_46:
	ld.global.u32 	%r994, [%rd6+12288];
	ld.global.u32 	%r993, [%rd6+12292];
$L__BB27_47:
	add.s32 	%r755, %r3, 1792;
	setp.lt.s32 	%p149, %r755, %r9;
	@%p149 bra 	$L__BB27_49;
	ld.global.u32 	%r992, [%rd7+14336];
	ld.global.u32 	%r991, [%rd7+14340];
	bra.uni 	$L__BB27_50;
$L__BB27_49:
	ld.global.u32 	%r992, [%rd6+14336];
	ld.global.u32 	%r991, [%rd6+14340];
$L__BB27_50:
	sub.s32 	%r756, %r8, %r7;
	shl.b32 	%r119, %r3, 3;
	mov.u32 	%r757, _ZZN3cub18CUB_300001_SM_10006detail10merge_sort26DeviceMergeSortMergeKernelINS2_10policy_hubIN6thrust24THRUST_300001_SM_1000_NS6detail15normal_iteratorINS6_10device_ptrI8KeyValueEEEEE9Policy600ESC_PNS0_8NullTypeESC_SG_j18KeyValueComparatorSA_SF_EEvbT2_T3_T4_PT6_PT7_T5_PSK_SK_NS1_7vsmem_tEE19static_temp_storage;
	add.s32 	%r758, %r757, %r119;
	st.shared.v2.u32 	[%r758], {%r1006, %r1005};
	st.shared.v2.u32 	[%r758+2048], {%r1004, %r1003};
	st.shared.v2.u32 	[%r758+4096], {%r1002, %r1001};
	st.shared.v2.u32 	[%r758+6144], {%r1000, %r999};
	st.shared.v2.u32 	[%r758+8192], {%r998, %r997};
	st.shared.v2.u32 	[%r758+10240], {%r996, %r995};
	st.shared.v2.u32 	[%r758+12288], {%r994, %r993};
	st.shared.v2.u32 	[%r758+14336], {%r992, %r991};
	bar.sync 	0;
	// begin inline asm
	griddepcontrol.launch_dependents;
	// end inline asm
	add.s32 	%r118, %r756, %r9;
	min.s32 	%r120, %r119, %r118;
	setp.lt.s32 	%p150, %r120, %r756;
	sub.s32 	%r759, %r120, %r756;
	selp.b32 	%r1009, 0, %r759, %p150;
	min.s32 	%r1007, %r9, %r120;
	setp.ge.s32 	%p151, %r1009, %r1007;
	@%p151 bra 	$L__BB27_53;
	add.s32 	%r123, %r120, %r9;
$L__BB27_52:
	sub.s32 	%r760, %r1007, %r1009;
	shr.u32 	%r761, %r760, 31;
	add.s32 	%r762, %r760, %r761;
	shr.s32 	%r763, %r762, 1;
	add.s32 	%r764, %r763, %r1009;
	shl.b32 	%r765, %r764, 3;
	add.s32 	%r767, %r757, %r765;
	ld.shared.u32 	%r768, [%r767];
	not.b32 	%r769, %r764;
	add.s32 	%r770, %r123, %r769;
	shl.b32 	%r771, %r770, 3;
	add.s32 	%r772, %r757, %r771;
	ld.shared.u32 	%r773, [%r772];
	setp.lt.s32 	%p152, %r773, %r768;
	add.s32 	%r774, %r764, 1;
	selp.b32 	%r1009, %r1009, %r774, %p152;
	selp.b32 	%r1007, %r764, %r1007, %p152;
	setp.lt.s32 	%p153, %r1009, %r1007;
	@%p153 bra 	$L__BB27_52;
$L__BB27_53:
	sub.s32 	%r775, %r120, %r1009;
	add.s32 	%r129, %r775, %r9;
	shl.b32 	%r776, %r129, 3;
	add.s32 	%r130, %r757, %r776;
	ld.shared.v2.u32 	{%r1010, %r1011}, [%r130];
	shl.b32 	%r778, %r1009, 3;
	add.s32 	%r133, %r757, %r778;
	ld.shared.v2.u32 	{%r1016, %r1017}, [%r133];
	setp.ge.s32 	%p155, %r129, %r118;
	mov.pred 	%p194, 0;
	@%p155 bra 	$L__BB27_55;
	setp.ge.s32 	%p156, %r1009, %r9;
	setp.lt.s32 	%p157, %r1010, %r1016;
	or.pred  	%p194, %p156, %p157;
$L__BB27_55:
	selp.b32 	%r136, %r1011, %r1017, %p194;
	selp.b32 	%r137, %r1010, %r1016, %p194;
	selp.u32 	%r779, 1, 0, %p194;
	add.s32 	%r138, %r129, %r779;
	not.pred 	%p158, %p194;
	selp.u32 	%r780, 1, 0, %p158;
	add.s32 	%r139, %r1009, %r780;
	@%p158 bra 	$L__BB27_57;
	ld.shared.v2.u32 	{%r1010, %r1011}, [%r130+8];
	bra.uni 	$L__BB27_58;
$L__BB27_57:
	ld.shared.v2.u32 	{%r1016, %r1017}, [%r133+8];
$L__BB27_58:
	setp.ge.s32 	%p160, %r138, %r118;
	mov.pred 	%p195, 0;
	@%p160 bra 	$L__BB27_60;
	setp.ge.s32 	%p161, %r139, %r9;
	setp.lt.s32 	%p162, %r1010, %r1016;
	or.pred  	%p195, %p161, %p162;
$L__BB27_60:
	selp.b32 	%r148, %r1011, %r1017, %p195;
	selp.b32 	%r149, %r1010, %r1016, %p195;
	selp.u32 	%r781, 1, 0, %p195;
	add.s32 	%r150, %r138, %r781;
	not.pred 	%p163, %p195;
	selp.u32 	%r782, 1, 0, %p163;
	add.s32 	%r151, %r139, %r782;
	@%p195 bra 	$L__BB27_62;
	shl.b32 	%r783, %r151, 3;
	add.s32 	%r785, %r757, %r783;
	ld.shared.v2.u32 	{%r1016, %r1017}, [%r785];
	bra.uni 	$L__BB27_63;
$L__BB27_62:
	shl.b32 	%r786, %r150, 3;
	add.s32 	%r788, %r757, %r786;
	ld.shared.v2.u32 	{%r1010, %r1011}, [%r788];
$L__BB27_63:
	setp.ge.s32 	%p165, %r150, %r118;
	mov.pred 	%p196, 0;
	@%p165 bra 	$L__BB27_65;
	setp.ge.s32 	%p166, %r151, %r9;
	setp.lt.s32 	%p167, %r1010, %r1016;
	or.pred  	%p196, %p166, %p167;
$L__BB27_65:
	selp.b32 	%r160, %r1011, %r1017, %p196;
	selp.b32 	%r161, %r1010, %r1016, %p196;
	selp.u32 	%r789, 1, 0, %p196;
	add.s32 	%r162, %r150, %r789;
	not.pred 	%p168, %p196;
	selp.u32 	%r790, 1, 0, %p168;
	add.s32 	%r163, %r151, %r790;
	@%p196 bra 	$L__BB27_67;
	shl.b32 	%r791, %r163, 3;
	add.s32 	%r793, %r757, %r791;
	ld.shared.v2.u32 	{%r1016, %r1017}, [%r793];
	bra.uni 	$L__BB27_68;
$L__BB27_67:
	shl.b32 	%r794, %r162, 3;
	add.s32 	%r796, %r757, %r794;
	ld.shared.v2.u32 	{%r1010, %r1011}, [%r796];
$L__BB27_68:
	setp.ge.s32 	%p170, %r162, %r118;
	mov.pred 	%p197, 0;
	@%p170 bra 	$L__BB27_70;
	setp.ge.s32 	%p171, %r163, %r9;
	setp.lt.s32 	%p172, %r1010, %r1016;
	or.pred  	%p197, %p171, %p172;
$L__BB27_70:
	selp.b32 	%r172, %r1011, %r1017, %p197;
	selp.b32 	%r173, %r1010, %r1016, %p197;
	selp.u32 	%r797, 1, 0, %p197;
	add.s32 	%r174, %r162, %r797;
	not.pred 	%p173, %p197;
	selp.u32 	%r798, 1, 0, %p173;
	add.s32 	%r175, %r163, %r798;
	@%p197 bra 	$L__BB27_72;
	shl.b32 	%r799, %r175, 3;
	add.s32 	%r801, %r757, %r799;
	ld.shared.v2.u32 	{%r1016, %r1017}, [%r801];
	bra.uni 	$L__BB27_73;
$L__BB27_72:
	shl.b32 	%r802, %r174, 3;
	add.s32 	%r804, %r757, %r802;
	ld.shared.v2.u32 	{%r1010, %r1011}, [%r804];
$L__BB27_73:
	setp.ge.s32 	%p175, %r174, %r118;
	mov.pred 	%p198, 0;
	@%p175 bra 	$L__BB27_75;
	setp.ge.s32 	%p176, %r175, %r9;
	setp.lt.s32 	%p177, %r1010, %r1016;
	or.pred  	%p198, %p176, %p177;
$L__BB27_75:
	selp.b32 	%r184, %r1011, %r1017, %p198;
	selp.b32 	%r185, %r1010, %r1016, %p198;
	selp.u32 	%r805, 1, 0, %p198;
	add.s32 	%r186, %r174, %r805;
	not.pred 	%p178, %p198;
	selp.u32 	%r806, 1, 0, %p178;
	add.s32 	%r187, %r175, %r806;
	@%p198 bra 	$L__BB27_77;
	shl.b32 	%r807, %r187, 3;
	add.s32 	%r809, %r757, %r807;
	ld.shared.v2.u32 	{%r1016, %r1017}, [%r809];
	bra.uni 	$L__BB27_78;
$L__BB27_77:
	shl.b32 	%r810, %r186, 3;
	add.s32 	%r812, %r757, %r810;
	ld.shared.v2.u32 	{%r1010, %r1011}, [%r812];
$L__BB27_78:
	setp.ge.s32 	%p180, %r186, %r118;
	mov.pred 	%p199, 0;
	@%p180 bra 	$L__BB27_80;
	setp.ge.s32 	%p181, %r187, %r9;
	setp.lt.s32 	%p182, %r1010, %r1016;
	or.pred  	%p199, %p181, %p182;
$L__BB27_80:
	selp.b32 	%r196, %r1011, %r1017, %p199;
	selp.b32 	%r197, %r1010, %r1016, %p199;
	selp.u32 	%r813, 1, 0, %p199;
	add.s32 	%r198, %r186, %r813;
	not.pred 	%p183, %p199;
	selp.u32 	%r814, 1, 0, %p183;
	add.s32 	%r199, %r187, %r814;
	@%p199 bra 	$L__BB27_82;
	shl.b32 	%r815, %r199, 3;
	add.s32 	%r817, %r757, %r815;
	ld.shared.v2.u32 	{%r1016, %r1017}, [%r817];
	bra.uni 	$L__BB27_83;
$L__BB27_82:
	shl.b32 	%r818, %r198, 3;
	add.s32 	%r820, %r757, %r818;
	ld.shared.v2.u32 	{%r1010, %r1011}, [%r820];
$L__BB27_83:
	setp.ge.s32 	%p185, %r198, %r118;
	mov.pred 	%p200, 0;
	@%p185 bra 	$L__BB27_85;
	setp.ge.s32 	%p186, %r199, %r9;
	setp.lt.s32 	%p187, %r1010, %r1016;
	or.pred  	%p200, %p186, %p187;
$L__BB27_85:
	selp.b32 	%r208, %r1011, %r1017, %p200;
	selp.b32 	%r209, %r1010, %r1016, %p200;
	selp.u32 	%r821, 1, 0, %p200;
	add.s32 	%r210, %r198, %r821;
	not.pred 	%p188, %p200;
	selp.u32 	%r822, 1, 0, %p188;
	add.s32 	%r211, %r199, %r822;
	@%p200 bra 	$L__BB27_87;
	shl.b32 	%r823, %r211, 3;
	mov.u32 	%r824, _ZZN3cub18CUB_300001_SM_10006detail10merge_sort26DeviceMergeSortMergeKernelINS2_10policy_hubIN6thrust24THRUST_300001_SM_1000_NS6detail15normal_iteratorINS6_10device_ptrI8KeyValueEEEEE9Policy600ESC_PNS0_8NullTypeESC_SG_j18KeyValueComparatorSA_SF_EEvbT2_T3_T4_PT6_PT7_T5_PSK_SK_NS1_7vsmem_tEE19static_temp_storage;
	add.s32 	%r825, %r824, %r823;
	ld.shared.v2.u32 	{%r1016, %r1017}, [%r825];
	bra.uni 	$L__BB27_88;
$L__BB27_87:
	shl.b32 	%r826, %r210, 3;
	mov.u32 	%r827, _ZZN3cub18CUB_300001_SM_10006detail10merge_sort26DeviceMergeSortMergeKernelINS2_10policy_hubIN6thrust24THRUST_300001_SM_1000_NS6detail15normal_iteratorINS6_10device_ptrI8KeyValueEEEEE9Policy600ESC_PNS0_8NullTypeESC_SG_j18KeyValueComparatorSA_SF_EEvbT2_T3_T4_PT6_PT7_T5_PSK_SK_NS1_7vsmem_tEE19static_temp_storage;
	add.s32 	%r828, %r827, %r826;
	ld.shared.v2.u32 	{%r1010, %r1011}, [%r828];
$L__BB27_88:
	setp.ge.s32 	%p190, %r210, %r118;
	mov.pred 	%p201, 0;
	@%p190 bra 	$L__BB27_90;
	setp.ge.s32 	%p191, %r211, %r9;
	setp.lt.s32 	%p192, %r1010, %r1016;
	or.pred  	%p201, %p191, %p192;
$L__BB27_90:
	setp.eq.s16 	%p193, %rs1, 0;
	selp.b32 	%r220, %r1011, %r1017, %p201;
	selp.b32 	%r221, %r1010, %r1016, %p201;
	bar.sync 	0;
	@%p193 bra 	$L__BB27_92;
	cvt.u64.u32 	%rd81, %r2;
	// begin inline asm
	mov.u32 %r829, %laneid;
	// end inline asm
	and.b32  	%r830, %r119, 7936;
	shl.b32 	%r831, %r829, 3;
	add.s32 	%r832, %r831, %r830;
	shr.s32 	%r833, %r832, 5;
	add.s32 	%r834, %r833, %r832;
	shl.b32 	%r835, %r834, 3;
	mov.u32 	%r836, _ZZN3cub18CUB_300001_SM_10006detail10merge_sort26DeviceMergeSortMergeKernelINS2_10policy_hubIN6thrust24THRUST_300001_SM_1000_NS6detail15normal_iteratorINS6_10device_ptrI8KeyValueEEEEE9Policy600ESC_PNS0_8NullTypeESC_SG_j18KeyValueComparatorSA_SF_EEvbT2_T3_T4_PT6_PT7_T5_PSK_SK_NS1_7vsmem_tEE19static_temp_storage;
	add.s32 	%r837, %r836, %r835;
	st.shared.v2.u32 	[%r837], {%r137, %r136};
	st.shared.v2.u32 	[%r837+8], {%r149, %r148};
	st.shared.v2.u32 	[%r837+16], {%r161, %r160};
	st.shared.v2.u32 	[%r837+24], {%r173, %r172};
	st.shared.v2.u32 	[%r837+32], {%r185, %r184};
	st.shared.v2.u32 	[%r837+40], {%r197, %r196};
	st.shared.v2.u32 	[%r837+48], {%r209, %r208};
	st.shared.v2.u32 	[%r837+56], {%r221, %r220};
	bar.warp.sync 	-1;
	mad.lo.s32 	%r838, %r829, -7, %r832;
	shr.s32 	%r839, %r838, 5;
	add.s32 	%r840, %r839, %r838;
	shl.b32 	%r841, %r840, 3;
	add.s32 	%r842, %r836, %r841;
	ld.shared.v2.u32 	{%r843, %r844}, [%r842];
	add.s32 	%r845, %r838, 32;
	shr.s32 	%r846, %r845, 5;
	add.s32 	%r847, %r846, %r838;
	shl.b32 	%r848, %r847, 3;
	add.s32 	%r849, %r836, %r848;
	ld.shared.v2.u32 	{%r850, %r851}, [%r849+256];
	add.s32 	%r852, %r838, 64;
	shr.s32 	%r853, %r852, 5;
	add.s32 	%r854, %r853, %r838;
	shl.b32 	%r855, %r854, 3;
	add.s32 	%r856, %r836, %r855;
	ld.shared.v2.u32 	{%r857, %r858}, [%r856+512];
	add.s32 	%r859, %r838, 96;
	shr.s32 	%r860, %r859, 5;
	add.s32 	%r861, %r860, %r838;
	shl.b32 	%r862, %r861, 3;
	add.s32 	%r863, %r836, %r862;
	ld.shared.v2.u32 	{%r864, %r865}, [%r863+768];
	add.s32 	%r866, %r838, 128;
	shr.s32 	%r867, %r866, 5;
	add.s32 	%r868, %r867, %r838;
	shl.b32 	%r869, %r868, 3;
	add.s32 	%r870, %r836, %r869;
	ld.shared.v2.u32 	{%r871, %r872}, [%r870+1024];
	add.s32 	%r873, %r838, 160;
	shr.s32 	%r874, %r873, 5;
	add.s32 	%r875, %r874, %r838;
	shl.b32 	%r876, %r875, 3;
	add.s32 	%r877, %r836, %r876;
	ld.shared.v2.u32 	{%r878, %r879}, [%r877+1280];
	add.s32 	%r880, %r838, 192;
	shr.s32 	%r881, %r880, 5;
	add.s32 	%r882, %r881, %r838;
	shl.b32 	%r883, %r882, 3;
	add.s32 	%r884, %r836, %r883;
	ld.shared.v2.u32 	{%r885, %r886}, [%r884+1536];
	add.s32 	%r887, %r838, 224;
	shr.s32 	%r888, %r887, 5;
	add.s32 	%r889, %r888, %r838;
	shl.b32 	%r890, %r889, 3;
	add.s32 	%r891, %r836, %r890;
	ld.shared.v2.u32 	{%r892, %r893}, [%r891+1792];
	and.b32  	%r894, %r3, 31;
	or.b32  	%r895, %r830, %r894;
	cvt.u64.u32 	%rd82, %r895;
	add.s64 	%rd83, %rd82, %rd81;
	shl.b64 	%rd84, %rd83, 3;
	add.s64 	%rd85, %rd1, %rd84;
	st.global.u32 	[%rd85], %r843;
	st.global.u32 	[%rd85+4], %r844;
	st.global.u32 	[%rd85+256], %r850;
	st.global.u32 	[%rd85+260], %r851;
	st.global.u32 	[%rd85+512], %r857;
	st.global.u32 	[%rd85+516], %r858;
	st.global.u32 	[%rd85+768], %r864;
	st.global.u32 	[%rd85+772], %r865;
	st.global.u32 	[%rd85+1024], %r871;
	st.global.u32 	[%rd85+1028], %r872;
	st.global.u32 	[%rd85+1280], %r878;
	st.global.u32 	[%rd85+1284], %r879;
	st.global.u32 	[%rd85+1536], %r885;
	st.global.u32 	[%rd85+1540], %r886;
	st.global.u32 	[%rd85+1792], %r892;
	st.global.u32 	[%rd85+1796], %r893;
	bra.uni 	$L__BB27_235;
$L__BB27_92:
	// begin inline asm
	mov.u32 %r896, %laneid;
	// end inline asm
	and.b32  	%r897, %r119, 7936;
	shl.b32 	%r898, %r896, 3;
	add.s32 	%r899, %r898, %r897;
	shr.s32 	%r900, %r899, 5;
	add.s32 	%r901, %r900, %r899;
	shl.b32 	%r902, %r901, 3;
	mov.u32 	%r903, _ZZN3cub18CUB_300001_SM_10006detail10merge_sort26DeviceMergeSortMergeKernelINS2_10policy_hubIN6thrust24THRUST_300001_SM_1000_NS6detail15normal_iteratorINS6_10device_ptrI8KeyValueEEEEE9Policy600ESC_PNS0_8NullTypeESC_SG_j18KeyValueComparatorSA_SF_EEvbT2_T3_T4_PT6_PT7_T5_PSK_SK_NS1_7vsmem_tEE19static_temp_storage;
	add.s32 	%r904, %r903, %r902;
	st.shared.v2.u32 	[%r904], {%r137, %r136};
	st.shared.v2.u32 	[%r904+8], {%r149, %r148};
	st.shared.v2.u32 	[%r904+16], {%r161, %r160};
	st.shared.v2.u32 	[%r904+24], {%r173, %r172};
	st.shared.v2.u32 	[%r904+32], {%r185, %r184};
	st.shared.v2.u32 	[%r904+40], {%r197, %r196};
	st.shared.v2.u32 	[%r904+48], {%r209, %r208};
	st.shared.v2.u32 	[%r904+56], {%r221, %r220};
	bar.warp.sync 	-1;
	mad.lo.s32 	%r905, %r896, -7, %r899;
	shr.s32 	%r906, %r905, 5;
	add.s32 	%r907, %r906, %r905;
	shl.b32 	%r908, %r907, 3;
	add.s32 	%r909, %r903, %r908;
	ld.shared.v2.u32 	{%r910, %r911}, [%r909];
	add.s32 	%r912, %r905, 32;
	shr.s32 	%r913, %r912, 5;
	add.s32 	%r914, %r913, %r905;
	shl.b32 	%r915, %r914, 3;
	add.s32 	%r916, %r903, %r915;
	ld.shared.v2.u32 	{%r917, %r918}, [%r916+256];
	add.s32 	%r919, %r905, 64;
	shr.s32 	%r920, %r919, 5;
	add.s32 	%r921, %r920, %r905;
	shl.b32 	%r922, %r921, 3;
	add.s32 	%r923, %r903, %r922;
	ld.shared.v2.u32 	{%r924, %r925}, [%r923+512];
	add.s32 	%r926, %r905, 96;
	shr.s32 	%r927, %r926, 5;
	add.s32 	%r928, %r927, %r905;
	shl.b32 	%r929, %r928, 3;
	add.s32 	%r930, %r903, %r929;
	ld.shared.v2.u32 	{%r931, %r932}, [%r930+768];
	add.s32 	%r933, %r905, 128;
	shr.s32 	%r934, %r933, 5;
	add.s32 	%r935, %r934, %r905;
	shl.b32 	%r936, %r935, 3;
	add.s32 	%r937, %r903, %r936;
	ld.shared.v2.u32 	{%r938, %r939}, [%r937+1024];
	add.s32 	%r940, %r905, 160;
	shr.s32 	%r941, %r940, 5;
	add.s32 	%r942, %r941, %r905;
	shl.b32 	%r943, %r942, 3;
	add.s32 	%r944, %r903, %r943;
	ld.shared.v2.u32 	{%r945, %r946}, [%r944+1280];
	add.s32 	%r947, %r905, 192;
	shr.s32 	%r948, %r947, 5;
	add.s32 	%r949, %r948, %r905;
	shl.b32 	%r950, %r949, 3;
	add.s32 	%r951, %r903, %r950;
	ld.shared.v2.u32 	{%r952, %r953}, [%r951+1536];
	add.s32 	%r954, %r905, 224;
	shr.s32 	%r955, %r954, 5;
	add.s32 	%r956, %r955, %r905;
	shl.b32 	%r957, %r956, 3;
	add.s32 	%r958, %r903, %r957;
	ld.shared.v2.u32 	{%r959, %r960}, [%r958+1792];
	and.b32  	%r961, %r3, 31;
	cvt.u64.u32 	%rd86, %r897;
	add.s32 	%r962, %r961, %r2;
	cvt.u64.u32 	%rd87, %r962;
	add.s64 	%rd88, %rd87, %rd86;
	shl.b64 	%rd89, %rd88, 3;
	add.s64 	%rd90, %rd3, %rd89;
	st.global.u32 	[%rd90], %r910;
	st.global.u32 	[%rd90+4], %r911;
	st.global.u32 	[%rd90+256], %r917;
	st.global.u32 	[%rd90+260], %r918;
	st.global.u32 	[%rd90+512], %r924;
	st.global.u32 	[%rd90+516], %r925;
	st.global.u32 	[%rd90+768], %r931;
	st.global.u32 	[%rd90+772], %r932;
	st.global.u32 	[%rd90+1024], %r938;
	st.global.u32 	[%rd90+1028], %r939;
	st.global.u32 	[%rd90+1280], %r945;
	st.global.u32 	[%rd90+1284], %r946;
	st.global.u32 	[%rd90+1536], %r952;
	st.global.u32 	[%rd90+1540], %r953;
	st.global.u32 	[%rd90+1792], %r959;
	st.global.u32 	[%rd90+1796], %r960;
	bra.uni 	$L__BB27_235;
$L__BB27_93:
	mul.wide.u32 	%rd17, %r1, 4;
	add.s64 	%rd18, %rd2, %rd17;
	ld.global.u32 	%r498, [%rd18];
	ld.global.u32 	%r499, [%rd18+4];
	neg.s32 	%r500, %r495;
	and.b32  	%r501, %r1, %r500;
	shl.b32 	%r222, %r501, 11;
	shl.b32 	%r502, %r495, 10;
	and.b32  	%r223, %r502, -2048;
	sub.s32 	%r503, %r1, %r501;
	shl.b32 	%r504, %r503, 11;
	sub.s32 	%r224, %r498, %r222;
	sub.s32 	%r505, %r499, %r222;
	sub.s32 	%r506, %r494, %r222;
	max.u32 	%r507, %r506, %r223;
	sub.s32 	%r508, %r507, %r223;
	sub.s32 	%r509, %r504, %r224;
	min.u32 	%r225, %r509, %r508;
	setp.eq.s32 	%p34, %r504, -2048;
	selp.b32 	%r510, 2047, 2048, %p34;
	add.s32 	%r511, %r510, %r504;
	sub.s32 	%r512, %r511, %r505;
	or.b32  	%r513, %r1, %r500;
	setp.eq.s32 	%p35, %r513, -1;
	min.u32 	%r514, %r223, %r506;
	selp.b32 	%r515, %r514, %r505, %p35;
	selp.b32 	%r516, %r223, %r512, %p35;
	min.u32 	%r517, %r516, %r508;
	sub.s32 	%r226, %r515, %r224;
	sub.s32 	%r227, %r517, %r225;
	// begin inline asm
	griddepcontrol.wait;
	// end inline asm
	setp.eq.s16 	%p36, %rs1, 0;
	@%p36 bra 	$L__BB27_126;
	cvt.u64.u32 	%rd19, %r222;
	cvt.u64.u32 	%rd20, %r224;
	add.s64 	%rd21, %rd20, %rd19;
	cvt.u64.u32 	%rd22, %r223;
	add.s64 	%rd23, %rd19, %rd22;
	cvt.u64.u32 	%rd24, %r225;
	add.s64 	%rd25, %rd23, %rd24;
	add.s32 	%r228, %r227, %r226;
	setp.ge.s32 	%p37, %r3, %r228;
	cvt.u64.u32 	%rd26, %r3;
	add.s64 	%rd27, %rd21, %rd26;
	shl.b64 	%rd28, %rd27, 3;
	add.s64 	%rd8, %rd3, %rd28;
	sub.s32 	%r519, %r3, %r226;
	cvt.s64.s32 	%rd29, %r519;
	add.s64 	%rd30, %rd25, %rd29;
	shl.b64 	%rd31, %rd30, 3;
	add.s64 	%rd9, %rd3, %rd31;
	mov.b32 	%r1080, 0;
	mov.u32 	%r1081, %r1080;
	@%p37 bra 	$L__BB27_98;
	setp.ge.s32 	%p38, %r3, %r226;
	@%p38 bra 	$L__BB27_97;
	ld.global.u32 	%r1081, [%rd8];
	ld.global.u32 	%r1080, [%rd8+4];
	bra.uni 	$L__BB27_98;
$L__BB27_97:
	ld.global.u32 	%r1081, [%rd9];
	ld.global.u32 	%r1080, [%rd9+4];
$L__BB27_98:
	add.s32 	%r235, %r3, 256;
	setp.ge.s32 	%p39, %r235, %r228;
	mov.b32 	%r1078, 0;
	mov.u32 	%r1079, %r1078;
	@%p39 bra 	$L__BB27_102;
	setp.lt.s32 	%p40, %r235, %r226;
	@%p40 bra 	$L__BB27_101;
	ld.global.u32 	%r1079, [%rd9+2048];
	ld.global.u32 	%r1078, [%rd9+2052];
	bra.uni 	$L__BB27_102;
$L__BB27_101:
	ld.global.u32 	%r1079, [%rd8+2048];
	ld.global.u32 	%r1078, [%rd8+2052];
$L__BB27_102:
	add.s32 	%r242, %r3, 512;
	setp.ge.s32 	%p41, %r242, %r228;
	mov.b32 	%r1076, 0;
	mov.u32 	%r1077, %r1076;
	@%p41 bra 	$L__BB27_106;
	setp.lt.s32 	%p42, %r242, %r226;
	@%p42 bra 	$L__BB27_105;
	ld.global.u32 	%r1077, [%rd9+4096];
	ld.global.u32 	%r1076, [%rd9+4100];
	bra.uni 	$L__BB27_106;
$L__BB27_105:
	ld.global.u32 	%r1077, [%rd8+4096];
	ld.global.u32 	%r1076, [%rd8+4100];
$L__BB27_106:
	add.s32 	%r249, %r3, 768;
	setp.ge.s32 	%p43, %r249, %r228;
	mov.b32 	%r1074, 0;
	mov.u32 	%r1075, %r1074;
	@%p43 bra 	$L__BB27_110;
	setp.lt.s32 	%p44, %r249, %r226;
	@%p44 bra 	$L__BB27_109;
	ld.global.u32 	%r1075, [%rd9+6144];
	ld.global.u32 	%r1074, [%rd9+6148];
	bra.uni 	$L__BB27_110;
$L__BB27_109:
	ld.global.u32 	%r1075, [%rd8+6144];
	ld.global.u32 	%r1074, [%rd8+6148];
$L__BB27_110:
	or.b32  	%r256, %r3, 1024;
	setp.ge.s32 	%p45, %r256, %r228;
	mov.b32 	%r1072, 0;
	mov.u32 	%r1073, %r1072;
	@%p45 bra 	$L__BB27_114;
	setp.lt.s32 	%p46, %r256, %r226;
	@%p46 bra 	$L__BB27_113;
	ld.global.u32 	%r1073, [%rd9+8192];
	ld.global.u32 	%r1072, [%rd9+8196];
	bra.uni 	$L__BB27_114;
$L__BB27_113:
	ld.global.u32 	%r1073, [%rd8+8192];
	ld.global.u32 	%r1072, [%rd8+8196];
$L__BB27_114:
	add.s32 	%r263, %r3, 1280;
	setp.ge.s32 	%p47, %r263, %r228;
	mov.b32 	%r1070, 0;
	mov.u32 	%r1071, %r1070;
	@%p47 bra 	$L__BB27_118;
	setp.lt.s32 	%p48, %r263, %r226;
	@%p48 bra 	$L__BB27_117;
	ld.global.u32 	%r1071, [%rd9+10240];
	ld.global.u32 	%r1070, [%rd9+10244];
	bra.uni 	$L__BB27_118;
$L__BB27_117:
	ld.global.u32 	%r1071, [%rd8+10240];
	ld.global.u32 	%r1070, [%rd8+10244];
$L__BB27_118:
	add.s32 	%r270, %r3, 1536;
	setp.ge.s32 	%p49, %r270, %r228;
	mov.b32 	%r1068, 0;
	mov.u32 	%r1069, %r1068;
	@%p49 bra 	$L__BB27_122;
	setp.lt.s32 	%p50, %r270, %r226;
	@%p50 bra 	$L__BB27_121;
	ld.global.u32 	%r1069, [%rd9+12288];
	ld.global.u32 	%r1068, [%rd9+12292];
	bra.uni 	$L__BB27_122;
$L__BB27_121:
	ld.global.u32 	%r1069, [%rd8+12288];
	ld.global.u32 	%r1068, [%rd8+12292];
$L__BB27_122:
	add.s32 	%r277, %r3, 1792;
	setp.ge.s32 	%p51, %r277, %r228;
	mov.b32 	%r1066, 0;
	mov.u32 	%r1067, %r1066;
	@%p51 bra 	$L__BB27_158;
	setp.lt.s32 	%p52, %r277, %r226;
	@%p52 bra 	$L__BB27_125;
	ld.global.u32 	%r1067, [%rd9+14336];
	ld.global.u32 	%r1066, [%rd9+14340];
	bra.uni 	$L__BB27_158;
$L__BB27_125:
	ld.global.u32 	%r1067, [%rd8+14336];
	ld.global.u32 	%r1066, [%rd8+14340];
	bra.uni 	$L__BB27_158;
$L__BB27_126:
	cvt.u64.u32 	%rd32, %r222;
	cvt.u64.u32 	%rd33, %r224;
	add.s64 	%rd34, %rd33, %rd32;
	cvt.u64.u32 	%rd35, %r223;
	add.s64 	%rd36, %rd32, %rd35;
	cvt.u64.u32 	%rd37, %r225;
	add.s64 	%rd38, %rd36, %rd37;
	add.s32 	%r282, %r227, %r226;
	setp.ge.s32 	%p53, %r3, %r282;
	cvt.u64.u32 	%rd39, %r3;
	add.s64 	%rd40, %rd34, %rd39;
	shl.b64 	%rd41, %rd40, 3;
	add.s64 	%rd10, %rd1, %rd41;
	sub.s32 	%r528, %r3, %r226;
	cvt.s64.s32 	%rd42, %r528;
	add.s64 	%rd43, %rd38, %rd42;
	shl.b64 	%rd44, %rd43, 3;
	add.s64 	%rd11, %rd1, %rd44;
	mov.b32 	%r1080, 0;
	mov.u32 	%r1081, %r1080;
	@%p53 bra 	$L__BB27_130;
	setp.ge.s32 	%p54, %r3, %r226;
	@%p54 bra 	$L__BB27_129;
	ld.global.u32 	%r1081, [%rd10];
	ld.global.u32 	%r1080, [%rd10+4];
	bra.uni 	$L__BB27_130;
$L__BB27_129:
	ld.global.u32 	%r1081, [%rd11];
	ld.global.u32 	%r1080, [%rd11+4];
$L__BB27_130:
	add.s32 	%r289, %r3, 256;
	setp.ge.s32 	%p55, %r289, %r282;
	mov.b32 	%r1078, 0;
	mov.u32 	%r1079, %r1078;
	@%p55 bra 	$L__BB27_134;
	setp.lt.s32 	%p56, %r289, %r226;
	@%p56 bra 	$L__BB27_133;
	ld.global.u32 	%r1079, [%rd11+2048];
	ld.global.u32 	%r1078, [%rd11+2052];
	bra.uni 	$L__BB27_134;
$L__BB27_133:
	ld.global.u32 	%r1079, [%rd10+2048];
	ld.global.u32 	%r1078, [%rd10+2052];
$L__BB27_134:
	add.s32 	%r296, %r3, 512;
	setp.ge.s32 	%p57, %r296, %r282;
	mov.b32 	%r1076, 0;
	mov.u32 	%r1077, %r1076;
	@%p57 bra 	$L__BB27_138;
	setp.lt.s32 	%p58, %r296, %r226;
	@%p58 bra 	$L__BB27_137;
	ld.global.u32 	%r1077, [%rd11+4096];
	ld.global.u32 	%r1076, [%rd11+4100];
	bra.uni 	$L__BB27_138;
$L__BB27_137:
	ld.global.u32 	%r1077, [%rd10+4096];
	ld.global.u32 	%r1076, [%rd10+4100];
$L__BB27_138:
	add.s32 	%r303, %r3, 768;
	setp.ge.s32 	%p59, %r303, %r282;
	mov.b32 	%r1074, 0;
	mov.u32 	%r1075, %r1074;
	@%p59 bra 	$L__BB27_142;
	setp.lt.s32 	%p60, %r303, %r226;
	@%p60 bra 	$L__BB27_141;
	ld.global.u32 	%r1075, [%rd11+6144];
	ld.global.u32 	%r1074, [%rd11+6148];
	bra.uni 	$L__BB27_142;
$L__BB27_141:
	ld.global.u32 	%r1075, [%rd10+6144];
	ld.global.u32 	%r1074, [%rd10+6148];
$L__BB27_142:
	or.b32  	%r310, %r3, 1024;
	setp.ge.s32 	%p61, %r310, %r282;
	mov.b32 	%r1072, 0;
	mov.u32 	%r1073, %r1072;
	@%p61 bra 	$L__BB27_146;
	setp.lt.s32 	%p62, %r310, %r226;
	@%p62 bra 	$L__BB27_145;
	ld.global.u32 	%r1073, [%rd11+8192];
	ld.global.u32 	%r1072, [%rd11+8196];
	bra.uni 	$L__BB27_146;
$L__BB27_145:
	ld.global.u32 	%r1073, [%rd10+8192];
	ld.global.u32 	%r1072, [%rd10+8196];
$L__BB27_146:
	add.s32 	%r317, %r3, 1280;
	setp.ge.s32 	%p63, %r317, %r282;
	mov.b32 	%r1070, 0;
	mov.u32 	%r1071, %r1070;
	@%p63 bra 	$L__BB27_150;
	setp.lt.s32 	%p64, %r317, %r226;
	@%p64 bra 	$L__BB27_149;
	ld.global.u32 	%r1071, [%rd11+10240];
	ld.global.u32 	%r1070, [%rd11+10244];
	bra.uni 	$L__BB27_150;
$L__BB27_149:
	ld.global.u32 	%r1071, [%rd10+10240];
	ld.global.u32 	%r1070, [%rd10+10244];
$L__BB27_150:
	add.s32 	%r324, %r3, 1536;
	setp.ge.s32 	%p65, %r324, %r282;
	mov.b32 	%r1068, 0;
	mov.u32 	%r1069, %r1068;
	@%p65 bra 	$L__BB27_154;
	setp.lt.s32 	%p66, %r324, %r226;
	@%p66 bra 	$L__BB27_153;
	ld.global.u32 	%r1069, [%rd11+12288];
	ld.global.u32 	%r1068, [%rd11+12292];
	bra.uni 	$L__BB27_154;
$L__BB27_153:
	ld.global.u32 	%r1069, [%rd10+12288];
	ld.global.u32 	%r1068, [%rd10+12292];
$L__BB27_154:
	add.s32 	%r331, %r3, 1792;
	setp.ge.s32 	%p67, %r331, %r282;
	mov.b32 	%r1066, 0;
	mov.u32 	%r1067, %r1066;
	@%p67 bra 	$L__BB27_158;
	setp.lt.s32 	%p68, %r331, %r226;
	@%p68 bra 	$L__BB27_157;
	ld.global.u32 	%r1067, [%rd11+14336];
	ld.global.u32 	%r1066, [%rd11+14340];
	bra.uni 	$L__BB27_158;
$L__BB27_157:
	ld.global.u32 	%r1067, [%rd10+14336];
	ld.global.u32 	%r1066, [%rd10+14340];
$L__BB27_158:
	shl.b32 	%r353, %r3, 3;
	mov.u32 	%r536, _ZZN3cub18CUB_300001_SM_10006detail10merge_sort26DeviceMergeSortMergeKernelINS2_10policy_hubIN6thrust24THRUST_300001_SM_1000_NS6detail15normal_iteratorINS6_10device_ptrI8KeyValueEEEEE9Policy600ESC_PNS0_8NullTypeESC_SG_j18KeyValueComparatorSA_SF_EEvbT2_T3_T4_PT6_PT7_T5_PSK_SK_NS1_7vsmem_tEE19static_temp_storage;
	add.s32 	%r537, %r536, %r353;
	st.shared.v2.u32 	[%r537], {%r1081, %r1080};
	st.shared.v2.u32 	[%r537+2048], {%r1079, %r1078};
	st.shared.v2.u32 	[%r537+4096], {%r1077, %r1076};
	st.shared.v2.u32 	[%r537+6144], {%r1075, %r1074};
	st.shared.v2.u32 	[%r537+8192], {%r1073, %r1072};
	st.shared.v2.u32 	[%r537+10240], {%r1071, %r1070};
	st.shared.v2.u32 	[%r537+12288], {%r1069, %r1068};
	st.shared.v2.u32 	[%r537+14336], {%r1067, %r1066};
	bar.sync 	0;
	// begin inline asm
	griddepcontrol.launch_dependents;
	// end inline asm
	add.s32 	%r352, %r227, %r226;
	min.s32 	%r354, %r353, %r352;
	setp.lt.s32 	%p69, %r354, %r227;
	sub.s32 	%r538, %r354, %r227;
	selp.b32 	%r1084, 0, %r538, %p69;
	min.s32 	%r1082, %r226, %r354;
	setp.ge.s32 	%p70, %r1084, %r1082;
	@%p70 bra 	$L__BB27_161;
	add.s32 	%r357, %r354, %r226;
$L__BB27_160:
	sub.s32 	%r539, %r1082, %r1084;
	shr.u32 	%r540, %r539, 31;
	add.s32 	%r541, %r539, %r540;
	shr.s32 	%r542, %r541, 1;
	add.s32 	%r543, %r542, %r1084;
	shl.b32 	%r544, %r543, 3;
	add.s32 	%r546, %r536, %r544;
	ld.shared.u32 	%r547, [%r546];
	not.b32 	%r548, %r543;
	add.s32 	%r549, %r357, %r548;
	shl.b32 	%r550, %r549, 3;
	add.s32 	%r551, %r536, %r550;
	ld.shared.u32 	%r552, [%r551];
	setp.lt.s32 	%p71, %r552, %r547;
	add.s32 	%r553, %r543, 1;
	selp.b32 	%r1084, %r1084, %r553, %p71;
	selp.b32 	%r1082, %r543, %r1082, %p71;
	setp.lt.s32 	%p72, %r1084, %r1082;
	@%p72 bra 	$L__BB27_160;
$L__BB27_161:
	sub.s32 	%r554, %r354, %r1084;
	add.s32 	%r363, %r554, %r226;
	shl.b32 	%r555, %r363, 3;
	add.s32 	%r364, %r536, %r555;
	ld.shared.v2.u32 	{%r1085, %r1086}, [%r364];
	shl.b32 	%r557, %r1084, 3;
	add.s32 	%r367, %r536, %r557;
	ld.shared.v2.u32 	{%r1091, %r1092}, [%r367];
	setp.ge.s32 	%p74, %r363, %r352;
	mov.pred 	%p202, 0;
	@%p74 bra 	$L__BB27_163;
	setp.ge.s32 	%p75, %r1084, %r226;
	setp.lt.s32 	%p76, %r1085, %r1091;
	or.pred  	%p202, %p75, %p76;
$L__BB27_163:
	selp.b32 	%r370, %r1086, %r1092, %p202;
	selp.b32 	%r371, %r1085, %r1091, %p202;
	selp.u32 	%r558, 1, 0, %p202;
	add.s32 	%r372, %r363, %r558;
	not.pred 	%p77, %p202;
	selp.u32 	%r559, 1, 0, %p77;
	add.s32 	%r373, %r1084, %r559;
	@%p77 bra 	$L__BB27_165;
	ld.shared.v2.u32 	{%r1085, %r1086}, [%r364+8];
	bra.uni 	$L__BB27_166;
$L__BB27_165:
	ld.shared.v2.u32 	{%r1091, %r1092}, [%r367+8];
$L__BB27_166:
	setp.ge.s32 	%p79, %r372, %r352;
	mov.pred 	%p203, 0;
	@%p79 bra 	$L__BB27_168;
	setp.ge.s32 	%p80, %r373, %r226;
	setp.lt.s32 	%p81, %r1085, %r1091;
	or.pred  	%p203, %p80, %p81;
$L__BB27_168:
	selp.b32 	%r382, %r1086, %r1092, %p203;
	selp.b32 	%r383, %r1085, %r1091, %p203;
	selp.u32 	%r560, 1, 0, %p203;
	add.s32 	%r384, %r372, %r560;
	not.pred 	%p82, %p203;
	selp.u32 	%r561, 1, 0, %p82;
	add.s32 	%r385, %r373, %r561;
	@%p203 bra 	$L__BB27_170;
	shl.b32 	%r562, %r385, 3;
	add.s32 	%r564, %r536, %r562;
	ld.shared.v2.u32 	{%r1091, %r1092}, [%r564];
	bra.uni 	$L__BB27_171;
$L__BB27_170:
	shl.b32 	%r565, %r384, 3;
	add.s32 	%r567, %r536, %r565;
	ld.shared.v2.u32 	{%r1085, %r1086}, [%r567];
$L__BB27_171:
	setp.ge.s32 	%p84, %r384, %r352;
	mov.pred 	%p204, 0;
	@%p84 bra 	$L__BB27_173;
	setp.ge.s32 	%p85, %r385, %r226;
	setp.lt.s32 	%p86, %r1085, %r1091;
	or.pred  	%p204, %p85, %p86;
$L__BB27_173:
	selp.b32 	%r394, %r1086, %r1092, %p204;
	selp.b32 	%r395, %r1085, %r1091, %p204;
	selp.u32 	%r568, 1, 0, %p204;
	add.s32 	%r396, %r384, %r568;
	not.pred 	%p87, %p204;
	selp.u32 	%r569, 1, 0, %p87;
	add.s32 	%r397, %r385, %r569;
	@%p204 bra 	$L__BB27_175;
	shl.b32 	%r570, %r397, 3;
	add.s32 	%r572, %r536, %r570;
	ld.shared.v2.u32 	{%r1091, %r1092}, [%r572];
	bra.uni 	$L__BB27_176;
$L__BB27_175:
	shl.b32 	%r573, %r396, 3;
	add.s32 	%r575, %r536, %r573;
	ld.shared.v2.u32 	{%r1085, %r1086}, [%r575];
$L__BB27_176:
	setp.ge.s32 	%p89, %r396, %r352;
	mov.pred 	%p205, 0;
	@%p89 bra 	$L__BB27_178;
	setp.ge.s32 	%p90, %r397, %r226;
	setp.lt.s32 	%p91, %r1085, %r1091;
	or.pred  	%p205, %p90, %p91;
$L__BB27_178:
	selp.b32 	%r406, %r1086, %r1092, %p205;
	selp.b32 	%r407, %r1085, %r1091, %p205;
	selp.u32 	%r576, 1, 0, %p205;
	add.s32 	%r408, %r396, %r576;
	not.pred 	%p92, %p205;
	selp.u32 	%r577, 1, 0, %p92;
	add.s32 	%r409, %r397, %r577;
	@%p205 bra 	$L__BB27_180;
	shl.b32 	%r578, %r409, 3;
	add.s32 	%r580, %r536, %r578;
	ld.shared.v2.u32 	{%r1091, %r1092}, [%r580];
	bra.uni 	$L__BB27_181;
$L__BB27_180:
	shl.b32 	%r581, %r408, 3;
	add.s32 	%r583, %r536, %r581;
	ld.shared.v2.u32 	{%r1085, %r1086}, [%r583];
$L__BB27_181:
	setp.ge.s32 	%p94, %r408, %r352;
	mov.pred 	%p206, 0;
	@%p94 bra 	$L__BB27_183;
	setp.ge.s32 	%p95, %r409, %r226;
	setp.lt.s32 	%p96, %r1085, %r1091;
	or.pred  	%p206, %p95, %p96;
$L__BB27_183:
	selp.b32 	%r418, %r1086, %r1092, %p206;
	selp.b32 	%r419, %r1085, %r1091, %p206;
	selp.u32 	%r584, 1, 0, %p206;
	add.s32 	%r420, %r408, %r584;
	not.pred 	%p97, %p206;
	selp.u32 	%r585, 1, 0, %p97;
	add.s32 	%r421, %r409, %r585;
	@%p206 bra 	$L__BB27_185;
	shl.b32 	%r586, %r421, 3;
	add.s32 	%r588, %r536, %r586;
	ld.shared.v2.u32 	{%r1091, %r1092}, [%r588];
	bra.uni 	$L__BB27_186;
$L__BB27_185:
	shl.b32 	%r589, %r420, 3;
	add.s32 	%r591, %r536, %r589;
	ld.shared.v2.u32 	{%r1085, %r1086}, [%r591];
$L__BB27_186:
	setp.ge.s32 	%p99, %r420, %r352;
	mov.pred 	%p207, 0;
	@%p99 bra 	$L__BB27_188;
	setp.ge.s32 	%p100, %r421, %r226;
	setp.lt.s32 	%p101, %r1085, %r1091;
	or.pred  	%p207, %p100, %p101;
$L__BB27_188:
	selp.b32 	%r430, %r1086, %r1092, %p207;
	selp.b32 	%r431, %r1085, %r1091, %p207;
	selp.u32 	%r592, 1, 0, %p207;
	add.s32 	%r432, %r420, %r592;
	not.pred 	%p102, %p207;
	selp.u32 	%r593, 1, 0, %p102;
	add.s32 	%r433, %r421, %r593;
	@%p207 bra 	$L__BB27_190;
	shl.b32 	%r594, %r433, 3;
	add.s32 	%r596, %r536, %r594;
	ld.shared.v2.u32 	{%r1091, %r1092}, [%r596];
	bra.uni 	$L__BB27_191;
$L__BB27_190:
	shl.b32 	%r597, %r432, 3;
	add.s32 	%r599, %r536, %r597;
	ld.shared.v2.u32 	{%r1085, %r1086}, [%r599];
$L__BB27_191:
	setp.ge.s32 	%p104, %r432, %r352;
	mov.pred 	%p208, 0;
	@%p104 bra 	$L__BB27_193;
	setp.ge.s32 	%p105, %r433, %r226;
	setp.lt.s32 	%p106, %r1085, %r1091;
	or.pred  	%p208, %p105, %p106;
$L__BB27_193:
	selp.b32 	%r442, %r1086, %r1092, %p208;
	selp.b32 	%r443, %r1085, %r1091, %p208;
	selp.u32 	%r600, 1, 0, %p208;
	add.s32 	%r444, %r432, %r600;
	not.pred 	%p107, %p208;
	selp.u32 	%r601, 1, 0, %p107;
	add.s32 	%r445, %r433, %r601;
	@%p208 bra 	$L__BB27_195;
	shl.b32 	%r602, %r445, 3;
	mov.u32 	%r603, _ZZN3cub18CUB_300001_SM_10006detail10merge_sort26DeviceMergeSortMergeKernelINS2_10policy_hubIN6thrust24THRUST_300001_SM_1000_NS6detail15normal_iteratorINS6_10device_ptrI8KeyValueEEEEE9Policy600ESC_PNS0_8NullTypeESC_SG_j18KeyValueComparatorSA_SF_EEvbT2_T3_T4_PT6_PT7_T5_PSK_SK_NS1_7vsmem_tEE19static_temp_storage;
	add.s32 	%r604, %r603, %r602;
	ld.shared.v2.u32 	{%r1091, %r1092}, [%r604];
	bra.uni 	$L__BB27_196;
$L__BB27_195:
	shl.b32 	%r605, %r444, 3;
	mov.u32 	%r606, _ZZN3cub18CUB_300001_SM_10006detail10merge_sort26DeviceMergeSortMergeKernelINS2_10policy_hubIN6thrust24THRUST_300001_SM_1000_NS6detail15normal_iteratorINS6_10device_ptrI8KeyValueEEEEE9Policy600ESC_PNS0_8NullTypeESC_SG_j18KeyValueComparatorSA_SF_EEvbT2_T3_T4_PT6_PT7_T5_PSK_SK_NS1_7vsmem_tEE19static_temp_storage;
	add.s32 	%r607, %r606, %r605;
	ld.shared.v2.u32 	{%r1085, %r1086}, [%r607];
$L__BB27_196:
	setp.ge.s32 	%p109, %r444, %r352;
	mov.pred 	%p209, 0;
	@%p109 bra 	$L__BB27_198;
	setp.ge.s32 	%p110, %r445, %r226;
	setp.lt.s32 	%p111, %r1085, %r1091;
	or.pred  	%p209, %p110, %p111;
$L__BB27_198:
	setp.eq.s16 	%p112, %rs1, 0;
	selp.b32 	%r454, %r1086, %r1092, %p209;
	selp.b32 	%r455, %r1085, %r1091, %p209;
	bar.sync 	0;
	@%p112 bra 	$L__BB27_217;
	// begin inline asm
	mov.u32 %r608, %laneid;
	// end inline asm
	and.b32  	%r456, %r353, 7936;
	shl.b32 	%r609, %r608, 3;
	add.s32 	%r610, %r609, %r456;
	shr.s32 	%r611, %r610, 5;
	add.s32 	%r612, %r611, %r610;
	shl.b32 	%r613, %r612, 3;
	mov.u32 	%r614, _ZZN3cub18CUB_300001_SM_10006detail10merge_sort26DeviceMergeSortMergeKernelINS2_10policy_hubIN6thrust24THRUST_300001_SM_1000_NS6detail15normal_iteratorINS6_10device_ptrI8KeyValueEEEEE9Policy600ESC_PNS0_8NullTypeESC_SG_j18KeyValueComparatorSA_SF_EEvbT2_T3_T4_PT6_PT7_T5_PSK_SK_NS1_7vsmem_tEE19static_temp_storage;
	add.s32 	%r615, %r614, %r613;
	st.shared.v2.u32 	[%r615], {%r371, %r370};
	st.shared.v2.u32 	[%r615+8], {%r383, %r382};
	st.shared.v2.u32 	[%r615+16], {%r395, %r394};
	st.shared.v2.u32 	[%r615+24], {%r407, %r406};
	st.shared.v2.u32 	[%r615+32], {%r419, %r418};
	st.shared.v2.u32 	[%r615+40], {%r431, %r430};
	st.shared.v2.u32 	[%r615+48], {%r443, %r442};
	st.shared.v2.u32 	[%r615+56], {%r455, %r454};
	bar.warp.sync 	-1;
	mad.lo.s32 	%r616, %r608, -7, %r610;
	shr.s32 	%r617, %r616, 5;
	add.s32 	%r618, %r617, %r616;
	shl.b32 	%r619, %r618, 3;
	add.s32 	%r620, %r614, %r619;
	ld.shared.v2.u32 	{%r458, %r457}, [%r620];
	add.s32 	%r621, %r616, 32;
	shr.s32 	%r622, %r621, 5;
	add.s32 	%r623, %r622, %r616;
	shl.b32 	%r624, %r623, 3;
	add.s32 	%r625, %r614, %r624;
	ld.shared.v2.u32 	{%r460, %r459}, [%r625+256];
	add.s32 	%r626, %r616, 64;
	shr.s32 	%r627, %r626, 5;
	add.s32 	%r628, %r627, %r616;
	shl.b32 	%r629, %r628, 3;
	add.s32 	%r630, %r614, %r629;
	ld.shared.v2.u32 	{%r462, %r461}, [%r630+512];
	add.s32 	%r631, %r616, 96;
	shr.s32 	%r632, %r631, 5;
	add.s32 	%r633, %r632, %r616;
	shl.b32 	%r634, %r633, 3;
	add.s32 	%r635, %r614, %r634;
	ld.shared.v2.u32 	{%r464, %r463}, [%r635+768];
	add.s32 	%r636, %r616, 128;
	shr.s32 	%r637, %r636, 5;
	add.s32 	%r638, %r637, %r616;
	shl.b32 	%r639, %r638, 3;
	add.s32 	%r640, %r614, %r639;
	ld.shared.v2.u32 	{%r466, %r465}, [%r640+1024];
	add.s32 	%r641, %r616, 160;
	shr.s32 	%r642, %r641, 5;
	add.s32 	%r643, %r642, %r616;
	shl.b32 	%r644, %r643, 3;
	add.s32 	%r645, %r614, %r644;
	ld.shared.v2.u32 	{%r468, %r467}, [%r645+1280];
	add.s32 	%r646, %r616, 192;
	shr.s32 	%r647, %r646, 5;
	add.s32 	%r648, %r647, %r616;
	shl.b32 	%r649, %r648, 3;
	add.s32 	%r650, %r614, %r649;
	ld.shared.v2.u32 	{%r470, %r469}, [%r650+1536];
	add.s32 	%r651, %r616, 224;
	shr.s32 	%r652, %r651, 5;
	add.s32 	%r653, %r652, %r616;
	shl.b32 	%r654, %r653, 3;
	add.s32 	%r655, %r614, %r654;
	ld.shared.v2.u32 	{%r472, %r471}, [%r655+1792];
	setp.ne.s32 	%p113, %r3, 0;
	@%p113 bra 	$L__BB27_201;
	st.volatile.shared.u32 	[_ZZN3cub18CUB_300001_SM_10006detail10merge_sort26DeviceMergeSortMergeKernelINS2_10policy_hubIN6thrust24THRUST_300001_SM_1000_NS6detail15normal_iteratorINS6_10device_ptrI8KeyValueEEEEE9Policy600ESC_PNS0_8NullTypeESC_SG_j18KeyValueComparatorSA_SF_EEvbT2_T3_T4_PT6_PT7_T5_PSK_SK_NS1_7vsmem_tEE19static_temp_storage+16896], %r352;
$L__BB27_201:
	bar.sync 	0;
	ld.volatile.shared.u32 	%r473, [_ZZN3cub18CUB_300001_SM_10006detail10merge_sort26DeviceMergeSortMergeKernelINS2_10policy_hubIN6thrust24THRUST_300001_SM_1000_NS6detail15normal_iteratorINS6_10device_ptrI8KeyValueEEEEE9Policy600ESC_PNS0_8NullTypeESC_SG_j18KeyValueComparatorSA_SF_EEvbT2_T3_T4_PT6_PT7_T5_PSK_SK_NS1_7vsmem_tEE19static_temp_storage+16896];
	and.b32  	%r656, %r3, 31;
	add.s32 	%r474, %r456, %r656;
	setp.ge.s32 	%p114, %r474, %r473;
	cvt.u64.u32 	%rd45, %r474;
	cvt.u64.u32 	%rd46, %r2;
	add.s64 	%rd47, %rd45, %rd46;
	shl.b64 	%rd48, %rd47, 3;
	add.s64 	%rd12, %rd1, %rd48;
	@%p114 bra 	$L__BB27_203;
	st.global.u32 	[%rd12], %r458;
	st.global.u32 	[%rd12+4], %r457;
$L__BB27_203:
	add.s32 	%r657, %r474, 32;
	setp.ge.s32 	%p115, %r657, %r473;
	@%p115 bra 	$L__BB27_205;
	st.global.u32 	[%rd12+256], %r460;
	st.global.u32 	[%rd12+260], %r459;
$L__BB27_205:
	add.s32 	%r658, %r474, 64;
	setp.ge.s32 	%p116, %r658, %r473;
	@%p116 bra 	$L__BB27_207;
	st.global.u32 	[%rd12+512], %r462;
	st.global.u32 	[%rd12+516], %r461;
$L__BB27_207:
	add.s32 	%r659, %r474, 96;
	setp.ge.s32 	%p117, %r659, %r473;
	@%p117 bra 	$L__BB27_209;
	st.global.u32 	[%rd12+768], %r464;
	st.global.u32 	[%rd12+772], %r463;
$L__BB27_209:
	add.s32 	%r660, %r474, 128;
	setp.ge.s32 	%p118, %r660, %r473;
	@%p118 bra 	$L__BB27_211;
	st.global.u32 	[%rd12+1024], %r466;
	st.global.u32 	[%rd12+1028], %r465;
$L__BB27_211:
	add.s32 	%r661, %r474, 160;
	setp.ge.s32 	%p119, %r661, %r473;
	@%p119 bra 	$L__BB27_213;
	st.global.u32 	[%rd12+1280], %r468;
	st.global.u32 	[%rd12+1284], %r467;
$L__BB27_213:
	add.s32 	%r662, %r474, 192;
	setp.ge.s32 	%p120, %r662, %r473;
	@%p120 bra 	$L__BB27_215;
	st.global.u32 	[%rd12+1536], %r470;
	st.global.u32 	[%rd12+1540], %r469;
$L__BB27_215:
	add.s32 	%r663, %r474, 224;
	setp.ge.s32 	%p121, %r663, %r473;
	@%p121 bra 	$L__BB27_235;
	st.global.u32 	[%rd12+1792], %r472;
	st.global.u32 	[%rd12+1796], %r471;
	bra.uni 	$L__BB27_235;
$L__BB27_217:
	// begin inline asm
	mov.u32 %r664, %laneid;
	// end inline asm
	and.b32  	%r475, %r353, 7936;
	shl.b32 	%r665, %r664, 3;
	add.s32 	%r666, %r665, %r475;
	shr.s32 	%r667, %r666, 5;
	add.s32 	%r668, %r667, %r666;
	shl.b32 	%r669, %r668, 3;
	mov.u32 	%r670, _ZZN3cub18CUB_300001_SM_10006detail10merge_sort26DeviceMergeSortMergeKernelINS2_10policy_hubIN6thrust24THRUST_300001_SM_1000_NS6detail15normal_iteratorINS6_10device_ptrI8KeyValueEEEEE9Policy600ESC_PNS0_8NullTypeESC_SG_j18KeyValueComparatorSA_SF_EEvbT2_T3_T4_PT6_PT7_T5_PSK_SK_NS1_7vsmem_tEE19static_temp_storage;
	add.s32 	%r671, %r670, %r669;
	st.shared.v2.u32 	[%r671], {%r371, %r370};
	st.shared.v2.u32 	[%r671+8], {%r383, %r382};
	st.shared.v2.u32 	[%r671+16], {%r395, %r394};
	st.shared.v2.u32 	[%r671+24], {%r407, %r406};
	st.shared.v2.u32 	[%r671+32], {%r419, %r418};
	st.shared.v2.u32 	[%r671+40], {%r431, %r430};
	st.shared.v2.u32 	[%r671+48], {%r443, %r442};
	st.shared.v2.u32 	[%r671+56], {%r455, %r454};
	bar.warp.sync 	-1;
	mad.lo.s32 	%r672, %r664, -7, %r666;
	shr.s32 	%r673, %r672, 5;
	add.s32 	%r674, %r673, %r672;
	shl.b32 	%r675, %r674, 3;
	add.s32 	%r676, %r670, %r675;
	ld.shared.v2.u32 	{%r477, %r476}, [%r676];
	add.s32 	%r677, %r672, 32;
	shr.s32 	%r678, %r677, 5;
	add.s32 	%r679, %r678, %r672;
	shl.b32 	%r680, %r679, 3;
	add.s32 	%r681, %r670, %r680;
	ld.shared.v2.u32 	{%r479, %r478}, [%r681+256];
	add.s32 	%r682, %r672, 64;
	shr.s32 	%r683, %r682, 5;
	add.s32 	%r684, %r683, %r672;
	shl.b32 	%r685, %r684, 3;
	add.s32 	%r686, %r670, %r685;
	ld.shared.v2.u32 	{%r481, %r480}, [%r686+512];
	add.s32 	%r687, %r672, 96;
	shr.s32 	%r688, %r687, 5;
	add.s32 	%r689, %r688, %r672;
	shl.b32 	%r690, %r689, 3;
	add.s32 	%r691, %r670, %r690;
	ld.shared.v2.u32 	{%r483, %r482}, [%r691+768];
	add.s32 	%r692, %r672, 128;
	shr.s32 	%r693, %r692, 5;
	add.s32 	%r694, %r693, %r672;
	shl.b32 	%r695, %r694, 3;
	add.s32 	%r696, %r670, %r695;
	ld.shared.v2.u32 	{%r485, %r484}, [%r696+1024];
	add.s32 	%r697, %r672, 160;
	shr.s32 	%r698, %r697, 5;
	add.s32 	%r699, %r698, %r672;
	shl.b32 	%r700, %r699, 3;
	add.s32 	%r701, %r670, %r700;
	ld.shared.v2.u32 	{%r487, %r486}, [%r701+1280];
	add.s32 	%r702, %r672, 192;
	shr.s32 	%r703, %r702, 5;
	add.s32 	%r704, %r703, %r672;
	shl.b32 	%r705, %r704, 3;
	add.s32 	%r706, %r670, %r705;
	ld.shared.v2.u32 	{%r489, %r488}, [%r706+1536];
	add.s32 	%r707, %r672, 224;
	shr.s32 	%r708, %r707, 5;
	add.s32 	%r709, %r708, %r672;
	shl.b32 	%r710, %r709, 3;
	add.s32 	%r711, %r670, %r710;
	ld.shared.v2.u32 	{%r491, %r490}, [%r711+1792];
	setp.ne.s32 	%p122, %r3, 0;
	@%p122 bra 	$L__BB27_219;
	st.volatile.shared.u32 	[_ZZN3cub18CUB_300001_SM_10006detail10merge_sort26DeviceMergeSortMergeKernelINS2_10policy_hubIN6thrust24THRUST_300001_SM_1000_NS6detail15normal_iteratorINS6_10device_ptrI8KeyValueEEEEE9Policy600ESC_PNS0_8NullTypeESC_SG_j18KeyValueComparatorSA_SF_EEvbT2_T3_T4_PT6_PT7_T5_PSK_SK_NS1_7vsmem_tEE19static_temp_storage+16896], %r352;
$L__BB27_219:
	bar.sync 	0;
	ld.volatile.shared.u32 	%r492, [_ZZN3cub18CUB_300001_SM_10006detail10merge_sort26DeviceMergeSortMergeKernelINS2_10policy_hubIN6thrust24THRUST_300001_SM_1000_NS6detail15normal_iteratorINS6_10device_ptrI8KeyValueEEEEE9Policy600ESC_PNS0_8NullTypeESC_SG_j18KeyValueComparatorSA_SF_EEvbT2_T3_T4_PT6_PT7_T5_PSK_SK_NS1_7vsmem_tEE19static_temp_storage+16896];
	and.b32  	%r712, %r3, 31;
	cvt.u64.u32 	%rd49, %r475;
	add.s32 	%r493, %r475, %r712;
	add.s32 	%r713, %r712, %r2;
	cvt.u64.u32 	%rd50, %r713;
	add.s64 	%rd51, %rd50, %rd49;
	setp.ge.s32 	%p123, %r493, %r492;
	shl.b64 	%rd52, %rd51, 3;
	add.s64 	%rd13, %rd3, %rd52;
	@%p123 bra 	$L__BB27_221;
	st.global.u32 	[%rd13], %r477;
	st.global.u32 	[%rd13+4], %r476;
$L__BB27_221:
	add.s32 	%r714, %r493, 32;
	setp.ge.s32 	%p124, %r714, %r492;
	@%p124 bra 	$L__BB27_223;
	st.global.u32 	[%rd13+256], %r479;
	st.global.u32 	[%rd13+260], %r478;
$L__BB27_223:
	add.s32 	%r715, %r493, 64;
	setp.ge.s32 	%p125, %r715, %r492;
	@%p125 bra 	$L__BB27_225;
	st.global.u32 	[%rd13+512], %r481;
	st.global.u32 	[%rd13+516], %r480;
$L__BB27_225:
	add.s32 	%r716, %r493, 96;
	setp.ge.s32 	%p126, %r716, %r492;
	@%p126 bra 	$L__BB27_227;
	st.global.u32 	[%rd13+768], %r483;
	st.global.u32 	[%rd13+772], %r482;
$L__BB27_227:
	add.s32 	%r717, %r493, 128;
	setp.ge.s32 	%p127, %r717, %r492;
	@%p127 bra 	$L__BB27_229;
	st.global.u32 	[%rd13+1024], %r485;
	st.global.u32 	[%rd13+1028], %r484;
$L__BB27_229:
	add.s32 	%r718, %r493, 160;
	setp.ge.s32 	%p128, %r718, %r492;
	@%p128 bra 	$L__BB27_231;
	st.global.u32 	[%rd13+1280], %r487;
	st.global.u32 	[%rd13+1284], %r486;
$L__BB27_231:
	add.s32 	%r719, %r493, 192;
	setp.ge.s32 	%p129, %r719, %r492;
	@%p129 bra 	$L__BB27_233;
	st.global.u32 	[%rd13+1536], %r489;
	st.global.u32 	[%rd13+1540], %r488;
$L__BB27_233:
	add.s32 	%r720, %r493, 224;
	setp.ge.s32 	%p130, %r720, %r492;
	@%p130 bra 	$L__BB27_235;
	st.global.u32 	[%rd13+1792], %r491;
	st.global.u32 	[%rd13+1796], %r490;
$L__BB27_235:
	ret;

}
	// .globl	_ZN3cub18CUB_300001_SM_10006detail10merge_sort30DeviceMergeSortBlockSortKernelINS2_10policy_hubIN6thrust24THRUST_300001_SM_1000_NS6detail15normal_iteratorINS6_10device_ptrI8KeyValueEEEEE9Policy600ESC_PNS0_8NullTypeESC_SG_m18KeyValueComparatorSA_SF_EEvbT0_T1_T2_T3_T4_PT6_PT7_T5_NS1_7vsmem_tE
.visible .entry _ZN3cub18CUB_300001_SM_10006detail10merge_sort30DeviceMergeSortBlockSortKernelINS2_10policy_hubIN6thrust24THRUST_300001_SM_1000_NS6detail15normal_iteratorINS6_10device_ptrI8KeyValueEEEEE9Policy600ESC_PNS0_8NullTypeESC_SG_m18KeyValueComparatorSA_SF_EEvbT0_T1_T2_T3_T4_PT6_PT7_T5_NS1_7vsmem_tE(
	.param .u8 _ZN3cub18CUB_300001_SM_10006detail10merge_sort30DeviceMergeSortBlockSortKernelINS2_10policy_hubIN6thrust24THRUST_300001_SM_1000_NS6detail15normal_iteratorINS6_10device_ptrI8KeyValueEEEEE9Policy600ESC_PNS0_8NullTypeESC_SG_m18KeyValueComparatorSA_SF_EEvbT0_T1_T2_T3_T4_PT6_PT7_T5_NS1_7vsmem_tE_param_0,
	.param .align 8 .b8 _ZN3cub18CUB_300001_SM_10006detail10merge_sort30DeviceMergeSortBlockSortKernelINS2_10policy_hubIN6thrust24THRUST_300001_SM_1000_NS6detail15normal_iteratorINS6_10device_ptrI8KeyValueEEEEE9Policy600ESC_PNS0_8NullTypeESC_SG_m18KeyValueComparatorSA_SF_EEvbT0_T1_T2_T3_T4_PT6_PT7_T5_NS1_7vsmem_tE_param_1[8],
	.param .u64 .ptr .align 1 _ZN3cub18CUB_300001_SM_10006detail10merge_sort30DeviceMergeSortBlockSortKernelINS2_10policy_hubIN6thrust24THRUST_300001_SM_1000_NS6detail15normal_iteratorINS6_10device_ptrI8KeyValueEEEEE9Policy600ESC_PNS0_8NullTypeESC_SG_m18KeyValueComparatorSA_SF_EEvbT0_T1_T2_T3_T4_PT6_PT7_T5_NS1_7vsmem_tE_param_2,
	.param .align 8 .b8 _ZN3cub18CUB_300001_SM_10006detail10merge_sort30DeviceMergeSortBlockSortKernelINS2_10policy_hubIN6thrust24THRUST_300001_SM_1000_NS6detail15normal_iteratorINS6_10device_ptrI8KeyValueEEEEE9Policy600ESC_PNS0_8NullTypeESC_SG_m18KeyValueComparatorSA_SF_EEvbT0_T1_T2_T3_T4_PT6_PT7_T5_NS1_7vsmem_tE_param_3[8],
	.param .u64 .ptr .align 1 _ZN3cub18CUB_300001_SM_10006detail10merge_sort30DeviceMergeSortBlockSortKernelINS2_10policy_hubIN6thrust24THRUST_300001_SM_1000_NS6detail15normal_iteratorINS6_10device_ptrI8KeyValueEEEEE9Policy600ESC_PNS0_8NullTypeESC_SG_m18KeyValueComparatorSA_SF_EEvbT0_T1_T2_T3_T4_PT6_PT7_T5_NS1_7vsmem_tE_param_4,
	.param .u64 _ZN3cub18CUB_300001_SM_10006detail10merge_sort30DeviceMergeSortBlockSortKernelINS2_10policy_hubIN6thrust24THRUST_300001_SM_1000_NS6detail15normal_iteratorINS6_10device_ptrI8KeyValueEEEEE9Policy600ESC_PNS0_8NullTypeESC_SG_m18KeyValueComparatorSA_SF_EEvbT0_T1_T2_T3_T4_PT6_PT7_T5_NS1_7vsmem_tE_param_5,
	.param .u64 .ptr .align 1 _ZN3cub18CUB_300001_SM_10006detail10merge_sort30DeviceMergeSortBlockSortKernelINS2_10policy_hubIN6thrust24THRUST_300001_SM_1000_NS6detail15normal_iteratorINS6_10device_ptrI8KeyValueEEEEE9Policy600ESC_PNS0_8NullTypeESC_SG_m18KeyValueComparatorSA_SF_EEvbT0_T1_T2_T3_T4_PT6_PT7_T5_NS1_7vsmem_tE_param_6,
	.param .u64 .ptr .align 1 _ZN3cub18CUB_300001_SM_10006detail10merge_sort30DeviceMergeSortBlockSortKernelINS2_10policy_hubIN6thrust24THRUST_300001_SM_1000_NS6detail15normal_iteratorINS6_10device_ptrI8KeyValueEEEEE9Policy600ESC_PNS0_8NullTypeESC_SG_m18KeyValueComparatorSA_SF_EEvbT0_T1_T2_T3_T4_PT6_PT7_T5_NS1_7vsmem_tE_param_7,
	.param .align 1 .b8 _ZN3cub18CUB_300001_SM_10006detail10merge_sort30DeviceMergeSortBlockSortKernelINS2_10policy_hubIN6thrust24THRUST_300001_SM_1000_NS6detail15normal_iteratorINS6_10device_ptrI8KeyValueEEEEE9Policy600ESC_PNS0_8NullTypeESC_SG_m18KeyValueComparatorSA_SF_EEvbT0_T1_T2_T3_T4_PT6_PT7_T5_NS1_7vsmem_tE_param_8[1],
	.param .align 8 .b8 _ZN3cub18CUB_300001_SM_10006detail10merge_sort30DeviceMergeSortBlockSortKernelINS2_10policy_hubIN6thrust24THRUST_300001_SM_1000_NS6detail15normal_iteratorINS6_10device_ptrI8KeyValueEEEEE9Policy600ESC_PNS0_8NullTypeESC_SG_m18KeyValueComparatorSA_SF_EEvbT0_T1_T2_T3_T4_PT6_PT7_T5_NS1_7vsmem_tE_param_9[8]
)
.maxntid 256
{
	.reg .pred 	%p<236>;
	.reg .b16 	%rs<4>;
	.reg .b32 	%r<1220>;
	.reg .b64 	%rd<45>;
	// demoted variable
	.shared .align 16 .b8 _ZZN3cub18CUB_300001_SM_10006detail10merge_sort30DeviceMergeSortBlockSortKernelINS2_10policy_hubIN6thrust24THRUST_300001_SM_1000_NS6detail15normal_iteratorINS6_10device_ptrI8KeyValueEEEEE9Policy600ESC_PNS0_8NullTypeESC_SG_m18KeyValueComparatorSA_SF_EEvbT0_T1_T2_T3_T4_PT6_PT7_T5_NS1_7vsmem_tEE19static_temp_storage[16912];
	ld.param.u64 	%rd10, [_ZN3cub18CUB_300001_SM_10006detail10merge_sort30DeviceMergeSortBlockSortKernelINS2_10policy_hubIN6thrust24THRUST_300001_SM_1000_NS6detail15normal_iteratorINS6_10device_ptrI8KeyValueEEEEE9Policy600ESC_PNS0_8NullTypeESC_SG_m18KeyValueComparatorSA_SF_EEvbT0_T1_T2_T3_T4_PT6_PT7_T5_NS1_7vsmem_tE_param_3];
	ld.param.u64 	%rd11, [_ZN3cub18CUB_300001_SM_10006detail10merge_sort30DeviceMergeSortBlockSortKernelINS2_10policy_hubIN6thrust24THRUST_300001_SM_1000_NS6detail15normal_iteratorINS6_10device_ptrI8KeyValueEEEEE9Policy600ESC_PNS0_8NullTypeESC_SG_m18KeyValueComparatorSA_SF_EEvbT0_T1_T2_T3_T4_PT6_PT7_T5_NS1_7vsmem_tE_param_1];
	ld.param.u64 	%rd8, [_ZN3cub18CUB_300001_SM_10006detail10merge_sort30DeviceMergeSortBlockSortKernelINS2_10policy_hubIN6thrust24THRUST_300001_SM_1000_NS6detail15normal_iteratorINS6_10device_ptrI8KeyValueEEEEE9Policy600ESC_PNS0_8NullTypeESC_SG_m18KeyValueComparatorSA_SF_EEvbT0_T1_T2_T3_T4_PT6_PT7_T5_NS1_7vsmem_tE_param_5];
	cvta.to.global.u64 	%rd1, %rd11;
	cvta.to.global.u64 	%rd2, %rd10;
	mov.u32 	%r464, %ctaid.x;
	cvt.u64.u32 	%rd12, %r464;
	mov.u32 	%r465, %nctaid.x;
	cvt.u64.u32 	%rd13, %r465;
	mul.wide.u32 	%rd3, %r464, 2048;
	add.s64 	%rd14, %rd13, -1;
	setp.le.u64 	%p33, %rd14, %rd12;
	@%p33 bra 	$L__BB28_46;
	// begin inline asm
	griddepcontrol.wait;
	// end inline asm
	mov.u32 	%r1, %tid.x;
	and.b32  	%r2, %r1, 31;
	shl.b32 	%r754, %r1, 3;
	and.b32  	%r3, %r754, 7936;
	or.b32  	%r755, %r3, %r2;
	cvt.u64.u32 	%rd29, %r755;
	mov.u32 	%r756, %ctaid.x;
	mul.wide.u32 	%rd30, %r756, 2048;
	add.s64 	%rd4, %rd30, %rd29;
	shl.b64 	%rd31, %rd4, 3;
	add.s64 	%rd32, %rd1, %rd31;
	ld.global.u32 	%r757, [%rd32];
	ld.global.u32 	%r758, [%rd32+4];
	ld.global.u32 	%r759, [%rd32+256];
	ld.global.u32 	%r760, [%rd32+260];
	ld.global.u32 	%r761, [%rd32+512];
	ld.global.u32 	%r762, [%rd32+516];
	ld.global.u32 	%r763, [%rd32+768];
	ld.global.u32 	%r764, [%rd32+772];
	ld.global.u32 	%r765, [%rd32+1024];
	ld.global.u32 	%r766, [%rd32+1028];
	ld.global.u32 	%r767, [%rd32+1280];
	ld.global.u32 	%r768, [%rd32+1284];
	ld.global.u32 	%r769, [%rd32+1536];
	ld.global.u32 	%r770, [%rd32+1540];
	ld.global.u32 	%r771, [%rd32+1792];
	ld.global.u32 	%r772, [%rd32+1796];
	// begin inline asm
	mov.u32 %r752, %laneid;
	// end inline asm
	add.s32 	%r773, %r752, %r3;
	shr.s32 	%r774, %r773, 5;
	add.s32 	%r775, %r774, %r773;
	shl.b32 	%r776, %r775, 3;
	mov.u32 	%r777, _ZZN3cub18CUB_300001_SM_10006detail10merge_sort30DeviceMergeSortBlockSortKernelINS2_10policy_hubIN6thrust24THRUST_300001_SM_1000_NS6detail15normal_iteratorINS6_10device_ptrI8KeyValueEEEEE9Policy600ESC_PNS0_8NullTypeESC_SG_m18KeyValueComparatorSA_SF_EEvbT0_T1_T2_T3_T4_PT6_PT7_T5_NS1_7vsmem_tEE19static_temp_storage;
	add.s32 	%r4, %r777, %r776;
	st.shared.v2.u32 	[%r4], {%r757, %r758};
	add.s32 	%r778, %r773, 32;
	shr.s32 	%r779, %r778, 5;
	add.s32 	%r780, %r779, %r773;
	shl.b32 	%r781, %r780, 3;
	add.s32 	%r5, %r777, %r781;
	st.shared.v2.u32 	[%r5+256], {%r759, %r760};
	add.s32 	%r782, %r773, 64;
	shr.s32 	%r783, %r782, 5;
	add.s32 	%r784, %r783, %r773;
	shl.b32 	%r785, %r784, 3;
	add.s32 	%r6, %r777, %r785;
	st.shared.v2.u32 	[%r6+512], {%r761, %r762};
	add.s32 	%r786, %r773, 96;
	shr.s32 	%r787, %r786, 5;
	add.s32 	%r788, %r787, %r773;
	shl.b32 	%r789, %r788, 3;
	add.s32 	%r7, %r777, %r789;
	st.shared.v2.u32 	[%r7+768], {%r763, %r764};
	add.s32 	%r790, %r773, 128;
	shr.s32 	%r791, %r790, 5;
	add.s32 	%r792, %r791, %r773;
	shl.b32 	%r793, %r792, 3;
	add.s32 	%r8, %r777, %r793;
	st.shared.v2.u32 	[%r8+1024], {%r765, %r766};
	add.s32 	%r794, %r773, 160;
	shr.s32 	%r795, %r794, 5;
	add.s32 	%r796, %r795, %r773;
	shl.b32 	%r797, %r796, 3;
	add.s32 	%r9, %r777, %r797;
	st.shared.v2.u32 	[%r9+1280], {%r767, %r768};
	add.s32 	%r798, %r773, 192;
	shr.s32 	%r799, %r798, 5;
	add.s32 	%r800, %r799, %r773;
	shl.b32 	%r801, %r800, 3;
	add.s32 	%r10, %r777, %r801;
	st.shared.v2.u32 	[%r10+1536], {%r769, %r770};
	add.s32 	%r802, %r773, 224;
	shr.s32 	%r803, %r802, 5;
	add.s32 	%r804, %r803, %r773;
	shl.b32 	%r805, %r804, 3;
	add.s32 	%r11, %r777, %r805;
	st.shared.v2.u32 	[%r11+1792], {%r771, %r772};
	bar.warp.sync 	-1;
	mad.lo.s32 	%r806, %r752, 7, %r773;
	shr.s32 	%r807, %r806, 5;
	add.s32 	%r808, %r807, %r806;
	shl.b32 	%r809, %r808, 3;
	add.s32 	%r12, %r777, %r809;
	ld.shared.v2.u32 	{%r810, %r811}, [%r12];
	add.s32 	%r812, %r806, 1;
	shr.s32 	%r813, %r812, 5;
	add.s32 	%r814, %r813, %r806;
	shl.b32 	%r815, %r814, 3;
	add.s32 	%r13, %r777, %r815;
	ld.shared.v2.u32 	{%r816, %r817}, [%r13+8];
	add.s32 	%r818, %r806, 2;
	shr.s32 	%r819, %r818, 5;
	add.s32 	%r820, %r819, %r806;
	shl.b32 	%r821, %r820, 3;
	add.s32 	%r14, %r777, %r821;
	ld.shared.v2.u32 	{%r822, %r823}, [%r14+16];
	add.s32 	%r824, %r806, 3;
	shr.s32 	%r825, %r824, 5;
	add.s32 	%r826, %r825, %r806;
	shl.b32 	%r827, %r826, 3;
	add.s32 	%r15, %r777, %r827;
	ld.shared.v2.u32 	{%r828, %r829}, [%r15+24];
	add.s32 	%r830, %r806, 4;
	shr.s32 	%r831, %r830, 5;
	add.s32 	%r832, %r831, %r806;
	shl.b32 	%r833, %r832, 3;
	add.s32 	%r16, %r777, %r833;
	ld.shared.v2.u32 	{%r834, %r835}, [%r16+32];
	add.s32 	%r836, %r806, 5;
	shr.s32 	%r837, %r836, 5;
	add.s32 	%r838, %r837, %r806;
	shl.b32 	%r839, %r838, 3;
	add.s32 	%r17, %r777, %r839;
	ld.shared.v2.u32 	{%r840, %r841}, [%r17+40];
	add.s32 	%r842, %r806, 6;
	shr.s32 	%r843, %r842, 5;
	add.s32 	%r844, %r843, %r806;
	shl.b32 	%r845, %r844, 3;
	add.s32 	%r18, %r777, %r845;
	ld.shared.v2.u32 	{%r846, %r847}, [%r18+48];
	add.s32 	%r848, %r806, 7;
	shr.s32 	%r849, %r848, 5;
	add.s32 	%r850, %r849, %r806;
	shl.b32 	%r851, %r850, 3;
	add.s32 	%r19, %r777, %r851;
	ld.shared.v2.u32 	{%r852, %r853}, [%r19+56];
	bar.sync 	0;
	// begin inline asm
	griddepcontrol.launch_dependents;
	// end inline asm
	setp.lt.s32 	%p147, %r816, %r810;
	selp.b32 	%r854, %r811, %r817, %p147;
	max.s32 	%r855, %r816, %r810;
	selp.b32 	%r856, %r817, %r811, %p147;
	min.s32 	%r857, %r816, %r810;
	setp.lt.s32 	%p148, %r828, %r822;
	selp.b32 	%r858, %r823, %r829, %p148;
	max.s32 	%r859, %r828, %r822;
	selp.b32 	%r860, %r829, %r823, %p148;
	min.s32 	%r861, %r828, %r822;
	setp.lt.s32 	%p149, %r840, %r834;
	selp.b32 	%r862, %r835, %r841, %p149;
	max.s32 	%r863, %r840, %r834;
	selp.b32 	%r864, %r841, %r835, %p149;
	min.s32 	%r865, %r840, %r834;
	setp.lt.s32 	%p150, %r852, %r846;
	selp.b32 	%r866, %r847, %r853, %p150;
	max.s32 	%r867, %r852, %r846;
	selp.b32 	%r868, %r853, %r847, %p150;
	min.s32 	%r869, %r852, %r846;
	setp.lt.s32 	%p151, %r861, %r855;
	selp.b32 	%r870, %r854, %r860, %p151;
	max.s32 	%r871, %r861, %r855;
	selp.b32 	%r872, %r860, %r854, %p151;
	min.s32 	%r873, %r861, %r855;
	setp.lt.s32 	%p152, %r865, %r859;
	selp.b32 	%r874, %r858, %r864, %p152;
	max.s32 	%r875, %r865, %r859;
	selp.b32 	%r876, %r864, %r858, %p152;
	min.s32 	%r877, %r865, %r859;
	setp.lt.s32 	%p153, %r869, %r863;
	selp.b32 	%r878, %r862, %r868, %p153;
	max.s32 	%r879, %r869, %r863;
	selp.b32 	%r880, %r868, %r862, %p153;
	min.s32 	%r881, %r869, %r863;
	setp.lt.s32 	%p154, %r861, %r857;
	selp.b32 	%r882, %r856, %r872, %p154;
	selp.b32 	%r883, %r857, %r873, %p154;
	selp.b32 	%r884, %r872, %r856, %p154;
	selp.b32 	%r885, %r873, %r857, %p154;
	setp.lt.s32 	%p155, %r877, %r871;
	selp.b32 	%r886, %r870, %r876, %p155;
	max.s32 	%r887, %r877, %r871;
	selp.b32 	%r888, %r876, %r870, %p155;
	min.s32 	%r889, %r877, %r871;
	setp.lt.s32 	%p156, %r881, %r875;
	selp.b32 	%r890, %r874, %r880, %p156;
	max.s32 	%r891, %r881, %r875;
	selp.b32 	%r892, %r880, %r874, %p156;
	min.s32 	%r893, %r881, %r875;
	setp.gt.s32 	%p157, %r863, %r867;
	selp.b32 	%r894, %r878, %r866, %p157;
	selp.b32 	%r895, %r879, %r867, %p157;
	selp.b32 	%r896, %r866, %r878, %p157;
	selp.b32 	%r897, %r867, %r879, %p157;
	setp.lt.s32 	%p158, %r889, %r883;
	selp.b32 	%r898, %r882, %r888, %p158;
	max.s32 	%r899, %r889, %r883;
	selp.b32 	%r900, %r888, %r882, %p158;
	min.s32 	%r901, %r889, %r883;
	setp.lt.s32 	%p159, %r893, %r887;
	selp.b32 	%r902, %r886, %r892, %p159;
	max.s32 	%r903, %r893, %r887;
	selp.b32 	%r904, %r892, %r886, %p159;
	min.s32 	%r905, %r893, %r887;
	setp.lt.s32 	%p160, %r897, %r891;
	selp.b32 	%r906, %r890, %r896, %p160;
	max.s32 	%r907, %r897, %r891;
	selp.b32 	%r908, %r896, %r890, %p160;
	min.s32 	%r909, %r897, %r891;
	setp.lt.s32 	%p161, %r901, %r885;
	selp.b32 	%r910, %r884, %r900, %p161;
	max.s32 	%r911, %r901, %r885;
	selp.b32 	%r912, %r900, %r884, %p161;
	min.s32 	%r913, %r901, %r885;
	setp.lt.s32 	%p162, %r905, %r899;
	selp.b32 	%r914, %r898, %r904, %p162;
	max.s32 	%r915, %r905, %r899;
	selp.b32 	%r916, %r904, %r898, %p162;
	min.s32 	%r917, %r905, %r899;
	setp.lt.s32 	%p163, %r909, %r903;
	selp.b32 	%r918, %r902, %r908, %p163;
	max.s32 	%r919, %r909, %r903;
	selp.b32 	%r920, %r908, %r902, %p163;
	min.s32 	%r921, %r909, %r903;
	setp.lt.s32 	%p164, %r895, %r907;
	selp.b32 	%r922, %r906, %r894, %p164;
	max.s32 	%r923, %r895, %r907;
	selp.b32 	%r924, %r894, %r906, %p164;
	min.s32 	%r925, %r895, %r907;
	setp.lt.s32 	%p165, %r917, %r911;
	selp.b32 	%r926, %r910, %r916, %p165;
	max.s32 	%r927, %r917, %r911;
	selp.b32 	%r928, %r916, %r910, %p165;
	min.s32 	%r929, %r917, %r911;
	setp.lt.s32 	%p166, %r921, %r915;
	selp.b32 	%r930, %r914, %r920, %p166;
	max.s32 	%r931, %r921, %r915;
	selp.b32 	%r932, %r920, %r914, %p166;
	min.s32 	%r933, %r921, %r915;
	setp.lt.s32 	%p167, %r925, %r919;
	selp.b32 	%r934, %r918, %r924, %p167;
	max.s32 	%r935, %r925, %r919;
	selp.b32 	%r936, %r924, %r918, %p167;
	min.s32 	%r937, %r925, %r919;
	setp.lt.s32 	%p168, %r917, %r913;
	selp.b32 	%r938, %r912, %r928, %p168;
	selp.b32 	%r939, %r913, %r929, %p168;
	selp.b32 	%r1082, %r928, %r912, %p168;
	selp.b32 	%r1083, %r929, %r913, %p168;
	setp.lt.s32 	%p169, %r933, %r927;
	selp.b32 	%r940, %r926, %r932, %p169;
	max.s32 	%r941, %r933, %r927;
	selp.b32 	%r942, %r932, %r926, %p169;
	min.s32 	%r943, %r933, %r927;
	setp.lt.s32 	%p170, %r937, %r931;
	selp.b32 	%r944, %r930, %r936, %p170;
	max.s32 	%r945, %r937, %r931;
	selp.b32 	%r946, %r936, %r930, %p170;
	min.s32 	%r947, %r937, %r931;
	setp.gt.s32 	%p171, %r919, %r923;
	selp.b32 	%r1068, %r934, %r922, %p171;
	selp.b32 	%r1069, %r935, %r923, %p171;
	selp.b32 	%r948, %r922, %r934, %p171;
	selp.b32 	%r949, %r923, %r935, %p171;
	setp.lt.s32 	%p172, %r943, %r939;
	selp.b32 	%r1078, %r938, %r942, %p172;
	max.s32 	%r1079, %r943, %r939;
	selp.b32 	%r1080, %r942, %r938, %p172;
	min.s32 	%r1081, %r943, %r939;
	setp.lt.s32 	%p173, %r947, %r941;
	selp.b32 	%r1074, %r940, %r946, %p173;
	max.s32 	%r1075, %r947, %r941;
	selp.b32 	%r1076, %r946, %r940, %p173;
	min.s32 	%r1077, %r947, %r941;
	setp.lt.s32 	%p174, %r949, %r945;
	selp.b32 	%r1070, %r944, %r948, %p174;
	max.s32 	%r1071, %r949, %r945;
	selp.b32 	%r1072, %r948, %r944, %p174;
	min.s32 	%r1073, %r949, %r945;
	mov.b32 	%r1084, 2;
$L__BB28_2:
	bar.sync 	0;
	add.s32 	%r950, %r1084, -1;
	shl.b32 	%r951, %r1, 6;
	mov.u32 	%r952, _ZZN3cub18CUB_300001_SM_10006detail10merge_sort30DeviceMergeSortBlockSortKernelINS2_10policy_hubIN6thrust24THRUST_300001_SM_1000_NS6detail15normal_iteratorINS6_10device_ptrI8KeyValueEEEEE9Policy600ESC_PNS0_8NullTypeESC_SG_m18KeyValueComparatorSA_SF_EEvbT0_T1_T2_T3_T4_PT6_PT7_T5_NS1_7vsmem_tEE19static_temp_storage;
	add.s32 	%r953, %r952, %r951;
	st.shared.v4.u32 	[%r953], {%r1083, %r1082, %r1081, %r1080};
	st.shared.v4.u32 	[%r953+16], {%r1079, %r1078, %r1077, %r1076};
	st.shared.v4.u32 	[%r953+32], {%r1075, %r1074, %r1073, %r1072};
	st.shared.v4.u32 	[%r953+48], {%r1071, %r1070, %r1069, %r1068};
	bar.sync 	0;
	neg.s32 	%r954, %r1084;
	and.b32  	%r955, %r1, %r954;
	shl.b32 	%r956, %r955, 3;
	shl.b32 	%r957, %r1084, 2;
	and.b32  	%r958, %r950, %r1;
	shl.b32 	%r959, %r958, 3;
	min.u32 	%r53, %r959, 2048;
	min.u32 	%r54, %r956, 2048;
	add.s32 	%r960, %r54, %r957;
	min.u32 	%r55, %r960, 2048;
	add.s32 	%r961, %r55, %r957;
	min.u32 	%r56, %r961, 2048;
	sub.s32 	%r962, %r55, %r54;
	sub.s32 	%r963, %r56, %r55;
	setp.lt.s32 	%p175, %r53, %r963;
	sub.s32 	%r964, %r53, %r963;
	selp.b32 	%r1087, 0, %r964, %p175;
	min.s32 	%r1085, %r962, %r53;
	setp.ge.s32 	%p176, %r1087, %r1085;
	@%p176 bra 	$L__BB28_5;
	add.s32 	%r59, %r55, %r53;
$L__BB28_4:
	sub.s32 	%r965, %r1085, %r1087;
	shr.u32 	%r966, %r965, 31;
	add.s32 	%r967, %r965, %r966;
	shr.s32 	%r968, %r967, 1;
	add.s32 	%r969, %r968, %r1087;
	add.s32 	%r970, %r969, %r54;
	shl.b32 	%r971, %r970, 3;
	add.s32 	%r973, %r952, %r971;
	ld.shared.u32 	%r974, [%r973];
	not.b32 	%r975, %r969;
	add.s32 	%r976, %r59, %r975;
	shl.b32 	%r977, %r976, 3;
	add.s32 	%r978, %r952, %r977;
	ld.shared.u32 	%r979, [%r978];
	setp.lt.s32 	%p177, %r979, %r974;
	add.s32 	%r980, %r969, 1;
	selp.b32 	%r1087, %r1087, %r980, %p177;
	selp.b32 	%r1085, %r969, %r1085, %p177;
	setp.lt.s32 	%p178, %r1087, %r1085;
	@%p178 bra 	$L__BB28_4;
$L__BB28_5:
	add.s32 	%r65, %r1087, %r54;
	add.s32 	%r981, %r55, %r53;
	sub.s32 	%r66, %r981, %r1087;
	shl.b32 	%r982, %r65, 3;
	add.s32 	%r67, %r952, %r982;
	ld.shared.v2.u32 	{%r1094, %r1095}, [%r67];
	shl.b32 	%r984, %r66, 3;
	add.s32 	%r70, %r952, %r984;
	ld.shared.v2.u32 	{%r1088, %r1089}, [%r70];
	setp.ge.s32 	%p180, %r66, %r56;
	mov.pred 	%p220, 0;
	@%p180 bra 	$L__BB28_7;
	setp.ge.s32 	%p181, %r65, %r55;
	setp.lt.s32 	%p182, %r1088, %r1094;
	or.pred  	%p220, %p181, %p182;
$L__BB28_7:
	selp.b32 	%r1082, %r1089, %r1095, %p220;
	selp.b32 	%r1083, %r1088, %r1094, %p220;
	selp.u32 	%r985, 1, 0, %p220;
	add.s32 	%r75, %r66, %r985;
	not.pred 	%p183, %p220;
	selp.u32 	%r986, 1, 0, %p183;
	add.s32 	%r76, %r65, %r986;
	@%p183 bra 	$L__BB28_9;
	ld.shared.v2.u32 	{%r1088, %r1089}, [%r70+8];
	bra.uni 	$L__BB28_10;
$L__BB28_9:
	ld.shared.v2.u32 	{%r1094, %r1095}, [%r67+8];
$L__BB28_10:
	setp.ge.s32 	%p185, %r75, %r56;
	mov.pred 	%p221, 0;
	@%p185 bra 	$L__BB28_12;
	setp.ge.s32 	%p186, %r76, %r55;
	setp.lt.s32 	%p187, %r1088, %r1094;
	or.pred  	%p221, %p186, %p187;
$L__BB28_12:
	selp.b32 	%r1080, %r1089, %r1095, %p221;
	selp.b32 	%r1081, %r1088, %r1094, %p221;
	selp.u32 	%r987, 1, 0, %p221;
	add.s32 	%r87, %r75, %r987;
	not.pred 	%p188, %p221;
	selp.u32 	%r988, 1, 0, %p188;
	add.s32 	%r88, %r76, %r988;
	@%p221 bra 	$L__BB28_14;
	shl.b32 	%r989, %r88, 3;
	add.s32 	%r991, %r952, %r989;
	ld.shared.v2.u32 	{%r1094, %r1095}, [%r991];
	bra.uni 	$L__BB28_15;
$L__BB28_14:
	shl.b32 	%r992, %r87, 3;
	add.s32 	%r994, %r952, %r992;
	ld.shared.v2.u32 	{%r1088, %r1089}, [%r994];
$L__BB28_15:
	setp.ge.s32 	%p190, %r87, %r56;
	mov.pred 	%p222, 0;
	@%p190 bra 	$L__BB28_17;
	setp.ge.s32 	%p191, %r88, %r55;
	setp.lt.s32 	%p192, %r1088, %r1094;
	or.pred  	%p222, %p191, %p192;
$L__BB28_17:
	selp.b32 	%r1078, %r1089, %r1095, %p222;
	selp.b32 	%r1079, %r1088, %r1094, %p222;
	selp.u32 	%r995, 1, 0, %p222;
	add.s32 	%r99, %r87, %r995;
	not.pred 	%p193, %p222;
	selp.u32 	%r996, 1, 0, %p193;
	add.s32 	%r100, %r88, %r996;
	@%p222 bra 	$L__BB28_19;
	shl.b32 	%r997, %r100, 3;
	mov.u32 	%r998, _ZZN3cub18CUB_300001_SM_10006detail10merge_sort30DeviceMergeSortBlockSortKernelINS2_10policy_hubIN6thrust24THRUST_300001_SM_1000_NS6detail15normal_iteratorINS6_10device_ptrI8KeyValueEEEEE9Policy600ESC_PNS0_8NullTypeESC_SG_m18KeyValueComparatorSA_SF_EEvbT0_T1_T2_T3_T4_PT6_PT7_T5_NS1_7vsmem_tEE19static_temp_storage;
	add.s32 	%r999, %r998, %r997;
	ld.shared.v2.u32 	{%r1094, %r1095}, [%r999];
	bra.uni 	$L__BB28_20;
$L__BB28_19:
	shl.b32 	%r1000, %r99, 3;
	mov.u32 	%r1001, _ZZN3cub18CUB_300001_SM_10006detail10merge_sort30DeviceMergeSortBlockSortKernelINS2_10policy_hubIN6thrust24THRUST_300001_SM_1000_NS6detail15normal_iteratorINS6_10device_ptrI8KeyValueEEEEE9Policy600ESC_PNS0_8NullTypeESC_SG_m18KeyValueComparatorSA_SF_EEvbT0_T1_T2_T3_T4_PT6_PT7_T5_NS1_7vsmem_tEE19static_temp_storage;
	add.s32 	%r1002, %r1001, %r1000;
	ld.shared.v2.u32 	{%r1088, %r1089}, [%r1002];
$L__BB28_20:
	setp.ge.s32 	%p195, %r99, %r56;
	mov.pred 	%p223, 0;
	@%p195 bra 	$L__BB28_22;
	setp.ge.s32 	%p196, %r100, %r55;
	setp.lt.s32 	%p197, %r1088, %r1094;
	or.pred  	%p223, %p196, %p197;
$L__BB28_22:
	selp.b32 	%r1076, %r1089, %r1095, %p223;
	selp.b32 	%r1077, %r1088, %r1094, %p223;
	selp.u32 	%r1003, 1, 0, %p223;
	add.s32 	%r111, %r99, %r1003;
	not.pred 	%p198, %p223;
	selp.u32 	%r1004, 1, 0, %p198;
	add.s32 	%r112, %r100, %r1004;
	@%p223 bra 	$L__BB28_24;
	shl.b32 	%r1005, %r112, 3;
	mov.u32 	%r1006, _ZZN3cub18CUB_300001_SM_10006detail10merge_sort30DeviceMergeSortBlockSortKernelINS2_10policy_hubIN6thrust24THRUST_300001_SM_1000_NS6detail15normal_iteratorINS6_10device_ptrI8KeyValueEEEEE9Policy600ESC_PNS0_8NullTypeESC_SG_m18KeyValueComparatorSA_SF_EEvbT0_T1_T2_T3_T4_PT6_PT7_T5_NS1_7vsmem_tEE19static_temp_storage;
	add.s32 	%r1007, %r1006, %r1005;
	ld.shared.v2.u32 	{%r1094, %r1095}, [%r1007];
	bra.uni 	$L__BB28_25;
$L__BB28_24:
	shl.b32 	%r1008, %r111, 3;
	mov.u32 	%r1009, _ZZN3cub18CUB_300001_SM_10006detail10merge_sort30DeviceMergeSortBlockSortKernelINS2_10policy_hubIN6thrust24THRUST_300001_SM_1000_NS6detail15normal_iteratorINS6_10device_ptrI8KeyValueEEEEE9Policy600ESC_PNS0_8NullTypeESC_SG_m18KeyValueComparatorSA_SF_EEvbT0_T1_T2_T3_T4_PT6_PT7_T5_NS1_7vsmem_tEE19static_temp_storage;
	add.s32 	%r1010, %r1009, %r1008;
	ld.shared.v2.u32 	{%r1088, %r1089}, [%r1010];
$L__BB28_25:
	setp.ge.s32 	%p200, %r111, %r56;
	mov.pred 	%p224, 0;
	@%p200 bra 	$L__BB28_27;
	setp.ge.s32 	%p201, %r112, %r55;
	setp.lt.s32 	%p202, %r1088, %r1094;
	or.pred  	%p224, %p201, %p202;
$L__BB28_27:
	selp.b32 	%r1074, %r1089, %r1095, %p224;
	selp.b32 	%r1075, %r1088, %r1094, %p224;
	selp.u32 	%r1011, 1, 0, %p224;
	add.s32 	%r123, %r111, %r1011;
	not.pred 	%p203, %p224;
	selp.u32 	%r1012, 1, 0, %p203;
	add.s32 	%r124, %r112, %r1012;
	@%p224 bra 	$L__BB28_29;
	shl.b32 	%r1013, %r124, 3;
	mov.u32 	%r1014, _ZZN3cub18CUB_300001_SM_10006detail10merge_sort30DeviceMergeSortBlockSortKernelINS2_10policy_hubIN6thrust24THRUST_300001_SM_1000_NS6detail15normal_iteratorINS6_10device_ptrI8KeyValueEEEEE9Policy600ESC_PNS0_8NullTypeESC_SG_m18KeyValueComparatorSA_SF_EEvbT0_T1_T2_T3_T4_PT6_PT7_T5_NS1_7vsmem_tEE19static_temp_storage;
	add.s32 	%r1015, %r1014, %r1013;
	ld.shared.v2.u32 	{%r1094, %r1095}, [%r1015];
	bra.uni 	$L__BB28_30;
$L__BB28_29:
	shl.b32 	%r1016, %r123, 3;
	mov.u32 	%r1017, _ZZN3cub18CUB_300001_SM_10006detail10merge_sort30DeviceMergeSortBlockSortKernelINS2_10policy_hubIN6thrust24THRUST_300001_SM_1000_NS6detail15normal_iteratorINS6_10device_ptrI8KeyValueEEEEE9Policy600ESC_PNS0_8NullTypeESC_SG_m18KeyValueComparatorSA_SF_EEvbT0_T1_T2_T3_T4_PT6_PT7_T5_NS1_7vsmem_tEE19static_temp_storage;
	add.s32 	%r1018, %r1017, %r1016;
	ld.shared.v2.u32 	{%r1088, %r1089}, [%r1018];
$L__BB28_30:
	setp.ge.s32 	%p205, %r123, %r56;
	mov.pred 	%p225, 0;
	@%p205 bra 	$L__BB28_32;
	setp.ge.s32 	%p206, %r124, %r55;
	setp.lt.s32 	%p207, %r1088, %r1094;
	or.pred  	%p225, %p206, %p207;
$L__BB28_32:
	selp.b32 	%r1072, %r1089, %r1095, %p225;
	selp.b32 	%r1073, %r1088, %r1094, %p225;
	selp.u32 	%r1019, 1, 0, %p225;
	add.s32 	%r135, %r123, %r1019;
	not.pred 	%p208, %p225;
	selp.u32 	%r1020, 1, 0, %p208;
	add.s32 	%r136, %r124, %r1020;
	@%p225 bra 	$L__BB28_34;
	shl.b32 	%r1021, %r136, 3;
	mov.u32 	%r1022, _ZZN3cub18CUB_300001_SM_10006detail10merge_sort30DeviceMergeSortBlockSortKernelINS2_10policy_hubIN6thrust24THRUST_300001_SM_1000_NS6detail15normal_iteratorINS6_10device_ptrI8KeyValueEEEEE9Policy600ESC_PNS0_8NullTypeESC_SG_m18KeyValueComparatorSA_SF_EEvbT0_T1_T2_T3_T4_PT6_PT7_T5_NS1_7vsmem_tEE19static_temp_storage;
	add.s32 	%r1023, %r1022, %r1021;
	ld.shared.v2.u32 	{%r1094, %r1095}, [%r1023];
	bra.uni 	$L__BB28_35;
$L__BB28_34:
	shl.b32 	%r1024, %r135, 3;
	mov.u32 	%r1025, _ZZN3cub18CUB_300001_SM_10006detail10merge_sort30DeviceMergeSortBlockSortKernelINS2_10policy_hubIN6thrust24THRUST_300001_SM_1000_NS6detail15normal_iteratorINS6_10device_ptrI8KeyValueEEEEE9Policy600ESC_PNS0_8NullTypeESC_SG_m18KeyValueComparatorSA_SF_EEvbT0_T1_T2_T3_T4_PT6_PT7_T5_NS1_7vsmem_tEE19static_temp_storage;
	add.s32 	%r1026, %r1025, %r1024;
	ld.shared.v2.u32 	{%r1088, %r1089}, [%r1026];
$L__BB28_35:
	setp.ge.s32 	%p210, %r135, %r56;
	mov.pred 	%p226, 0;
	@%p210 bra 	$L__BB28_37;
	setp.ge.s32 	%p211, %r136, %r55;
	setp.lt.s32 	%p212, %r1088, %r1094;
	or.pred  	%p226, %p211, %p212;
$L__BB28_37:
	selp.b32 	%r1070, %r1089, %r1095, %p226;
	selp.b32 	%r1071, %r1088, %r1094, %p226;
	selp.u32 	%r1027, 1, 0, %p226;
	add.s32 	%r147, %r135, %r1027;
	not.pred 	%p213, %p226;
	selp.u32 	%r1028, 1, 0, %p213;
	add.s32 	%r148, %r136, %r1028;
	@%p226 bra 	$L__BB28_39;
	shl.b32 	%r1029, %r148, 3;
	mov.u32 	%r1030, _ZZN3cub18CUB_300001_SM_10006detail10merge_sort30DeviceMergeSortBlockSortKernelINS2_10policy_hubIN6thrust24THRUST_300001_SM_1000_NS6detail15normal_iteratorINS6_10device_ptrI8KeyValueEEEEE9Policy600ESC_PNS0_8NullTypeESC_SG_m18KeyValueComparatorSA_SF_EEvbT0_T1_T2_T3_T4_PT6_PT7_T5_NS1_7vsmem_tEE19static_temp_storage;
	add.s32 	%r1031, %r1030, %r1029;
	ld.shared.v2.u32 	{%r1094, %r1095}, [%r1031];
	bra.uni 	$L__BB28_40;
$L__BB28_39:
	shl.b32 	%r1032, %r147, 3;
	mov.u32 	%r1033, _ZZN3cub18CUB_300001_SM_10006detail10merge_sort30DeviceMergeSortBlockSortKernelINS2_10policy_hubIN6thrust24THRUST_300001_SM_1000_NS6detail15normal_iteratorINS6_10device_ptrI8KeyValueEEEEE9Policy600ESC_PNS0_8NullTypeESC_SG_m18KeyValueComparatorSA_SF_EEvbT0_T1_T2_T3_T4_PT6_PT7_T5_NS1_7vsmem_tEE19static_temp_storage;
	add.s32 	%r1034, %r1033, %r1032;
	ld.shared.v2.u32 	{%r1088, %r1089}, [%r1034];
$L__BB28_40:
	setp.ge.s32 	%p215, %r147, %r56;
	mov.pred 	%p227, 0;
	@%p215 bra 	$L__BB28_42;
	setp.ge.s32 	%p216, %r148, %r55;
	setp.lt.s32 	%p217, %r1088, %r1094;
	or.pred  	%p227, %p216, %p217;
$L__BB28_42:
	selp.b32 	%r1068, %r1089, %r1095, %p227;
	selp.b32 	%r1069, %r1088, %r1094, %p227;
	shl.b32 	%r159, %r1084, 1;
	setp.lt.u32 	%p218, %r1084, 129;
	mov.u32 	%r1084, %r159;
	@%p218 bra 	$L__BB28_2;
	ld.param.s8 	%rs3, [_ZN3cub18CUB_300001_SM_10006detail10merge_sort30DeviceMergeSortBlockSortKernelINS2_10policy_hubIN6thrust24THRUST_300001_SM_1000_NS6detail15normal_iteratorINS6_10device_ptrI8KeyValueEEEEE9Policy600ESC_PNS0_8NullTypeESC_SG_m18KeyValueComparatorSA_SF_EEvbT0_T1_T2_T3_T4_PT6_PT7_T5_NS1_7vsmem_tE_param_0];
	bar.sync 	0;
	setp.eq.s16 	%p219, %rs3, 0;
	@%p219 bra 	$L__BB28_45;
	st.shared.v2.u32 	[%r12], {%r1083, %r1082};
	st.shared.v2.u32 	[%r13+8], {%r1081, %r1080};
	st.shared.v2.u32 	[%r14+16], {%r1079, %r1078};
	st.shared.v2.u32 	[%r15+24], {%r1077, %r1076};
	st.shared.v2.u32 	[%r16+32], {%r1075, %r1074};
	st.shared.v2.u32 	[%r17+40], {%r1073, %r1072};
	st.shared.v2.u32 	[%r18+48], {%r1071, %r1070};
	st.shared.v2.u32 	[%r19+56], {%r1069, %r1068};
	bar.warp.sync 	-1;
	ld.shared.v2.u32 	{%r1035, %r1036}, [%r4];
	ld.shared.v2.u32 	{%r1037, %r1038}, [%r5+256];
	ld.shared.v2.u32 	{%r1039, %r1040}, [%r6+512];
	ld.shared.v2.u32 	{%r1041, %r1042}, [%r7+768];
	ld.shared.v2.u32 	{%r1043, %r1044}, [%r8+1024];
	ld.shared.v2.u32 	{%r1045, %r1046}, [%r9+1280];
	ld.shared.v2.u32 	{%r1047, %r1048}, [%r10+1536];
	ld.shared.v2.u32 	{%r1049, %r1050}, [%r11+1792];
	cvt.u64.u32 	%rd33, %r3;
	cvt.u64.u32 	%rd34, %r2;
	mov.u32 	%r1051, %ctaid.x;
	mul.wide.u32 	%rd35, %r1051, 2048;
	or.b64  	%rd36, %rd35, %rd34;
	add.s64 	%rd37, %rd36, %rd33;
	shl.b64 	%rd38, %rd37, 3;
	add.s64 	%rd39, %rd2, %rd38;
	st.global.u32 	[%rd39], %r1035;
	st.global.u32 	[%rd39+4], %r1036;
	st.global.u32 	[%rd39+256], %r1037;
	st.global.u32 	[%rd39+260], %r1038;
	st.global.u32 	[%rd39+512], %r1039;
	st.global.u32 	[%rd39+516], %r1040;
	st.global.u32 	[%rd39+768], %r1041;
	st.global.u32 	[%rd39+772], %r1042;
	st.global.u32 	[%rd39+1024], %r1043;
	st.global.u32 	[%rd39+1028], %r1044;
	st.global.u32 	[%rd39+1280], %r1045;
	st.global.u32 	[%rd39+1284], %r1046;
	st.global.u32 	[%rd39+1536], %r1047;
	st.global.u32 	[%rd39+1540], %r1048;
	st.global.u32 	[%rd39+1792], %r1049;
	st.global.u32 	[%rd39+1796], %r1050;
	bra.uni 	$L__BB28_155;
$L__BB28_45:
	ld.param.u64 	%rd44, [_ZN3cub18CUB_300001_SM_10006detail10merge_sort30DeviceMergeSortBlockSortKernelINS2_10policy_hubIN6thrust24THRUST_300001_SM_1000_NS6detail15normal_iteratorINS6_10device_ptrI8KeyValueEEEEE9Policy600ESC_PNS0_8NullTypeESC_SG_m18KeyValueComparatorSA_SF_EEvbT0_T1_T2_T3_T4_PT6_PT7_T5_NS1_7vsmem_tE_param_6];
	st.shared.v2.u32 	[%r12], {%r1083, %r1082};
	st.shared.v2.u32 	[%r13+8], {%r1081, %r1080};
	st.shared.v2.u32 	[%r14+16], {%r1079, %r1078};
	st.shared.v2.u32 	[%r15+24], {%r1077, %r1076};
	st.shared.v2.u32 	[%r16+32], {%r1075, %r1074};
	st.shared.v2.u32 	[%r17+40], {%r1073, %r1072};
	st.shared.v2.u32 	[%r18+48], {%r1071, %r1070};
	st.shared.v2.u32 	[%r19+56], {%r1069, %r1068};
	bar.warp.sync 	-1;
	ld.shared.v2.u32 	{%r1052, %r1053}, [%r4];
	ld.shared.v2.u32 	{%r1054, %r1055}, [%r5+256];
	ld.shared.v2.u32 	{%r1056, %r1057}, [%r6+512];
	ld.shared.v2.u32 	{%r1058, %r1059}, [%r7+768];
	ld.shared.v2.u32 	{%r1060, %r1061}, [%r8+1024];
	ld.shared.v2.u32 	{%r1062, %r1063}, [%r9+1280];
	ld.shared.v2.u32 	{%r1064, %r1065}, [%r10+1536];
	ld.shared.v2.u32 	{%r1066, %r1067}, [%r11+1792];
	cvta.to.global.u64 	%rd40, %rd44;
	add.s64 	%rd42, %rd40, %rd31;
	st.global.u32 	[%rd42], %r1052;
	st.global.u32 	[%rd42+4], %r1053;
	st.global.u32 	[%rd42+256], %r1054;
	st.global.u32 	[%rd42+260], %r1055;
	st.global.u32 	[%rd42+512], %r1056;
	st.global.u32 	[%rd42+516], %r1057;
	st.global.u32 	[%rd42+768], %r1058;
	st.global.u32 	[%rd42+772], %r1059;
	st.global.u32 	[%rd42+1024], %r1060;
	st.global.u32 	[%rd42+1028], %r1061;
	st.global.u32 	[%rd42+1280], %r1062;
	st.global.u32 	[%rd42+1284], %r1063;
	st.global.u32 	[%rd42+1536], %r1064;
	st.global.u32 	[%rd42+1540], %r1065;
	st.global.u32 	[%rd42+1792], %r1066;
	st.global.u32 	[%rd42+1796], %r1067;
	bra.uni 	$L__BB28_155;
$L__BB28_46:
	cvt.u32.u64 	%r466, %rd3;
	cvt.u32.u64 	%r467, %rd8;
	sub.s32 	%r468, %r467, %r466;
	min.s32 	%r160, %r468, 2048;
	// begin inline asm
	griddepcontrol.wait;
	// end inline asm
	shl.b64 	%rd15, %rd3, 3;
	add.s64 	%rd16, %rd1, %rd15;
	mov.u32 	%r161, %tid.x;
	ld.global.u32 	%r1130, [%rd16+4];
	ld.global.u32 	%r1131, [%rd16];
	and.b32  	%r469, %r161, 31;
	shl.b32 	%r470, %r161, 3;
	and.b32  	%r471, %r470, 7936;
	or.b32  	%r164, %r471, %r469;
	setp.ge.s32 	%p34, %r164, %r160;
	shl.b32 	%r472, %r164, 3;
	cvt.u64.u32 	%rd17, %r472;
	add.s64 	%rd5, %rd16, %rd17;
	mov.u32 	%r1116, %r1130;
	mov.u32 	%r1117, %r1131;
	@%p34 bra 	$L__BB28_48;
	ld.global.u32 	%r1117, [%rd5];
	ld.global.u32 	%r1116, [%rd5+4];
$L__BB28_48:
	add.s32 	%r169, %r164, 32;
	setp.ge.s32 	%p35, %r169, %r160;
	mov.u32 	%r1118, %r1130;
	mov.u32 	%r1119, %r1131;
	@%p35 bra 	$L__BB28_50;
	ld.global.u32 	%r1119, [%rd5+256];
	ld.global.u32 	%r1118, [%rd5+260];
$L__BB28_50:
	add.s32 	%r473, %r164, 64;
	setp.ge.s32 	%p36, %r473, %r160;
	mov.u32 	%r1120, %r1130;
	mov.u32 	%r1121, %r1131;
	@%p36 bra 	$L__BB28_52;
	ld.global.u32 	%r1121, [%rd5+512];
	ld.global.u32 	%r1120, [%rd5+516];
$L__BB28_52:
	add.s32 	%r474, %r164, 96;
	setp.ge.s32 	%p37, %r474, %r160;
	mov.u32 	%r1122, %r1130;
	mov.u32 	%r1123, %r1131;
	@%p37 bra 	$L__BB28_54;
	ld.global.u32 	%r1123, [%rd5+768];
	ld.global.u32 	%r1122, [%rd5+772];
$L__BB28_54:
	add.s32 	%r475, %r164, 128;
	setp.ge.s32 	%p38, %r475, %r160;
	mov.u32 	%r1124, %r1130;
	mov.u32 	%r1125, %r1131;
	@%p38 bra 	$L__BB28_56;
	ld.global.u32 	%r1125, [%rd5+1024];
	ld.global.u32 	%r1124, [%rd5+1028];
$L__BB28_56:
	add.s32 	%r476, %r164, 160;
	setp.ge.s32 	%p39, %r476, %r160;
	mov.u32 	%r1126, %r1130;
	mov.u32 	%r1127, %r1131;
	@%p39 bra 	$L__BB28_58;
	ld.global.u32 	%r1127, [%rd5+1280];
	ld.global.u32 	%r1126, [%rd5+1284];
$L__BB28_58:
	add.s32 	%r477, %r164, 192;
	setp.ge.s32 	%p40, %r477, %r160;
	mov.u32 	%r1128, %r1130;
	mov.u32 	%r1129, %r1131;
	@%p40 bra 	$L__BB28_60;
	ld.global.u32 	%r1129, [%rd5+1536];
	ld.global.u32 	%r1128, [%rd5+1540];
$L__BB28_60:
	add.s32 	%r194, %r164, 224;
	setp.ge.s32 	%p41, %r194, %r160;
	@%p41 bra 	$L__BB28_62;
	ld.global.u32 	%r1131, [%rd5+1792];
	ld.global.u32 	%r1130, [%rd5+1796];
$L__BB28_62:
	// begin inline asm
	mov.u32 %r478, %laneid;
	// end inline asm
	shl.b32 	%r199, %r161, 3;
	and.b32  	%r479, %r199, 7936;
	add.s32 	%r480, %r478, %r479;
	shr.s32 	%r481, %r480, 5;
	add.s32 	%r482, %r481, %r480;
	shl.b32 	%r483, %r482, 3;
	mov.u32 	%r484, _ZZN3cub18CUB_300001_SM_10006detail10merge_sort30DeviceMergeSortBlockSortKernelINS2_10policy_hubIN6thrust24THRUST_300001_SM_1000_NS6detail15normal_iteratorINS6_10device_ptrI8KeyValueEEEEE9Policy600ESC_PNS0_8NullTypeESC_SG_m18KeyValueComparatorSA_SF_EEvbT0_T1_T2_T3_T4_PT6_PT7_T5_NS1_7vsmem_tEE19static_temp_storage;
	add.s32 	%r200, %r484, %r483;
	st.shared.v2.u32 	[%r200], {%r1117, %r1116};
	add.s32 	%r485, %r480, 32;
	shr.s32 	%r486, %r485, 5;
	add.s32 	%r487, %r486, %r480;
	shl.b32 	%r488, %r487, 3;
	add.s32 	%r201, %r484, %r488;
	st.shared.v2.u32 	[%r201+256], {%r1119, %r1118};
	add.s32 	%r489, %r480, 64;
	shr.s32 	%r490, %r489, 5;
	add.s32 	%r491, %r490, %r480;
	shl.b32 	%r492, %r491, 3;
	add.s32 	%r202, %r484, %r492;
	st.shared.v2.u32 	[%r202+512], {%r1121, %r1120};
	add.s32 	%r493, %r480, 96;
	shr.s32 	%r494, %r493, 5;
	add.s32 	%r495, %r494, %r480;
	shl.b32 	%r496, %r495, 3;
	add.s32 	%r203, %r484, %r496;
	st.shared.v2.u32 	[%r203+768], {%r1123, %r1122};
	add.s32 	%r497, %r480, 128;
	shr.s32 	%r498, %r497, 5;
	add.s32 	%r499, %r498, %r480;
	shl.b32 	%r500, %r499, 3;
	add.s32 	%r204, %r484, %r500;
	st.shared.v2.u32 	[%r204+1024], {%r1125, %r1124};
	add.s32 	%r501, %r480, 160;
	shr.s32 	%r502, %r501, 5;
	add.s32 	%r503, %r502, %r480;
	shl.b32 	%r504, %r503, 3;
	add.s32 	%r205, %r484, %r504;
	st.shared.v2.u32 	[%r205+1280], {%r1127, %r1126};
	add.s32 	%r505, %r480, 192;
	shr.s32 	%r506, %r505, 5;
	add.s32 	%r507, %r506, %r480;
	shl.b32 	%r508, %r507, 3;
	add.s32 	%r206, %r484, %r508;
	st.shared.v2.u32 	[%r206+1536], {%r1129, %r1128};
	add.s32 	%r509, %r480, 224;
	shr.s32 	%r510, %r509, 5;
	add.s32 	%r511, %r510, %r480;
	shl.b32 	%r512, %r511, 3;
	add.s32 	%r207, %r484, %r512;
	st.shared.v2.u32 	[%r207+1792], {%r1131, %r1130};
	bar.warp.sync 	-1;
	mad.lo.s32 	%r513, %r478, 7, %r480;
	shr.s32 	%r514, %r513, 5;
	add.s32 	%r515, %r514, %r513;
	shl.b32 	%r516, %r515, 3;
	add.s32 	%r208, %r484, %r516;
	ld.shared.v2.u32 	{%r1187, %r1186}, [%r208];
	add.s32 	%r517, %r513, 1;
	shr.s32 	%r518, %r517, 5;
	add.s32 	%r519, %r518, %r513;
	shl.b32 	%r520, %r519, 3;
	add.s32 	%r211, %r484, %r520;
	ld.shared.v2.u32 	{%r212, %r213}, [%r211+8];
	add.s32 	%r521, %r513, 2;
	shr.s32 	%r522, %r521, 5;
	add.s32 	%r523, %r522, %r513;
	shl.b32 	%r524, %r523, 3;
	add.s32 	%r214, %r484, %r524;
	ld.shared.v2.u32 	{%r215, %r216}, [%r214+16];
	add.s32 	%r525, %r513, 3;
	shr.s32 	%r526, %r525, 5;
	add.s32 	%r527, %r526, %r513;
	shl.b32 	%r528, %r527, 3;
	add.s32 	%r217, %r484, %r528;
	ld.shared.v2.u32 	{%r218, %r219}, [%r217+24];
	add.s32 	%r529, %r513, 4;
	shr.s32 	%r530, %r529, 5;
	add.s32 	%r531, %r530, %r513;
	shl.b32 	%r532, %r531, 3;
	add.s32 	%r220, %r484, %r532;
	ld.shared.v2.u32 	{%r221, %r222}, [%r220+32];
	add.s32 	%r533, %r513, 5;
	shr.s32 	%r534, %r533, 5;
	add.s32 	%r535, %r534, %r513;
	shl.b32 	%r536, %r535, 3;
	add.s32 	%r223, %r484, %r536;
	ld.shared.v2.u32 	{%r224, %r225}, [%r223+40];
	add.s32 	%r537, %r513, 6;
	shr.s32 	%r538, %r537, 5;
	add.s32 	%r539, %r538, %r513;
	shl.b32 	%r540, %r539, 3;
	add.s32 	%r226, %r484, %r540;
	ld.shared.v2.u32 	{%r227, %r228}, [%r226+48];
	add.s32 	%r541, %r513, 7;
	shr.s32 	%r542, %r541, 5;
	add.s32 	%r543, %r542, %r513;
	shl.b32 	%r544, %r543, 3;
	add.s32 	%r229, %r484, %r544;
	ld.shared.v2.u32 	{%r230, %r231}, [%r229+56];
	bar.sync 	0;
	// begin inline asm
	griddepcontrol.launch_dependents;
	// end inline asm
	or.b32  	%r545, %r199, 1;
	setp.ge.u32 	%p42, %r545, %r160;
	mov.u32 	%r1168, %r1186;
	mov.u32 	%r1169, %r1187;
	mov.u32 	%r1137, %r1187;
	mov.u32 	%r1136, %r1186;
	@%p42 bra 	$L__BB28_64;
	setp.lt.s32 	%p43, %r1187, %r212;
	max.s32 	%r1137, %r1187, %r212;
	selp.b32 	%r1136, %r213, %r1186, %p43;
	mov.u32 	%r1168, %r213;
	mov.u32 	%r1169, %r212;
$L__BB28_64:
	add.s32 	%r546, %r199, 2;
	setp.ge.u32 	%p44, %r546, %r160;
	mov.u32 	%r1141, %r1137;
	mov.u32 	%r1140, %r1136;
	@%p44 bra 	$L__BB28_66;
	setp.lt.s32 	%p45, %r1137, %r215;
	max.s32 	%r1141, %r1137, %r215;
	selp.b32 	%r1140, %r216, %r1136, %p45;
	mov.u32 	%r1136, %r216;
	mov.u32 	%r1137, %r215;
$L__BB28_66:
	add.s32 	%r547, %r199, 3;
	setp.ge.u32 	%p46, %r547, %r160;
	mov.u32 	%r1145, %r1141;
	mov.u32 	%r1144, %r1140;
	@%p46 bra 	$L__BB28_68;
	setp.lt.s32 	%p47, %r1141, %r218;
	max.s32 	%r1145, %r1141, %r218;
	selp.b32 	%r1144, %r219, %r1140, %p47;
	mov.u32 	%r1140, %r219;
	mov.u32 	%r1141, %r218;
$L__BB28_68:
	add.s32 	%r548, %r199, 4;
	setp.ge.u32 	%p48, %r548, %r160;
	mov.u32 	%r1149, %r1145;
	mov.u32 	%r1148, %r1144;
	@%p48 bra 	$L__BB28_70;
	setp.lt.s32 	%p49, %r1145, %r221;
	max.s32 	%r1149, %r1145, %r221;
	selp.b32 	%r1148, %r222, %r1144, %p49;
	mov.u32 	%r1144, %r222;
	mov.u32 	%r1145, %r221;
$L__BB28_70:
	add.s32 	%r549, %r199, 5;
	setp.ge.u32 	%p50, %r549, %r160;
	mov.u32 	%r1153, %r1149;
	mov.u32 	%r1152, %r1148;
	@%p50 bra 	$L__BB28_72;
	setp.lt.s32 	%p51, %r1149, %r224;
	max.s32 	%r1153, %r1149, %r224;
	selp.b32 	%r1152, %r225, %r1148, %p51;
	mov.u32 	%r1148, %r225;
	mov.u32 	%r1149, %r224;
$L__BB28_72:
	add.s32 	%r550, %r199, 6;
	setp.ge.u32 	%p52, %r550, %r160;
	mov.u32 	%r1154, %r1153;
	mov.u32 	%r1155, %r1152;
	@%p52 bra 	$L__BB28_74;
	setp.lt.s32 	%p53, %r1153, %r227;
	max.s32 	%r1154, %r1153, %r227;
	selp.b32 	%r1155, %r228, %r1152, %p53;
	mov.u32 	%r1152, %r228;
	mov.u32 	%r1153, %r227;
$L__BB28_74:
	add.s32 	%r551, %r199, 7;
	setp.lt.u32 	%p54, %r551, %r160;
	selp.b32 	%r1172, %r231, %r1155, %p54;
	selp.b32 	%r1173, %r230, %r1154, %p54;
	setp.ge.u32 	%p55, %r199, %r160;
	@%p55 bra 	$L__BB28_76;
	setp.lt.s32 	%p56, %r1169, %r1187;
	selp.b32 	%r552, %r1186, %r1168, %p56;
	max.s32 	%r553, %r1169, %r1187;
	selp.b32 	%r554, %r1168, %r1186, %p56;
	min.s32 	%r555, %r1169, %r1187;
	setp.lt.s32 	%p57, %r1141, %r1137;
	selp.b32 	%r556, %r1136, %r1140, %p57;
	max.s32 	%r557, %r1141, %r1137;
	selp.b32 	%r558, %r1140, %r1136, %p57;
	min.s32 	%r559, %r1141, %r1137;
	setp.lt.s32 	%p58, %r1149, %r1145;
	selp.b32 	%r560, %r1144, %r1148, %p58;
	max.s32 	%r561, %r1149, %r1145;
	selp.b32 	%r562, %r1148, %r1144, %p58;
	min.s32 	%r563, %r1149, %r1145;
	setp.lt.s32 	%p59, %r1173, %r1153;
	selp.b32 	%r564, %r1152, %r1172, %p59;
	max.s32 	%r565, %r1173, %r1153;
	selp.b32 	%r566, %r1172, %r1152, %p59;
	min.s32 	%r567, %r1173, %r1153;
	setp.lt.s32 	%p60, %r559, %r553;
	selp.b32 	%r568, %r552, %r558, %p60;
	max.s32 	%r569, %r559, %r553;
	selp.b32 	%r570, %r558, %r552, %p60;
	min.s32 	%r571, %r559, %r553;
	setp.lt.s32 	%p61, %r563, %r557;
	selp.b32 	%r572, %r556, %r562, %p61;
	max.s32 	%r573, %r563, %r557;
	selp.b32 	%r574, %r562, %r556, %p61;
	min.s32 	%r575, %r563, %r557;
	setp.lt.s32 	%p62, %r567, %r561;
	selp.b32 	%r576, %r560, %r566, %p62;
	max.s32 	%r577, %r567, %r561;
	selp.b32 	%r578, %r566, %r560, %p62;
	min.s32 	%r579, %r567, %r561;
	setp.lt.s32 	%p63, %r559, %r555;
	selp.b32 	%r580, %r554, %r570, %p63;
	selp.b32 	%r581, %r555, %r571, %p63;
	selp.b32 	%r582, %r570, %r554, %p63;
	selp.b32 	%r583, %r571, %r555, %p63;
	setp.lt.s32 	%p64, %r575, %r569;
	selp.b32 	%r584, %r568, %r574, %p64;
	max.s32 	%r585, %r575, %r569;
	selp.b32 	%r586, %r574, %r568, %p64;
	min.s32 	%r587, %r575, %r569;
	setp.lt.s32 	%p65, %r579, %r573;
	selp.b32 	%r588, %r572, %r578, %p65;
	max.s32 	%r589, %r579, %r573;
	selp.b32 	%r590, %r578, %r572, %p65;
	min.s32 	%r591, %r579, %r573;
	setp.gt.s32 	%p66, %r561, %r565;
	selp.b32 	%r592, %r576, %r564, %p66;
	selp.b32 	%r593, %r577, %r565, %p66;
	selp.b32 	%r594, %r564, %r576, %p66;
	selp.b32 	%r595, %r565, %r577, %p66;
	setp.lt.s32 	%p67, %r587, %r581;
	selp.b32 	%r596, %r580, %r586, %p67;
	max.s32 	%r597, %r587, %r581;
	selp.b32 	%r598, %r586, %r580, %p67;
	min.s32 	%r599, %r587, %r581;
	setp.lt.s32 	%p68, %r591, %r585;
	selp.b32 	%r600, %r584, %r590, %p68;
	max.s32 	%r601, %r591, %r585;
	selp.b32 	%r602, %r590, %r584, %p68;
	min.s32 	%r603, %r591, %r585;
	setp.lt.s32 	%p69, %r595, %r589;
	selp.b32 	%r604, %r588, %r594, %p69;
	max.s32 	%r605, %r595, %r589;
	selp.b32 	%r606, %r594, %r588, %p69;
	min.s32 	%r607, %r595, %r589;
	setp.lt.s32 	%p70, %r599, %r583;
	selp.b32 	%r608, %r582, %r598, %p70;
	max.s32 	%r609, %r599, %r583;
	selp.b32 	%r610, %r598, %r582, %p70;
	min.s32 	%r611, %r599, %r583;
	setp.lt.s32 	%p71, %r603, %r597;
	selp.b32 	%r612, %r596, %r602, %p71;
	max.s32 	%r613, %r603, %r597;
	selp.b32 	%r614, %r602, %r596, %p71;
	min.s32 	%r615, %r603, %r597;
	setp.lt.s32 	%p72, %r607, %r601;
	selp.b32 	%r616, %r600, %r606, %p72;
	max.s32 	%r617, %r607, %r601;
	selp.b32 	%r618, %r606, %r600, %p72;
	min.s32 	%r619, %r607, %r601;
	setp.lt.s32 	%p73, %r593, %r605;
	selp.b32 	%r620, %r604, %r592, %p73;
	max.s32 	%r621, %r593, %r605;
	selp.b32 	%r622, %r592, %r604, %p73;
	min.s32 	%r623, %r593, %r605;
	setp.lt.s32 	%p74, %r615, %r609;
	selp.b32 	%r624, %r608, %r614, %p74;
	max.s32 	%r625, %r615, %r609;
	selp.b32 	%r626, %r614, %r608, %p74;
	min.s32 	%r627, %r615, %r609;
	setp.lt.s32 	%p75, %r619, %r613;
	selp.b32 	%r628, %r612, %r618, %p75;
	max.s32 	%r629, %r619, %r613;
	selp.b32 	%r630, %r618, %r612, %p75;
	min.s32 	%r631, %r619, %r613;
	setp.lt.s32 	%p76, %r623, %r617;
	selp.b32 	%r632, %r616, %r622, %p76;
	max.s32 	%r633, %r623, %r617;
	selp.b32 	%r634, %r622, %r616, %p76;
	min.s32 	%r635, %r623, %r617;
	setp.lt.s32 	%p77, %r615, %r611;
	selp.b32 	%r636, %r610, %r626, %p77;
	selp.b32 	%r637, %r611, %r627, %p77;
	selp.b32 	%r1186, %r626, %r610, %p77;
	selp.b32 	%r1187, %r627, %r611, %p77;
	setp.lt.s32 	%p78, %r631, %r625;
	selp.b32 	%r638, %r624, %r630, %p78;
	max.s32 	%r639, %r631, %r625;
	selp.b32 	%r640, %r630, %r624, %p78;
	min.s32 	%r641, %r631, %r625;
	setp.lt.s32 	%p79, %r635, %r629;
	selp.b32 	%r642, %r628, %r634, %p79;
	max.s32 	%r643, %r635, %r629;
	selp.b32 	%r644, %r634, %r628, %p79;
	min.s32 	%r645, %r635, %r629;
	setp.gt.s32 	%p80, %r617, %r621;
	selp.b32 	%r1172, %r632, %r620, %p80;
	selp.b32 	%r1173, %r633, %r621, %p80;
	selp.b32 	%r646, %r620, %r632, %p80;
	selp.b32 	%r647, %r621, %r633, %p80;
	setp.lt.s32 	%p81, %r641, %r637;
	selp.b32 	%r1136, %r636, %r640, %p81;
	max.s32 	%r1137, %r641, %r637;
	selp.b32 	%r1168, %r640, %r636, %p81;
	min.s32 	%r1169, %r641, %r637;
	setp.lt.s32 	%p82, %r645, %r639;
	selp.b32 	%r1144, %r638, %r644, %p82;
	max.s32 	%r1145, %r645, %r639;
	selp.b32 	%r1140, %r644, %r638, %p82;
	min.s32 	%r1141, %r645, %r639;
	setp.lt.s32 	%p83, %r647, %r643;
	selp.b32 	%r1152, %r642, %r646, %p83;
	max.s32 	%r1153, %r647, %r643;
	selp.b32 	%r1148, %r646, %r642, %p83;
	min.s32 	%r1149, %r647, %r643;
$L__BB28_76:
	mov.b32 	%r1188, 2;
$L__BB28_77:
	bar.sync 	0;
	add.s32 	%r649, %r1188, -1;
	shl.b32 	%r650, %r161, 6;
	mov.u32 	%r651, _ZZN3cub18CUB_300001_SM_10006detail10merge_sort30DeviceMergeSortBlockSortKernelINS2_10policy_hubIN6thrust24THRUST_300001_SM_1000_NS6detail15normal_iteratorINS6_10device_ptrI8KeyValueEEEEE9Policy600ESC_PNS0_8NullTypeESC_SG_m18KeyValueComparatorSA_SF_EEvbT0_T1_T2_T3_T4_PT6_PT7_T5_NS1_7vsmem_tEE19static_temp_storage;
	add.s32 	%r652, %r651, %r650;
	st.shared.v4.u32 	[%r652], {%r1187, %r1186, %r1169, %r1168};
	st.shared.v4.u32 	[%r652+16], {%r1137, %r1136, %r1141, %r1140};
	st.shared.v4.u32 	[%r652+32], {%r1145, %r1144, %r1149, %r1148};
	st.shared.v4.u32 	[%r652+48], {%r1153, %r1152, %r1173, %r1172};
	bar.sync 	0;
	neg.s32 	%r653, %r1188;
	and.b32  	%r654, %r161, %r653;
	shl.b32 	%r655, %r654, 3;
	shl.b32 	%r656, %r1188, 2;
	and.b32  	%r657, %r649, %r161;
	shl.b32 	%r658, %r657, 3;
	min.s32 	%r319, %r658, %r160;
	min.s32 	%r320, %r655, %r160;
	add.s32 	%r659, %r320, %r656;
	min.s32 	%r321, %r659, %r160;
	add.s32 	%r660, %r321, %r656;
	min.s32 	%r322, %r660, %r160;
	sub.s32 	%r661, %r321, %r320;
	sub.s32 	%r662, %r322, %r321;
	setp.lt.s32 	%p84, %r319, %r662;
	sub.s32 	%r663, %r319, %r662;
	selp.b32 	%r1191, 0, %r663, %p84;
	min.s32 	%r1189, %r661, %r319;
	setp.ge.s32 	%p85, %r1191, %r1189;
	@%p85 bra 	$L__BB28_80;
	add.s32 	%r325, %r321, %r319;
$L__BB28_79:
	sub.s32 	%r664, %r1189, %r1191;
	shr.u32 	%r665, %r664, 31;
	add.s32 	%r666, %r664, %r665;
	shr.s32 	%r667, %r666, 1;
	add.s32 	%r668, %r667, %r1191;
	add.s32 	%r669, %r668, %r320;
	shl.b32 	%r670, %r669, 3;
	add.s32 	%r672, %r651, %r670;
	ld.shared.u32 	%r673, [%r672];
	not.b32 	%r674, %r668;
	add.s32 	%r675, %r325, %r674;
	shl.b32 	%r676, %r675, 3;
	add.s32 	%r677, %r651, %r676;
	ld.shared.u32 	%r678, [%r677];
	setp.lt.s32 	%p86, %r678, %r673;
	add.s32 	%r679, %r668, 1;
	selp.b32 	%r1191, %r1191, %r679, %p86;
	selp.b32 	%r1189, %r668, %r1189, %p86;
	setp.lt.s32 	%p87, %r1191, %r1189;
	@%p87 bra 	$L__BB28_79;
$L__BB28_80:
	add.s32 	%r331, %r1191, %r320;
	add.s32 	%r680, %r321, %r319;
	sub.s32 	%r332, %r680, %r1191;
	shl.b32 	%r681, %r331, 3;
	add.s32 	%r333, %r651, %r681;
	ld.shared.v2.u32 	{%r1198, %r1199}, [%r333];
	shl.b32 	%r683, %r332, 3;
	add.s32 	%r336, %r651, %r683;
	ld.shared.v2.u32 	{%r1192, %r1193}, [%r336];
	setp.ge.s32 	%p89, %r332, %r322;
	mov.pred 	%p228, 0;
	@%p89 bra 	$L__BB28_82;
	setp.ge.s32 	%p90, %r331, %r321;
	setp.lt.s32 	%p91, %r1192, %r1198;
	or.pred  	%p228, %p90, %p91;
$L__BB28_82:
	selp.b32 	%r1186, %r1193, %r1199, %p228;
	selp.b32 	%r1187, %r1192, %r1198, %p228;
	selp.u32 	%r684, 1, 0, %p228;
	add.s32 	%r341, %r332, %r684;
	not.pred 	%p92, %p228;
	selp.u32 	%r685, 1, 0, %p92;
	add.s32 	%r342, %r331, %r685;
	@%p92 bra 	$L__BB28_84;
	ld.shared.v2.u32 	{%r1192, %r1193}, [%r336+8];
	bra.uni 	$L__BB28_85;
$L__BB28_84:
	ld.shared.v2.u32 	{%r1198, %r1199}, [%r333+8];
$L__BB28_85:
	setp.ge.s32 	%p94, %r341, %r322;
	mov.pred 	%p229, 0;
	@%p94 bra 	$L__BB28_87;
	setp.ge.s32 	%p95, %r342, %r321;
	setp.lt.s32 	%p96, %r1192, %r1198;
	or.pred  	%p229, %p95, %p96;
$L__BB28_87:
	selp.b32 	%r1168, %r1193, %r1199, %p229;
	selp.b32 	%r1169, %r1192, %r1198, %p229;
	selp.u32 	%r686, 1, 0, %p229;
	add.s32 	%r353, %r341, %r686;
	not.pred 	%p97, %p229;
	selp.u32 	%r687, 1, 0, %p97;
	add.s32 	%r354, %r342, %r687;
	@%p229 bra 	$L__BB28_89;
	shl.b32 	%r688, %r354, 3;
	add.s32 	%r690, %r651, %r688;
	ld.shared.v2.u32 	{%r1198, %r1199}, [%r690];
	bra.uni 	$L__BB28_90;
$L__BB28_89:
	shl.b32 	%r691, %r353, 3;
	add.s32 	%r693, %r651, %r691;
	ld.shared.v2.u32 	{%r1192, %r1193}, [%r693];
$L__BB28_90:
	setp.ge.s32 	%p99, %r353, %r322;
	mov.pred 	%p230, 0;
	@%p99 bra 	$L__BB28_92;
	setp.ge.s32 	%p100, %r354, %r321;
	setp.lt.s32 	%p101, %r1192, %r1198;
	or.pred  	%p230, %p100, %p101;
$L__BB28_92:
	selp.b32 	%r1136, %r1193, %r1199, %p230;
	selp.b32 	%r1137, %r1192, %r1198, %p230;
	selp.u32 	%r694, 1, 0, %p230;
	add.s32 	%r365, %r353, %r694;
	not.pred 	%p102, %p230;
	selp.u32 	%r695, 1, 0, %p102;
	add.s32 	%r366, %r354, %r695;
	@%p230 bra 	$L__BB28_94;
	shl.b32 	%r696, %r366, 3;
	mov.u32 	%r697, _ZZN3cub18CUB_300001_SM_10006detail10merge_sort30DeviceMergeSortBlockSortKernelINS2_10policy_hubIN6thrust24THRUST_300001_SM_1000_NS6detail15normal_iteratorINS6_10device_ptrI8KeyValueEEEEE9Policy600ESC_PNS0_8NullTypeESC_SG_m18KeyValueComparatorSA_SF_EEvbT0_T1_T2_T3_T4_PT6_PT7_T5_NS1_7vsmem_tEE19static_temp_storage;
	add.s32 	%r698, %r697, %r696;
	ld.shared.v2.u32 	{%r1198, %r1199}, [%r698];
	bra.uni 	$L__BB28_95;
$L__BB28_94:
	shl.b32 	%r699, %r365, 3;
	mov.u32 	%r700, _ZZN3cub18CUB_300001_SM_10006detail10merge_sort30DeviceMergeSortBlockSortKernelINS2_10policy_hubIN6thrust24THRUST_300001_SM_1000_NS6detail15normal_iteratorINS6_10device_ptrI8KeyValueEEEEE9Policy600ESC_PNS0_8NullTypeESC_SG_m18KeyValueComparatorSA_SF_EEvbT0_T1_T2_T3_T4_PT6_PT7_T5_NS1_7vsmem_tEE19static_temp_storage;
	add.s32 	%r701, %r700, %r699;
	ld.shared.v2.u32 	{%r1192, %r1193}, [%r701];
$L__BB28_95:
	setp.ge.s32 	%p104, %r365, %r322;
	mov.pred 	%p231, 0;
	@%p104 bra 	$L__BB28_97;
	setp.ge.s32 	%p105, %r366, %r321;
	setp.lt.s32 	%p106, %r1192, %r1198;
	or.pred  	%p231, %p105, %p106;
$L__BB28_97:
	selp.b32 	%r1140, %r1193, %r1199, %p231;
	selp.b32 	%r1141, %r1192, %r1198, %p231;
	selp.u32 	%r702, 1, 0, %p231;
	add.s32 	%r377, %r365, %r702;
	not.pred 	%p107, %p231;
	selp.u32 	%r703, 1, 0, %p107;
	add.s32 	%r378, %r366, %r703;
	@%p231 bra 	$L__BB28_99;
	shl.b32 	%r704, %r378, 3;
	mov.u32 	%r705, _ZZN3cub18CUB_300001_SM_10006detail10merge_sort30DeviceMergeSortBlockSortKernelINS2_10policy_hubIN6thrust24THRUST_300001_SM_1000_NS6detail15normal_iteratorINS6_10device_ptrI8KeyValueEEEEE9Policy600ESC_PNS0_8NullTypeESC_SG_m18KeyValueComparatorSA_SF_EEvbT0_T1_T2_T3_T4_PT6_PT7_T5_NS1_7vsmem_tEE19static_temp_storage;
	add.s32 	%r706, %r705, %r704;
	ld.shared.v2.u32 	{%r1198, %r1199}, [%r706];
	bra.uni 	$L__BB28_100;
$L__BB28_99:
	shl.b32 	%r707, %r377, 3;
	mov.u32 	%r708, _ZZN3cub18CUB_300001_SM_10006detail10merge_sort30DeviceMergeSortBlockSortKernelINS2_10policy_hubIN6thrust24THRUST_300001_SM_1000_NS6detail15normal_iteratorINS6_10device_ptrI8KeyValueEEEEE9Policy600ESC_PNS0_8NullTypeESC_SG_m18KeyValueComparatorSA_SF_EEvbT0_T1_T2_T3_T4_PT6_PT7_T5_NS1_7vsmem_tEE19static_temp_storage;
	add.s32 	%r709, %r708, %r707;
	ld.shared.v2.u32 	{%r1192, %r1193}, [%r709];
$L__BB28_100:
	setp.ge.s32 	%p109, %r377, %r322;
	mov.pred 	%p232, 0;
	@%p109 bra 	$L__BB28_102;
	setp.ge.s32 	%p110, %r378, %r321;
	setp.lt.s32 	%p111, %r1192, %r1198;
	or.pred  	%p232, %p110, %p111;
$L__BB28_102:
	selp.b32 	%r1144, %r1193, %r1199, %p232;
	selp.b32 	%r1145, %r1192, %r1198, %p232;
	selp.u32 	%r710, 1, 0, %p232;
	add.s32 	%r389, %r377, %r710;
	not.pred 	%p112, %p232;
	selp.u32 	%r711, 1, 0, %p112;
	add.s32 	%r390, %r378, %r711;
	@%p232 bra 	$L__BB28_104;
	shl.b32 	%r712, %r390, 3;
	mov.u32 	%r713, _ZZN3cub18CUB_300001_SM_10006detail10merge_sort30DeviceMergeSortBlockSortKernelINS2_10policy_hubIN6thrust24THRUST_300001_SM_1000_NS6detail15normal_iteratorINS6_10device_ptrI8KeyValueEEEEE9Policy600ESC_PNS0_8NullTypeESC_SG_m18KeyValueComparatorSA_SF_EEvbT0_T1_T2_T3_T4_PT6_PT7_T5_NS1_7vsmem_tEE19static_temp_storage;
	add.s32 	%r714, %r713, %r712;
	ld.shared.v2.u32 	{%r1198, %r1199}, [%r714];
	bra.uni 	$L__BB28_105;
$L__BB28_104:
	shl.b32 	%r715, %r389, 3;
	mov.u32 	%r716, _ZZN3cub18CUB_300001_SM_10006detail10merge_sort30DeviceMergeSortBlockSortKernelINS2_10policy_hubIN6thrust24THRUST_300001_SM_1000_NS6detail15normal_iteratorINS6_10device_ptrI8KeyValueEEEEE9Policy600ESC_PNS0_8NullTypeESC_SG_m18KeyValueComparatorSA_SF_EEvbT0_T1_T2_T3_T4_PT6_PT7_T5_NS1_7vsmem_tEE19static_temp_storage;
	add.s32 	%r717, %r716, %r715;
	ld.shared.v2.u32 	{%r1192, %r1193}, [%r717];
$L__BB28_105:
	setp.ge.s32 	%p114, %r389, %r322;
	mov.pred 	%p233, 0;
	@%p114 bra 	$L__BB28_107;
	setp.ge.s32 	%p115, %r390, %r321;
	setp.lt.s32 	%p116, %r1192, %r1198;
	or.pred  	%p233, %p115, %p116;
$L__BB28_107:
	selp.b32 	%r1148, %r1193, %r1199, %p233;
	selp.b32 	%r1149, %r1192, %r1198, %p233;
	selp.u32 	%r718, 1, 0, %p233;
	add.s32 	%r401, %r389, %r718;
	not.pred 	%p117, %p233;
	selp.u32 	%r719, 1, 0, %p117;
	add.s32 	%r402, %r390, %r719;
	@%p233 bra 	$L__BB28_109;
	shl.b32 	%r720, %r402, 3;
	mov.u32 	%r721, _ZZN3cub18CUB_300001_SM_10006detail10merge_sort30DeviceMergeSortBlockSortKernelINS2_10policy_hubIN6thrust24THRUST_300001_SM_1000_NS6detail15normal_iteratorINS6_10device_ptrI8KeyValueEEEEE9Policy600ESC_PNS0_8NullTypeESC_SG_m18KeyValueComparatorSA_SF_EEvbT0_T1_T2_T3_T4_PT6_PT7_T5_NS1_7vsmem_tEE19static_temp_storage;
	add.s32 	%r722, %r721, %r720;
	ld.shared.v2.u32 	{%r1198, %r1199}, [%r722];
	bra.uni 	$L__BB28_110;
$L__BB28_109:
	shl.b32 	%r723, %r401, 3;
	mov.u32 	%r724, _ZZN3cub18CUB_300001_SM_10006detail10merge_sort30DeviceMergeSortBlockSortKernelINS2_10policy_hubIN6thrust24THRUST_300001_SM_1000_NS6detail15normal_iteratorINS6_10device_ptrI8KeyValueEEEEE9Policy600ESC_PNS0_8NullTypeESC_SG_m18KeyValueComparatorSA_SF_EEvbT0_T1_T2_T3_T4_PT6_PT7_T5_NS1_7vsmem_tEE19static_temp_storage;
	add.s32 	%r725, %r724, %r723;
	ld.shared.v2.u32 	{%r1192, %r1193}, [%r725];
$L__BB28_110:
	setp.ge.s32 	%p119, %r401, %r322;
	mov.pred 	%p234, 0;
	@%p119 bra 	$L__BB28_112;
	setp.ge.s32 	%p120, %r402, %r321;
	setp.lt.s32 	%p121, %r1192, %r1198;
	or.pred  	%p234, %p120, %p121;
$L__BB28_112:
	selp.b32 	%r1152, %r1193, %r1199, %p234;
	selp.b32 	%r1153, %r1192, %r1198, %p234;
	selp.u32 	%r726, 1, 0, %p234;
	add.s32 	%r413, %r401, %r726;
	not.pred 	%p122, %p234;
	selp.u32 	%r727, 1, 0, %p122;
	add.s32 	%r414, %r402, %r727;
	@%p234 bra 	$L__BB28_114;
	shl.b32 	%r728, %r414, 3;
	mov.u32 	%r729, _ZZN3cub18CUB_300001_SM_10006detail10merge_sort30DeviceMergeSortBlockSortKernelINS2_10policy_hubIN6thrust24THRUST_300001_SM_1000_NS6detail15normal_iteratorINS6_10device_ptrI8KeyValueEEEEE9Policy600ESC_PNS0_8NullTypeESC_SG_m18KeyValueComparatorSA_SF_EEvbT0_T1_T2_T3_T4_PT6_PT7_T5_NS1_7vsmem_tEE19static_temp_storage;
	add.s32 	%r730, %r729, %r728;
	ld.shared.v2.u32 	{%r1198, %r1199}, [%r730];
	bra.uni 	$L__BB28_115;
$L__BB28_114:
	shl.b32 	%r731, %r413, 3;
	mov.u32 	%r732, _ZZN3cub18CUB_300001_SM_10006detail10merge_sort30DeviceMergeSortBlockSortKernelINS2_10policy_hubIN6thrust24THRUST_300001_SM_1000_NS6detail15normal_iteratorINS6_10device_ptrI8KeyValueEEEEE9Policy600ESC_PNS0_8NullTypeESC_SG_m18KeyValueComparatorSA_SF_EEvbT0_T1_T2_T3_T4_PT6_PT7_T5_NS1_7vsmem_tEE19static_temp_storage;
	add.s32 	%r733, %r732, %r731;
	ld.shared.v2.u32 	{%r1192, %r1193}, [%r733];
$L__BB28_115:
	setp.ge.s32 	%p124, %r413, %r322;
	mov.pred 	%p235, 0;
	@%p124 bra 	$L__BB28_117;
	setp.ge.s32 	%p125, %r414, %r321;
	setp.lt.s32 	%p126, %r1192, %r1198;
	or.pred  	%p235, %p125, %p126;
$L__BB28_117:
	selp.b32 	%r1172, %r1193, %r1199, %p235;
	selp.b32 	%r1173, %r1192, %r1198, %p235;
	shl.b32 	%r425, %r1188, 1;
	setp.lt.u32 	%p127, %r1188, 129;
	mov.u32 	%r1188, %r425;
	@%p127 bra 	$L__BB28_77;
	ld.param.s8 	%rs2, [_ZN3cub18CUB_300001_SM_10006detail10merge_sort30DeviceMergeSortBlockSortKernelINS2_10policy_hubIN6thrust24THRUST_300001_SM_1000_NS6detail15normal_iteratorINS6_10device_ptrI8KeyValueEEEEE9Policy600ESC_PNS0_8NullTypeESC_SG_m18KeyValueComparatorSA_SF_EEvbT0_T1_T2_T3_T4_PT6_PT7_T5_NS1_7vsmem_tE_param_0];
	add.s32 	%r426, %r164, 160;
	add.s32 	%r427, %r164, 96;
	add.s32 	%r428, %r164, 192;
	add.s32 	%r429, %r164, 128;
	bar.sync 	0;
	setp.eq.s16 	%p128, %rs2, 0;
	@%p128 bra 	$L__BB28_137;
	st.shared.v2.u32 	[%r208], {%r1187, %r1186};
	st.shared.v2.u32 	[%r211+8], {%r1169, %r1168};
	st.shared.v2.u32 	[%r214+16], {%r1137, %r1136};
	st.shared.v2.u32 	[%r217+24], {%r1141, %r1140};
	st.shared.v2.u32 	[%r220+32], {%r1145, %r1144};
	st.shared.v2.u32 	[%r223+40], {%r1149, %r1148};
	st.shared.v2.u32 	[%r226+48], {%r1153, %r1152};
	st.shared.v2.u32 	[%r229+56], {%r1173, %r1172};
	bar.warp.sync 	-1;
	ld.shared.v2.u32 	{%r431, %r430}, [%r200];
	ld.shared.v2.u32 	{%r433, %r432}, [%r201+256];
	ld.shared.v2.u32 	{%r435, %r434}, [%r202+512];
	ld.shared.v2.u32 	{%r437, %r436}, [%r203+768];
	ld.shared.v2.u32 	{%r439, %r438}, [%r204+1024];
	ld.shared.v2.u32 	{%r441, %r440}, [%r205+1280];
	ld.shared.v2.u32 	{%r443, %r442}, [%r206+1536];
	ld.shared.v2.u32 	{%r445, %r444}, [%r207+1792];
	setp.eq.s32 	%p129, %r161, 0;
	@%p129 bra 	$L__BB28_120;
	bra.uni 	$L__BB28_121;
$L__BB28_120:
	st.volatile.shared.u32 	[_ZZN3cub18CUB_300001_SM_10006detail10merge_sort30DeviceMergeSortBlockSortKernelINS2_10policy_hubIN6thrust24THRUST_300001_SM_1000_NS6detail15normal_iteratorINS6_10device_ptrI8KeyValueEEEEE9Policy600ESC_PNS0_8NullTypeESC_SG_m18KeyValueComparatorSA_SF_EEvbT0_T1_T2_T3_T4_PT6_PT7_T5_NS1_7vsmem_tEE19static_temp_storage+16896], %r160;
$L__BB28_121:
	bar.sync 	0;
	ld.volatile.shared.u32 	%r462, [_ZZN3cub18CUB_300001_SM_10006detail10merge_sort30DeviceMergeSortBlockSortKernelINS2_10policy_hubIN6thrust24THRUST_300001_SM_1000_NS6detail15normal_iteratorINS6_10device_ptrI8KeyValueEEEEE9Policy600ESC_PNS0_8NullTypeESC_SG_m18KeyValueComparatorSA_SF_EEvbT0_T1_T2_T3_T4_PT6_PT7_T5_NS1_7vsmem_tEE19static_temp_storage+16896];
	mov.u32 	%r734, %tid.x;
	shl.b32 	%r735, %r734, 3;
	and.b32  	%r736, %r735, 7936;
	cvt.u64.u32 	%rd18, %r736;
	and.b32  	%r737, %r734, 31;
	cvt.u64.u32 	%rd19, %r737;
	mov.u32 	%r738, %ctaid.x;
	mul.wide.u32 	%rd20, %r738, 2048;
	or.b64  	%rd21, %rd20, %rd19;
	add.s64 	%rd22, %rd21, %rd18;
	setp.ge.s32 	%p130, %r164, %r462;
	shl.b64 	%rd23, %rd22, 3;
	add.s64 	%rd6, %rd2, %rd23;
	@%p130 bra 	$L__BB28_123;
	st.global.u32 	[%rd6], %r431;
	st.global.u32 	[%rd6+4], %r430;
$L__BB28_123:
	setp.ge.s32 	%p131, %r169, %r462;
	@%p131 bra 	$L__BB28_125;
	st.global.u32 	[%rd6+256], %r433;
	st.global.u32 	[%rd6+260], %r432;
$L__BB28_125:
	or.b32  	%r743, %r736, %r737;
	or.b32  	%r744, %r743, 64;
	setp.ge.s32 	%p132, %r744, %r462;
	@%p132 bra 	$L__BB28_127;
	st.global.u32 	[%rd6+512], %r435;
	st.global.u32 	[%rd6+516], %r434;
$L__BB28_127:
	setp.ge.s32 	%p133, %r427, %r462;
	@%p133 bra 	$L__BB28_129;
	st.global.u32 	[%rd6+768], %r437;
	st.global.u32 	[%rd6+772], %r436;
$L__BB28_129:
	setp.ge.s32 	%p134, %r429, %r462;
	@%p134 bra 	$L__BB28_131;
	st.global.u32 	[%rd6+1024], %r439;
	st.global.u32 	[%rd6+1028], %r438;
$L__BB28_131:
	setp.ge.s32 	%p135, %r426, %r462;
	@%p135 bra 	$L__BB28_133;
	st.global.u32 	[%rd6+1280], %r441;
	st.global.u32 	[%rd6+1284], %r440;
$L__BB28_133:
	setp.ge.s32 	%p136, %r428, %r462;
	@%p136 bra 	$L__BB28_135;
	st.global.u32 	[%rd6+1536], %r443;
	st.global.u32 	[%rd6+1540], %r442;
$L__BB28_135:
	setp.ge.s32 	%p137, %r194, %r462;
	@%p137 bra 	$L__BB28_155;
	st.global.u32 	[%rd6+1792], %r445;
	st.global.u32 	[%rd6+1796], %r444;
	bra.uni 	$L__BB28_155;
$L__BB28_137:
	st.shared.v2.u32 	[%r208], {%r1187, %r1186};
	st.shared.v2.u32 	[%r211+8], {%r1169, %r1168};
	st.shared.v2.u32 	[%r214+16], {%r1137, %r1136};
	st.shared.v2.u32 	[%r217+24], {%r1141, %r1140};
	st.shared.v2.u32 	[%r220+32], {%r1145, %r1144};
	st.shared.v2.u32 	[%r223+40], {%r1149, %r1148};
	st.shared.v2.u32 	[%r226+48], {%r1153, %r1152};
	st.shared.v2.u32 	[%r229+56], {%r1173, %r1172};
	bar.warp.sync 	-1;
	ld.shared.v2.u32 	{%r447, %r446}, [%r200];
	ld.shared.v2.u32 	{%r449, %r448}, [%r201+256];
	ld.shared.v2.u32 	{%r451, %r450}, [%r202+512];
	ld.shared.v2.u32 	{%r453, %r452}, [%r203+768];
	ld.shared.v2.u32 	{%r455, %r454}, [%r204+1024];
	ld.shared.v2.u32 	{%r457, %r456}, [%r205+1280];
	ld.shared.v2.u32 	{%r459, %r458}, [%r206+1536];
	ld.shared.v2.u32 	{%r461, %r460}, [%r207+1792];
	setp.eq.s32 	%p138, %r161, 0;
	@%p138 bra 	$L__BB28_138;
	bra.uni 	$L__BB28_139;
$L__BB28_138:
	st.volatile.shared.u32 	[_ZZN3cub18CUB_300001_SM_10006detail10merge_sort30DeviceMergeSortBlockSortKernelINS2_10policy_hubIN6thrust24THRUST_300001_SM_1000_NS6detail15normal_iteratorINS6_10device_ptrI8KeyValueEEEEE9Policy600ESC_PNS0_8NullTypeESC_SG_m18KeyValueComparatorSA_SF_EEvbT0_T1_T2_T3_T4_PT6_PT7_T5_NS1_7vsmem_tEE19static_temp_storage+16896], %r160;
$L__BB28_139:
	ld.param.u64 	%rd43, [_ZN3cub18CUB_300001_SM_10006detail10merge_sort30DeviceMergeSortBlockSortKernelINS2_10policy_hubIN6thrust24THRUST_300001_SM_1000_NS6detail15normal_iteratorINS6_10device_ptrI8KeyValueEEEEE9Policy600ESC_PNS0_8NullTypeESC_SG_m18KeyValueComparatorSA_SF_EEvbT0_T1_T2_T3_T4_PT6_PT7_T5_NS1_7vsmem_tE_param_6];
	bar.sync 	0;
	ld.volatile.shared.u32 	%r463, [_ZZN3cub18CUB_300001_SM_10006detail10merge_sort30DeviceMergeSortBlockSortKernelINS2_10policy_hubIN6thrust24THRUST_300001_SM_1000_NS6detail15normal_iteratorINS6_10device_ptrI8KeyValueEEEEE9Policy600ESC_PNS0_8NullTypeESC_SG_m18KeyValueComparatorSA_SF_EEvbT0_T1_T2_T3_T4_PT6_PT7_T5_NS1_7vsmem_tEE19static_temp_storage+16896];
	setp.ge.s32 	%p139, %r164, %r463;
	cvt.u64.u32 	%rd24, %r164;
	mov.u32 	%r745, %ctaid.x;
	mul.wide.u32 	%rd25, %r745, 2048;
	add.s64 	%rd26, %rd25, %rd24;
	cvta.to.global.u64 	%rd27, %rd43;
	shl.b64 	%rd28, %rd26, 3;
	add.s64 	%rd7, %rd27, %rd28;
	@%p139 bra 	$L__BB28_141;
	st.global.u32 	[%rd7], %r447;
	st.global.u32 	[%rd7+4], %r446;
$L__BB28_141:
	setp.ge.s32 	%p140, %r169, %r463;
	@%p140 bra 	$L__BB28_143;
	st.global.u32 	[%rd7+256], %r449;
	st.global.u32 	[%rd7+260], %r448;
$L__BB28_143:
	mov.u32 	%r746, %tid.x;
	shl.b32 	%r747, %r746, 3;
	and.b32  	%r748, %r747, 7936;
	and.b32  	%r749, %r746, 31;
	or.b32  	%r750, %r748, %r749;
	or.b32  	%r751, %r750, 64;
	setp.ge.s32 	%p141, %r751, %r463;
	@%p141 bra 	$L__BB28_145;
	st.global.u32 	[%rd7+512], %r451;
	st.global.u32 	[%rd7+516], %r450;
$L__BB28_145:
	setp.ge.s32 	%p142, %r427, %r463;
	@%p142 bra 	$L__BB28_147;
	st.global.u32 	[%rd7+768], %r453;
	st.global.u32 	[%rd7+772], %r452;
$L__BB28_147:
	setp.ge.s32 	%p143, %r429, %r463;
	@%p143 bra 	$L__BB28_149;
	st.global.u32 	[%rd7+1024], %r455;
	st.global.u32 	[%rd7+1028], %r454;
$L__BB28_149:
	setp.ge.s32 	%p144, %r426, %r463;
	@%p144 bra 	$L__BB28_151;
	st.global.u32 	[%rd7+1280], %r457;
	st.global.u32 	[%rd7+1284], %r456;
$L__BB28_151:
	setp.ge.s32 	%p145, %r428, %r463;
	@%p145 bra 	$L__BB28_153;
	st.global.u32 	[%rd7+1536], %r459;
	st.global.u32 	[%rd7+1540], %r458;
$L__BB28_153:
	setp.ge.s32 	%p146, %r194, %r463;
	@%p146 bra 	$L__BB28_155;
	st.global.u32 	[%rd7+1792], %r461;
	st.global.u32 	[%rd7+1796], %r460;
$L__BB28_155:
	ret;

}
	// .globl	_ZN3cub18CUB_300001_SM_10006detail10merge_sort30DeviceMergeSortPartitionKernelIN6thrust24THRUST_300001_SM_1000_NS6detail15normal_iteratorINS5_10device_ptrI8KeyValueEEEEm18KeyValueComparatorS9_EEvbT_PT2_T0_SG_PSG_T1_SG_i
.visible .entry _ZN3cub18CUB_300001_SM_10006detail10merge_sort30DeviceMergeSortPartitionKernelIN6thrust24THRUST_300001_SM_1000_NS6detail15normal_iteratorINS5_10device_ptrI8KeyValueEEEEm18KeyValueComparatorS9_EEvbT_PT2_T0_SG_PSG_T1_SG_i(
	.param .u8 _ZN3cub18CUB_300001_SM_10006detail10merge_sort30DeviceMergeSortPartitionKernelIN6thrust24THRUST_300001_SM_1000_NS6detail15normal_iteratorINS5_10device_ptrI8KeyValueEEEEm18KeyValueComparatorS9_EEvbT_PT2_T0_SG_PSG_T1_SG_i_param_0,
	.param .align 8 .b8 _ZN3cub18CUB_300001_SM_10006detail10merge_sort30DeviceMergeSortPartitionKernelIN6thrust24THRUST_300001_SM_1000_NS6detail15normal_iteratorINS5_10device_ptrI8KeyValueEEEEm18KeyValueComparatorS9_EEvbT_PT2_T0_SG_PSG_T1_SG_i_param_1[8],
	.param .u64 .ptr .align 1 _ZN3cub18CUB_300001_SM_10006detail10merge_sort30DeviceMergeSortPartitionKernelIN6thrust24THRUST_300001_SM_1000_NS6detail15normal_iteratorINS5_10device_ptrI8KeyValueEEEEm18KeyValueComparatorS9_EEvbT_PT2_T0_SG_PSG_T1_SG_i_param_2,
	.param .u64 _ZN3cub18CUB_300001_SM_10006detail10merge_sort30DeviceMergeSortPartitionKernelIN6thrust24THRUST_300001_SM_1000_NS6detail15normal_iteratorINS5_10device_ptrI8KeyValueEEEEm18KeyValueComparatorS9_EEvbT_PT2_T0_SG_PSG_T1_SG_i_param_3,
	.param .u64 _ZN3cub18CUB_300001_SM_10006detail10merge_sort30DeviceMergeSortPartitionKernelIN6thrust24THRUST_300001_SM_1000_NS6detail15normal_iteratorINS5_10device_ptrI8KeyValueEEEEm18KeyValueComparatorS9_EEvbT_PT2_T0_SG_PSG_T1_SG_i_param_4,
	.param .u64 .ptr .align 1 _ZN3cub18CUB_300001_SM_10006detail10merge_sort30DeviceMergeSortPartitionKernelIN6thrust24THRUST_300001_SM_1000_NS6detail15normal_iteratorINS5_10device_ptrI8KeyValueEEEEm18KeyValueComparatorS9_EEvbT_PT2_T0_SG_PSG_T1_SG_i_param_5,
	.param .align 1 .b8 _ZN3cub18CUB_300001_SM_10006detail10merge_sort30DeviceMergeSortPartitionKernelIN6thrust24THRUST_300001_SM_1000_NS6detail15normal_iteratorINS5_10device_ptrI8KeyValueEEEEm18KeyValueComparatorS9_EEvbT_PT2_T0_SG_PSG_T1_SG_i_param_6[1],
	.param .u64 _ZN3cub18CUB_300001_SM_10006detail10merge_sort30DeviceMergeSortPartitionKernelIN6thrust24THRUST_300001_SM_1000_NS6detail15normal_iteratorINS5_10device_ptrI8KeyValueEEEEm18KeyValueComparatorS9_EEvbT_PT2_T0_SG_PSG_T1_SG_i_param_7,
	.param .u32 _ZN3cub18CUB_300001_SM_10006detail10merge_sort30DeviceMergeSortPartitionKernelIN6thrust24THRUST_300001_SM_1000_NS6detail15normal_iteratorINS5_10device_ptrI8KeyValueEEEEm18KeyValueComparatorS9_EEvbT_PT2_T0_SG_PSG_T1_SG_i_param_8
)
{
	.reg .pred 	%p<10>;
	.reg .b16 	%rs<2>;
	.reg .b32 	%r<10>;
	.reg .b64 	%rd<86>;

	ld.param.u64 	%rd27, [_ZN3cub18CUB_300001_SM_10006detail10merge_sort30DeviceMergeSortPartitionKernelIN6thrust24THRUST_300001_SM_1000_NS6detail15normal_iteratorINS5_10device_ptrI8KeyValueEEEEm18KeyValueComparatorS9_EEvbT_PT2_T0_SG_PSG_T1_SG_i_param_1];
	ld.param.s8 	%rs1, [_ZN3cub18CUB_300001_SM_10006detail10merge_sort30DeviceMergeSortPartitionKernelIN6thrust24THRUST_300001_SM_1000_NS6detail15normal_iteratorINS5_10device_ptrI8KeyValueEEEEm18KeyValueComparatorS9_EEvbT_PT2_T0_SG_PSG_T1_SG_i_param_0];
	ld.param.u64 	%rd28, [_ZN3cub18CUB_300001_SM_10006detail10merge_sort30DeviceMergeSortPartitionKernelIN6thrust24THRUST_300001_SM_1000_NS6detail15normal_iteratorINS5_10device_ptrI8KeyValueEEEEm18KeyValueComparatorS9_EEvbT_PT2_T0_SG_PSG_T1_SG_i_param_2];
	ld.param.u64 	%rd29, [_ZN3cub18CUB_300001_SM_10006detail10merge_sort30DeviceMergeSortPartitionKernelIN6thrust24THRUST_300001_SM_1000_NS6detail15normal_iteratorINS5_10device_ptrI8KeyValueEEEEm18KeyValueComparatorS9_EEvbT_PT2_T0_SG_PSG_T1_SG_i_param_3];
	ld.param.u64 	%rd30, [_ZN3cub18CUB_300001_SM_10006detail10merge_sort30DeviceMergeSortPartitionKernelIN6thrust24THRUST_300001_SM_1000_NS6detail15normal_iteratorINS5_10device_ptrI8KeyValueEEEEm18KeyValueComparatorS9_EEvbT_PT2_T0_SG_PSG_T1_SG_i_param_4];
	ld.param.u64 	%rd32, [_ZN3cub18CUB_300001_SM_10006detail10merge_sort30DeviceMergeSortPartitionKernelIN6thrust24THRUST_300001_SM_1000_NS6detail15normal_iteratorINS5_10device_ptrI8KeyValueEEEEm18KeyValueComparatorS9_EEvbT_PT2_T0_SG_PSG_T1_SG_i_param_5];
	ld.param.u64 	%rd31, [_ZN3cub18CUB_300001_SM_10006detail10merge_sort30DeviceMergeSortPartitionKernelIN6thrust24THRUST_300001_SM_1000_NS6detail15normal_iteratorINS5_10device_ptrI8KeyValueEEEEm18KeyValueComparatorS9_EEvbT_PT2_T0_SG_PSG_T1_SG_i_param_7];
	ld.param.u32 	%r1, [_ZN3cub18CUB_300001_SM_10006detail10merge_sort30DeviceMergeSortPartitionKernelIN6thrust24THRUST_300001_SM_1000_NS6detail15normal_iteratorINS5_10device_ptrI8KeyValueEEEEm18KeyValueComparatorS9_EEvbT_PT2_T0_SG_PSG_T1_SG_i_param_8];
	cvta.to.global.u64 	%rd1, %rd32;
	mov.u32 	%r2, %ntid.x;
	mov.u32 	%r3, %ctaid.x;
	mov.u32 	%r4, %tid.x;
	mad.lo.s32 	%r5, %r2, %r3, %r4;
	cvt.u64.u32 	%rd2, %r5;
	setp.le.u64 	%p1, %rd30, %rd2;
	@%p1 bra 	$L__BB29_11;
	shr.u64 	%rd33, %rd31, 1;
	add.s64 	%rd4, %rd31, 4294967295;
	neg.s64 	%rd34, %rd31;
	and.b64  	%rd35, %rd34, %rd2;
	cvt.s64.s32 	%rd5, %r1;
	mul.lo.s64 	%rd36, %rd35, %rd5;
	mul.lo.s64 	%rd37, %rd33, %rd5;
	min.u64 	%rd6, %rd36, %rd29;
	not.b64 	%rd38, %rd36;
	min.u64 	%rd39, %rd37, %rd38;
	add.s64 	%rd40, %rd39, %rd36;
	min.u64 	%rd7, %rd40, %rd29;
	not.b64 	%rd41, %rd7;
	min.u64 	%rd42, %rd37, %rd41;
	add.s64 	%rd43, %rd42, %rd7;
	min.u64 	%rd8, %rd43, %rd29;
	// begin inline asm
	griddepcontrol.wait;
	// end inline asm
	add.s64 	%rd44, %rd2, 1;
	setp.ne.s64 	%p2, %rd44, %rd30;
	@%p2 bra 	$L__BB29_3;
	shl.b64 	%rd79, %rd2, 3;
	add.s64 	%rd80, %rd1, %rd79;
	st.global.u64 	[%rd80], %rd7;
	bra.uni 	$L__BB29_11;
$L__BB29_3:
	sub.s64 	%rd45, %rd8, %rd6;
	and.b64  	%rd46, %rd4, %rd2;
	mul.lo.s64 	%rd47, %rd46, %rd5;
	min.u64 	%rd9, %rd47, %rd45;
	setp.eq.s16 	%p3, %rs1, 0;
	@%p3 bra 	$L__BB29_7;
	sub.s64 	%rd48, %rd7, %rd6;
	sub.s64 	%rd49, %rd8, %rd7;
	max.u64 	%rd50, %rd9, %rd49;
	sub.s64 	%rd85, %rd50, %rd49;
	min.u64 	%rd81, %rd48, %rd9;
	setp.ge.u64 	%p4, %rd85, %rd81;
	@%p4 bra 	$L__BB29_10;
	cvta.to.global.u64 	%rd12, %rd27;
	add.s64 	%rd13, %rd9, %rd7;
$L__BB29_6:
	sub.s64 	%rd51, %rd81, %rd85;
	shr.u64 	%rd52, %rd51, 1;
	add.s64 	%rd53, %rd52, %rd85;
	add.s64 	%rd54, %rd53, %rd6;
	shl.b64 	%rd55, %rd54, 3;
	add.s64 	%rd56, %rd12, %rd55;
	ld.global.u32 	%r6, [%rd56];
	not.b64 	%rd57, %rd53;
	add.s64 	%rd58, %rd13, %rd57;
	shl.b64 	%rd59, %rd58, 3;
	add.s64 	%rd60, %rd12, %rd59;
	ld.global.u32 	%r7, [%rd60];
	setp.lt.s32 	%p5, %r7, %r6;
	add.s64 	%rd61, %rd53, 1;
	selp.b64 	%rd85, %rd85, %rd61, %p5;
	selp.b64 	%rd81, %rd53, %rd81, %p5;
	setp.lt.u64 	%p6, %rd85, %rd81;
	@%p6 bra 	$L__BB29_6;
	bra.uni 	$L__BB29_10;
$L__BB29_7:
	sub.s64 	%rd62, %rd7, %rd6;
	sub.s64 	%rd63, %rd8, %rd7;
	max.u64 	%rd64, %rd9, %rd63;
	sub.s64 	%rd85, %rd64, %rd63;
	min.u64 	%rd83, %rd62, %rd9;
	setp.ge.u64 	%p7, %rd85, %rd83;
	@%p7 bra 	$L__BB29_10;
	cvta.to.global.u64 	%rd20, %rd28;
	add.s64 	%rd21, %rd9, %rd7;
$L__BB29_9:
	sub.s64 	%rd65, %rd83, %rd85;
	shr.u64 	%rd66, %rd65, 1;
	add.s64 	%rd67, %rd66, %rd85;
	add.s64 	%rd68, %rd67, %rd6;
	shl.b64 	%rd69, %rd68, 3;
	add.s64 	%rd70, %rd20, %rd69;
	ld.global.u32 	%r8, [%rd70];
	not.b64 	%rd71, %rd67;
	add.s64 	%rd72, %rd21, %rd71;
	shl.b64 	%rd73, %rd72, 3;
	add.s64 	%rd74, %rd20, %rd73;
	ld.global.u32 	%r9, [%rd74];
	setp.lt.s32 	%p8, %r9, %r8;
	add.s64 	%rd75, %rd67, 1;
	selp.b64 	%rd85, %rd85, %rd75, %p8;
	selp.b64 	%rd83, %rd67, %rd83, %p8;
	setp.lt.u64 	%p9, %rd85, %rd83;
	@%p9 bra 	$L__BB29_9;
$L__BB29_10:
	add.s64 	%rd76, %rd85, %rd6;
	shl.b64 	%rd77, %rd2, 3;
	add.s64 	%rd78, %rd1, %rd77;
	st.global.u64 	[%rd78], %rd76;
$L__BB29_11:
	ret;

}
	// .globl	_ZN3cub18CUB_300001_SM_10006detail10merge_sort26DeviceMergeSortMergeKernelINS2_10policy_hubIN6thrust24THRUST_300001_SM_1000_NS6detail15normal_iteratorINS6_10device_ptrI8KeyValueEEEEE9Policy600ESC_PNS0_8NullTypeESC_SG_m18KeyValueComparatorSA_SF_EEvbT2_T3_T4_PT6_PT7_T5_PSK_SK_NS1_7vsmem_tE
.visible .entry _ZN3cub18CUB_300001_SM_10006detail10merge_sort26DeviceMergeSortMergeKernelINS2_10policy_hubIN6thrust24THRUST_300001_SM_1000_NS6detail15normal_iteratorINS6_10device_ptrI8KeyValueEEEEE9Policy600ESC_PNS0_8NullTypeESC_SG_m18KeyValueComparatorSA_SF_EEvbT2_T3_T4_PT6_PT7_T5_PSK_SK_NS1_7vsmem_tE(
	.param .u8 _ZN3cub18CUB_300001_SM_10006detail10merge_sort26DeviceMergeSortMergeKernelINS2_10policy_hubIN6thrust24THRUST_300001_SM_1000_NS6detail15normal_iteratorINS6_10device_ptrI8KeyValueEEEEE9Policy600ESC_PNS0_8NullTypeESC_SG_m18KeyValueComparatorSA_SF_EEvbT2_T3_T4_PT6_PT7_T5_PSK_SK_NS1_7vsmem_tE_param_0,
	.param .align 8 .b8 _ZN3cub18CUB_300001_SM_10006detail10merge_sort26DeviceMergeSortMergeKernelINS2_10policy_hubIN6thrust24THRUST_300001_SM_1000_NS6detail15normal_iteratorINS6_10device_ptrI8KeyValueEEEEE9Policy600ESC_PNS0_8NullTypeESC_SG_m18KeyValueComparatorSA_SF_EEvbT2_T3_T4_PT6_PT7_T5_PSK_SK_NS1_7vsmem_tE_param_1[8],
	.param .u64 .ptr .align 1 _ZN3cub18CUB_300001_SM_10006detail10merge_sort26DeviceMergeSortMergeKernelINS2_10policy_hubIN6thrust24THRUST_300001_SM_1000_NS6detail15normal_iteratorINS6_10device_ptrI8KeyValueEEEEE9Policy600ESC_PNS0_8NullTypeESC_SG_m18KeyValueComparatorSA_SF_EEvbT2_T3_T4_PT6_PT7_T5_PSK_SK_NS1_7vsmem_tE_param_2,
	.param .u64 _ZN3cub18CUB_300001_SM_10006detail10merge_sort26DeviceMergeSortMergeKernelINS2_10policy_hubIN6thrust24THRUST_300001_SM_1000_NS6detail15normal_iteratorINS6_10device_ptrI8KeyValueEEEEE9Policy600ESC_PNS0_8NullTypeESC_SG_m18KeyValueComparatorSA_SF_EEvbT2_T3_T4_PT6_PT7_T5_PSK_SK_NS1_7vsmem_tE_param_3,
	.param .u64 .ptr .align 1 _ZN3cub18CUB_300001_SM_10006detail10merge_sort26DeviceMergeSortMergeKernelINS2_10policy_hubIN6thrust24THRUST_300001_SM_1000_NS6detail15normal_iteratorINS6_10device_ptrI8KeyValueEEEEE9Policy600ESC_PNS0_8NullTypeESC_SG_m18KeyValueComparatorSA_SF_EEvbT2_T3_T4_PT6_PT7_T5_PSK_SK_NS1_7vsmem_tE_param_4,
	.param .u64 .ptr .align 1 _ZN3cub18CUB_300001_SM_10006detail10merge_sort26DeviceMergeSortMergeKernelINS2_10policy_hubIN6thrust24THRUST_300001_SM_1000_NS6detail15normal_iteratorINS6_10device_ptrI8KeyValueEEEEE9Policy600ESC_PNS0_8NullTypeESC_SG_m18KeyValueComparatorSA_SF_EEvbT2_T3_T4_PT6_PT7_T5_PSK_SK_NS1_7vsmem_tE_param_5,
	.param .align 1 .b8 _ZN3cub18CUB_300001_SM_10006detail10merge_sort26DeviceMergeSortMergeKernelINS2_10policy_hubIN6thrust24THRUST_300001_SM_1000_NS6detail15normal_iteratorINS6_10device_ptrI8KeyValueEEEEE9Policy600ESC_PNS0_8NullTypeESC_SG_m18KeyValueComparatorSA_SF_EEvbT2_T3_T4_PT6_PT7_T5_PSK_SK_NS1_7vsmem_tE_param_6[1],
	.param .u64 .ptr .align 1 _ZN3cub18CUB_300001_SM_10006detail10merge_sort26DeviceMergeSortMergeKernelINS2_10policy_hubIN6thrust24THRUST_300001_SM_1000_NS6detail15normal_iteratorINS6_10device_ptrI8KeyValueEEEEE9Policy600ESC_PNS0_8NullTypeESC_SG_m18KeyValueComparatorSA_SF_EEvbT2_T3_T4_PT6_PT7_T5_PSK_SK_NS1_7vsmem_tE_param_7,
	.param .u64 _ZN3cub18CUB_300001_SM_10006detail10merge_sort26DeviceMergeSortMergeKernelINS2_10policy_hubIN6thrust24THRUST_300001_SM_1000_NS6detail15normal_iteratorINS6_10device_ptrI8KeyValueEEEEE9Policy600ESC_PNS0_8NullTypeESC_SG_m18KeyValueComparatorSA_SF_EEvbT2_T3_T4_PT6_PT7_T5_PSK_SK_NS1_7vsmem_tE_param_8,
	.param .align 8 .b8 _ZN3cub18CUB_300001_SM_10006detail10merge_sort26DeviceMergeSortMergeKernelINS2_10policy_hubIN6thrust24THRUST_300001_SM_1000_NS6detail15normal_iteratorINS6_10device_ptrI8KeyValueEEEEE9Policy600ESC_PNS0_8NullTypeESC_SG_m18KeyValueComparatorSA_SF_EEvbT2_T3_T4_PT6_PT7_T5_PSK_SK_NS1_7vsmem_tE_param_9[8]
)
.maxntid 256
{
	.reg .pred 	%p<210>;
	.reg .b16 	%rs<6>;
	.reg .b32 	%r<1070>;
	.reg .b64 	%rd<130>;
	// demoted variable
	.shared .align 16 .b8 _ZZN3cub18CUB_300001_SM_10006detail10merge_sort26DeviceMergeSortMergeKernelINS2_10policy_hubIN6thrust24THRUST_300001_SM_1000_NS6detail15normal_iteratorINS6_10device_ptrI8KeyValueEEEEE9Policy600ESC_PNS0_8NullTypeESC_SG_m18KeyValueComparatorSA_SF_EEvbT2_T3_T4_PT6_PT7_T5_PSK_SK_NS1_7vsmem_tEE19static_temp_storage[16912];
	ld.param.u64 	%rd26, [_ZN3cub18CUB_300001_SM_10006detail10merge_sort26DeviceMergeSortMergeKernelINS2_10policy_hubIN6thrust24THRUST_300001_SM_1000_NS6detail15normal_iteratorINS6_10device_ptrI8KeyValueEEEEE9Policy600ESC_PNS0_8NullTypeESC_SG_m18KeyValueComparatorSA_SF_EEvbT2_T3_T4_PT6_PT7_T5_PSK_SK_NS1_7vsmem_tE_param_1];
	ld.param.u64 	%rd27, [_ZN3cub18CUB_300001_SM_10006detail10merge_sort26DeviceMergeSortMergeKernelINS2_10policy_hubIN6thrust24THRUST_300001_SM_1000_NS6detail15normal_iteratorINS6_10device_ptrI8KeyValueEEEEE9Policy600ESC_PNS0_8NullTypeESC_SG_m18KeyValueComparatorSA_SF_EEvbT2_T3_T4_PT6_PT7_T5_PSK_SK_NS1_7vsmem_tE_param_4];
	cvta.to.global.u64 	%rd1, %rd27;
	cvta.to.global.u64 	%rd2, %rd26;
	mov.u32 	%r484, %ctaid.x;
	mov.u32 	%r485, %nctaid.x;
	cvt.u64.u32 	%rd3, %r484;
	mul.wide.u32 	%rd4, %r484, 2048;
	mov.u32 	%r1, %tid.x;
	add.s32 	%r486, %r485, -1;
	setp.ge.u32 	%p33, %r484, %r486;
	@%p33 bra 	$L__BB30_92;
	ld.param.u64 	%rd129, [_ZN3cub18CUB_300001_SM_10006detail10merge_sort26DeviceMergeSortMergeKernelINS2_10policy_hubIN6thrust24THRUST_300001_SM_1000_NS6detail15normal_iteratorINS6_10device_ptrI8KeyValueEEEEE9Policy600ESC_PNS0_8NullTypeESC_SG_m18KeyValueComparatorSA_SF_EEvbT2_T3_T4_PT6_PT7_T5_PSK_SK_NS1_7vsmem_tE_param_8];
	ld.param.u64 	%rd127, [_ZN3cub18CUB_300001_SM_10006detail10merge_sort26DeviceMergeSortMergeKernelINS2_10policy_hubIN6thrust24THRUST_300001_SM_1000_NS6detail15normal_iteratorINS6_10device_ptrI8KeyValueEEEEE9Policy600ESC_PNS0_8NullTypeESC_SG_m18KeyValueComparatorSA_SF_EEvbT2_T3_T4_PT6_PT7_T5_PSK_SK_NS1_7vsmem_tE_param_7];
	ld.param.u64 	%rd125, [_ZN3cub18CUB_300001_SM_10006detail10merge_sort26DeviceMergeSortMergeKernelINS2_10policy_hubIN6thrust24THRUST_300001_SM_1000_NS6detail15normal_iteratorINS6_10device_ptrI8KeyValueEEEEE9Policy600ESC_PNS0_8NullTypeESC_SG_m18KeyValueComparatorSA_SF_EEvbT2_T3_T4_PT6_PT7_T5_PSK_SK_NS1_7vsmem_tE_param_3];
	ld.param.s8 	%rs4, [_ZN3cub18CUB_300001_SM_10006detail10merge_sort26DeviceMergeSortMergeKernelINS2_10policy_hubIN6thrust24THRUST_300001_SM_1000_NS6detail15normal_iteratorINS6_10device_ptrI8KeyValueEEEEE9Policy600ESC_PNS0_8NullTypeESC_SG_m18KeyValueComparatorSA_SF_EEvbT2_T3_T4_PT6_PT7_T5_PSK_SK_NS1_7vsmem_tE_param_0];
	cvta.to.global.u64 	%rd75, %rd127;
	shl.b64 	%rd76, %rd3, 3;
	add.s64 	%rd77, %rd75, %rd76;
	ld.global.u64 	%rd5, [%rd77];
	ld.global.u64 	%rd78, [%rd77+8];
	neg.s64 	%rd79, %rd129;
	and.b64  	%rd80, %rd79, %rd3;
	shl.b64 	%rd6, %rd80, 11;
	shl.b64 	%rd81, %rd129, 10;
	and.b64  	%rd7, %rd81, -2048;
	sub.s64 	%rd82, %rd3, %rd80;
	shl.b64 	%rd83, %rd82, 11;
	sub.s64 	%rd84, %rd5, %rd6;
	sub.s64 	%rd85, %rd78, %rd6;
	sub.s64 	%rd86, %rd125, %rd6;
	max.u64 	%rd87, %rd86, %rd7;
	sub.s64 	%rd88, %rd87, %rd7;
	sub.s64 	%rd89, %rd83, %rd84;
	min.u64 	%rd8, %rd89, %rd88;
	setp.eq.s64 	%p131, %rd82, -1;
	selp.b64 	%rd90, 2047, 2048, %p131;
	add.s64 	%rd91, %rd90, %rd83;
	sub.s64 	%rd92, %rd91, %rd85;
	or.b64  	%rd93, %rd79, %rd3;
	setp.eq.s64 	%p132, %rd93, -1;
	min.u64 	%rd94, %rd7, %rd86;
	selp.b64 	%rd95, %rd94, %rd85, %p132;
	selp.b64 	%rd96, %rd7, %rd92, %p132;
	min.u64 	%rd97, %rd96, %rd88;
	cvt.u32.u64 	%r694, %rd84;
	cvt.u32.u64 	%r695, %rd95;
	sub.s32 	%r2, %r695, %r694;
	cvt.u32.u64 	%r696, %rd97;
	cvt.u32.u64 	%r697, %rd8;
	sub.s32 	%r3, %r696, %r697;
	// begin inline asm
	griddepcontrol.wait;
	// end inline asm
	setp.eq.s16 	%p133, %rs4, 0;
	@%p133 bra 	$L__BB30_26;
	add.s64 	%rd98, %rd6, %rd7;
	add.s64 	%rd99, %rd98, %rd8;
	setp.ge.s32 	%p134, %r1, %r2;
	cvt.u64.u32 	%rd100, %r1;
	add.s64 	%rd101, %rd5, %rd100;
	shl.b64 	%rd102, %rd101, 3;
	add.s64 	%rd9, %rd2, %rd102;
	sub.s32 	%r698, %r1, %r2;
	cvt.s64.s32 	%rd103, %r698;
	add.s64 	%rd104, %rd99, %rd103;
	shl.b64 	%rd105, %rd104, 3;
	add.s64 	%rd10, %rd2, %rd105;
	@%p134 bra 	$L__BB30_4;
	ld.global.u32 	%r963, [%rd9];
	ld.global.u32 	%r962, [%rd9+4];
	bra.uni 	$L__BB30_5;
$L__BB30_4:
	ld.global.u32 	%r963, [%rd10];
	ld.global.u32 	%r962, [%rd10+4];
$L__BB30_5:
	add.s32 	%r699, %r1, 256;
	setp.lt.s32 	%p135, %r699, %r2;
	@%p135 bra 	$L__BB30_7;
	ld.global.u32 	%r961, [%rd10+2048];
	ld.global.u32 	%r960, [%rd10+2052];
	bra.uni 	$L__BB30_8;
$L__BB30_7:
	ld.global.u32 	%r961, [%rd9+2048];
	ld.global.u32 	%r960, [%rd9+2052];
$L__BB30_8:
	add.s32 	%r700, %r1, 512;
	setp.lt.s32 	%p136, %r700, %r2;
	@%p136 bra 	$L__BB30_10;
	ld.global.u32 	%r959, [%rd10+4096];
	ld.global.u32 	%r958, [%rd10+4100];
	bra.uni 	$L__BB30_11;
$L__BB30_10:
	ld.global.u32 	%r959, [%rd9+4096];
	ld.global.u32 	%r958, [%rd9+4100];
$L__BB30_11:
	add.s32 	%r701, %r1, 768;
	setp.lt.s32 	%p137, %r701, %r2;
	@%p137 bra 	$L__BB30_13;
	ld.global.u32 	%r957, [%rd10+6144];
	ld.global.u32 	%r956, [%rd10+6148];
	bra.uni 	$L__BB30_14;
$L__BB30_13:
	ld.global.u32 	%r957, [%rd9+6144];
	ld.global.u32 	%r956, [%rd9+6148];
$L__BB30_14:
	or.b32  	%r702, %r1, 1024;
	setp.lt.s32 	%p138, %r702, %r2;
	@%p138 bra 	$L__BB30_16;
	ld.global.u32 	%r955, [%rd10+8192];
	ld.global.u32 	%r954, [%rd10+8196];
	bra.uni 	$L__BB30_17;
$L__BB30_16:
	ld.global.u32 	%r955, [%rd9+8192];
	ld.global.u32 	%r954, [%rd9+8196];
$L__BB30_17:
	add.s32 	%r703, %r1, 1280;
	setp.lt.s32 	%p139, %r703, %r2;
	@%p139 bra 	$L__BB30_19;
	ld.global.u32 	%r953, [%rd10+10240];
	ld.global.u32 	%r952, [%rd10+10244];
	bra.uni 	$L__BB30_20;
$L__BB30_19:
	ld.global.u32 	%r953, [%rd9+10240];
	ld.global.u32 	%r952, [%rd9+10244];
$L__BB30_20:
	add.s32 	%r704, %r1, 1536;
	setp.lt.s32 	%p140, %r704, %r2;
	@%p140 bra 	$L__BB30_22;
	ld.global.u32 	%r951, [%rd10+12288];
	ld.global.u32 	%r950, [%rd10+12292];
	bra.uni 	$L__BB30_23;
$L__BB30_22:
	ld.global.u32 	%r951, [%rd9+12288];
	ld.global.u32 	%r950, [%rd9+12292];
$L__BB30_23:
	add.s32 	%r705, %r1, 1792;
	setp.lt.s32 	%p141, %r705, %r2;
	@%p141 bra 	$L__BB30_25;
	ld.global.u32 	%r949, [%rd10+14336];
	ld.global.u32 	%r948, [%rd10+14340];
	bra.uni 	$L__BB30_50;
$L__BB30_25:
	ld.global.u32 	%r949, [%rd9+14336];
	ld.global.u32 	%r948, [%rd9+14340];
	bra.uni 	$L__BB30_50;
$L__BB30_26:
	add.s64 	%rd106, %rd6, %rd7;
	add.s64 	%rd107, %rd106, %rd8;
	setp.ge.s32 	%p142, %r1, %r2;
	cvt.u64.u32 	%rd108, %r1;
	add.s64 	%rd109, %rd5, %rd108;
	shl.b64 	%rd110, %rd109, 3;
	add.s64 	%rd11, %rd1, %rd110;
	sub.s32 	%r706, %r1, %r2;
	cvt.s64.s32 	%rd111, %r706;
	add.s64 	%rd112, %rd107, %rd111;
	shl.b64 	%rd113, %rd112, 3;
	add.s64 	%rd12, %rd1, %rd113;
	@%p142 bra 	$L__BB30_28;
	ld.global.u32 	%r963, [%rd11];
	ld.global.u32 	%r962, [%rd11+4];
	bra.uni 	$L__BB30_29;
$L__BB30_28:
	ld.global.u32 	%r963, [%rd12];
	ld.global.u32 	%r962, [%rd12+4];
$L__BB30_29:
	add.s32 	%r707, %r1, 256;
	setp.lt.s32 	%p143, %r707, %r2;
	@%p143 bra 	$L__BB30_31;
	ld.global.u32 	%r961, [%rd12+2048];
	ld.global.u32 	%r960, [%rd12+2052];
	bra.uni 	$L__BB30_32;
$L__BB30_31:
	ld.global.u32 	%r961, [%rd11+2048];
	ld.global.u32 	%r960, [%rd11+2052];
$L__BB30_32:
	add.s32 	%r708, %r1, 512;
	setp.lt.s32 	%p144, %r708, %r2;
	@%p144 bra 	$L__BB30_34;
	ld.global.u32 	%r959, [%rd12+4096];
	ld.global.u32 	%r958, [%rd12+4100];
	bra.uni 	$L__BB30_35;
$L__BB30_34:
	ld.global.u32 	%r959, [%rd11+4096];
	ld.global.u32 	%r958, [%rd11+4100];
$L__BB30_35:
	add.s32 	%r709, %r1, 768;
	setp.lt.s32 	%p145, %r709, %r2;
	@%p145 bra 	$L__BB30_37;
	ld.global.u32 	%r957, [%rd12+6144];
	ld.global.u32 	%r956, [%rd12+6148];
	bra.uni 	$L__BB30_38;
$L__BB30_37:
	ld.global.u32 	%r957, [%rd11+6144];
	ld.global.u32 	%r956, [%rd11+6148];
$L__BB30_38:
	or.b32  	%r710, %r1, 1024;
	setp.lt.s32 	%p146, %r710, %r2;
	@%p146 bra 	$L__BB30_40;
	ld.global.u32 	%r955, [%rd12+8192];
	ld.global.u32 	%r954, [%rd12+8196];
	bra.uni 	$L__BB30_41;
$L__BB30_40:
	ld.global.u32 	%r955, [%rd11+8192];
	ld.global.u32 	%r954, [%rd11+8196];
$L__BB30_41:
	add.s32 	%r711, %r1, 1280;
	setp.lt.s32 	%p147, %r711, %r2;
	@%p147 bra 	$L__BB30_43;
	ld.global.u32 	%r953, [%rd12+10240];
	ld.global.u32 	%r952, [%rd12+10244];
	bra.uni 	$L__BB30_44;
$L__BB30_43:
	ld.global.u32 	%r953, [%rd11+10240];
	ld.global.u32 	%r952, [%rd11+10244];
$L__BB30_44:
	add.s32 	%r712, %r1, 1536;
	setp.lt.s32 	%p148, %r712, %r2;
	@%p148 bra 	$L__BB30_46;
	ld.global.u32 	%r951, [%rd12+12288];
	ld.global.u32 	%r950, [%rd12+12292];
	bra.uni 	$L__BB30_47;
$L__BB30_46:
	ld.global.u32 	%r951, [%rd11+12288];
	ld.global.u32 	%r950, [%rd11+12292];
$L__BB30_47:
	add.s32 	%r713, %r1, 1792;
	setp.lt.s32 	%p149, %r713, %r2;
	@%p149 bra 	$L__BB30_49;
	ld.global.u32 	%r949, [%rd12+14336];
	ld.global.u32 	%r948, [%rd12+14340];
	bra.uni 	$L__BB30_50;
$L__BB30_49:
	ld.global.u32 	%r949, [%rd11+14336];
	ld.global.u32 	%r948, [%rd11+14340];
$L__BB30_50:
	shl.b32 	%r113, %r1, 3;
	mov.u32 	%r714, _ZZN3cub18CUB_300001_SM_10006detail10merge_sort26DeviceMergeSortMergeKernelINS2_10policy_hubIN6thrust24THRUST_300001_SM_1000_NS6detail15normal_iteratorINS6_10device_ptrI8KeyValueEEEEE9Policy600ESC_PNS0_8NullTypeESC_SG_m18KeyValueComparatorSA_SF_EEvbT2_T3_T4_PT6_PT7_T5_PSK_SK_NS1_7vsmem_tEE19static_temp_storage;
	add.s32 	%r715, %r714, %r113;
	st.shared.v2.u32 	[%r715], {%r963, %r962};
	st.shared.v2.u32 	[%r715+2048], {%r961, %r960};
	st.shared.v2.u32 	[%r715+4096], {%r959, %r958};
	st.shared.v2.u32 	[%r715+6144], {%r957, %r956};
	st.shared.v2.u32 	[%r715+8192], {%r955, %r954};
	st.shared.v2.u32 	[%r715+10240], {%r953, %r952};
	st.shared.v2.u32 	[%r715+12288], {%r951, %r950};
	st.shared.v2.u32 	[%r715+14336], {%r949, %r948};
	bar.sync 	0;
	// begin inline asm
	griddepcontrol.launch_dependents;
	// end inline asm
	add.s32 	%r112, %r3, %r2;
	min.s32 	%r114, %r113, %r112;
	shl.b32 	%r716, %r2, 3;
	add.s32 	%r115, %r714, %r716;
	setp.lt.s32 	%p150, %r114, %r3;
	sub.s32 	%r717, %r114, %r3;
	selp.b32 	%r966, 0, %r717, %p150;
	min.s32 	%r964, %r114, %r2;
	setp.ge.s32 	%p151, %r966, %r964;
	@%p151 bra 	$L__BB30_52;
$L__BB30_51:
	sub.s32 	%r718, %r964, %r966;
	shr.u32 	%r719, %r718, 31;
	add.s32 	%r720, %r718, %r719;
	shr.s32 	%r721, %r720, 1;
	add.s32 	%r722, %r721, %r966;
	shl.b32 	%r723, %r722, 3;
	add.s32 	%r725, %r714, %r723;
	ld.shared.u32 	%r726, [%r725];
	not.b32 	%r727, %r722;
	add.s32 	%r728, %r114, %r727;
	shl.b32 	%r729, %r728, 3;
	add.s32 	%r730, %r115, %r729;
	ld.shared.u32 	%r731, [%r730];
	setp.lt.s32 	%p152, %r731, %r726;
	add.s32 	%r732, %r722, 1;
	selp.b32 	%r966, %r966, %r732, %p152;
	selp.b32 	%r964, %r722, %r964, %p152;
	setp.lt.s32 	%p153, %r966, %r964;
	@%p153 bra 	$L__BB30_51;
$L__BB30_52:
	sub.s32 	%r733, %r114, %r966;
	add.s32 	%r123, %r733, %r2;
	shl.b32 	%r734, %r733, 3;
	add.s32 	%r124, %r115, %r734;
	ld.shared.v2.u32 	{%r967, %r968}, [%r124];
	shl.b32 	%r735, %r966, 3;
	add.s32 	%r127, %r714, %r735;
	ld.shared.v2.u32 	{%r973, %r974}, [%r127];
	setp.ge.s32 	%p155, %r123, %r112;
	mov.pred 	%p194, 0;
	@%p155 bra 	$L__BB30_54;
	setp.ge.s32 	%p156, %r966, %r2;
	setp.lt.s32 	%p157, %r967, %r973;
	or.pred  	%p194, %p156, %p157;
$L__BB30_54:
	selp.b32 	%r130, %r968, %r974, %p194;
	selp.b32 	%r131, %r967, %r973, %p194;
	selp.u32 	%r737, 1, 0, %p194;
	add.s32 	%r132, %r123, %r737;
	not.pred 	%p158, %p194;
	selp.u32 	%r738, 1, 0, %p158;
	add.s32 	%r133, %r966, %r738;
	@%p158 bra 	$L__BB30_56;
	ld.shared.v2.u32 	{%r967, %r968}, [%r124+8];
	bra.uni 	$L__BB30_57;
$L__BB30_56:
	ld.shared.v2.u32 	{%r973, %r974}, [%r127+8];
$L__BB30_57:
	setp.ge.s32 	%p160, %r132, %r112;
	mov.pred 	%p195, 0;
	@%p160 bra 	$L__BB30_59;
	setp.ge.s32 	%p161, %r133, %r2;
	setp.lt.s32 	%p162, %r967, %r973;
	or.pred  	%p195, %p161, %p162;
$L__BB30_59:
	selp.b32 	%r142, %r968, %r974, %p195;
	selp.b32 	%r143, %r967, %r973, %p195;
	selp.u32 	%r739, 1, 0, %p195;
	add.s32 	%r144, %r132, %r739;
	not.pred 	%p163, %p195;
	selp.u32 	%r740, 1, 0, %p163;
	add.s32 	%r145, %r133, %r740;
	@%p195 bra 	$L__BB30_61;
	shl.b32 	%r741, %r145, 3;
	add.s32 	%r743, %r714, %r741;
	ld.shared.v2.u32 	{%r973, %r974}, [%r743];
	bra.uni 	$L__BB30_62;
$L__BB30_61:
	shl.b32 	%r744, %r144, 3;
	add.s32 	%r746, %r714, %r744;
	ld.shared.v2.u32 	{%r967, %r968}, [%r746];
$L__BB30_62:
	setp.ge.s32 	%p165, %r144, %r112;
	mov.pred 	%p196, 0;
	@%p165 bra 	$L__BB30_64;
	setp.ge.s32 	%p166, %r145, %r2;
	setp.lt.s32 	%p167, %r967, %r973;
	or.pred  	%p196, %p166, %p167;
$L__BB30_64:
	selp.b32 	%r154, %r968, %r974, %p196;
	selp.b32 	%r155, %r967, %r973, %p196;
	selp.u32 	%r747, 1, 0, %p196;
	add.s32 	%r156, %r144, %r747;
	not.pred 	%p168, %p196;
	selp.u32 	%r748, 1, 0, %p168;
	add.s32 	%r157, %r145, %r748;
	@%p196 bra 	$L__BB30_66;
	shl.b32 	%r749, %r157, 3;
	add.s32 	%r751, %r714, %r749;
	ld.shared.v2.u32 	{%r973, %r974}, [%r751];
	bra.uni 	$L__BB30_67;
$L__BB30_66:
	shl.b32 	%r752, %r156, 3;
	add.s32 	%r754, %r714, %r752;
	ld.shared.v2.u32 	{%r967, %r968}, [%r754];
$L__BB30_67:
	setp.ge.s32 	%p170, %r156, %r112;
	mov.pred 	%p197, 0;
	@%p170 bra 	$L__BB30_69;
	setp.ge.s32 	%p171, %r157, %r2;
	setp.lt.s32 	%p172, %r967, %r973;
	or.pred  	%p197, %p171, %p172;
$L__BB30_69:
	selp.b32 	%r166, %r968, %r974, %p197;
	selp.b32 	%r167, %r967, %r973, %p197;
	selp.u32 	%r755, 1, 0, %p197;
	add.s32 	%r168, %r156, %r755;
	not.pred 	%p173, %p197;
	selp.u32 	%r756, 1, 0, %p173;
	add.s32 	%r169, %r157, %r756;
	@%p197 bra 	$L__BB30_71;
	shl.b32 	%r757, %r169, 3;
	add.s32 	%r759, %r714, %r757;
	ld.shared.v2.u32 	{%r973, %r974}, [%r759];
	bra.uni 	$L__BB30_72;
$L__BB30_71:
	shl.b32 	%r760, %r168, 3;
	add.s32 	%r762, %r714, %r760;
	ld.shared.v2.u32 	{%r967, %r968}, [%r762];
$L__BB30_72:
	setp.ge.s32 	%p175, %r168, %r112;
	mov.pred 	%p198, 0;
	@%p175 bra 	$L__BB30_74;
	setp.ge.s32 	%p176, %r169, %r2;
	setp.lt.s32 	%p177, %r967, %r973;
	or.pred  	%p198, %p176, %p177;
$L__BB30_74:
	selp.b32 	%r178, %r968, %r974, %p198;
	selp.b32 	%r179, %r967, %r973, %p198;
	selp.u32 	%r763, 1, 0, %p198;
	add.s32 	%r180, %r168, %r763;
	not.pred 	%p178, %p198;
	selp.u32 	%r764, 1, 0, %p178;
	add.s32 	%r181, %r169, %r764;
	@%p198 bra 	$L__BB30_76;
	shl.b32 	%r765, %r181, 3;
	add.s32 	%r767, %r714, %r765;
	ld.shared.v2.u32 	{%r973, %r974}, [%r767];
	bra.uni 	$L__BB30_77;
$L__BB30_76:
	shl.b32 	%r768, %r180, 3;
	add.s32 	%r770, %r714, %r768;
	ld.shared.v2.u32 	{%r967, %r968}, [%r770];
$L__BB30_77:
	setp.ge.s32 	%p180, %r180, %r112;
	mov.pred 	%p199, 0;
	@%p180 bra 	$L__BB30_79;
	setp.ge.s32 	%p181, %r181, %r2;
	setp.lt.s32 	%p182, %r967, %r973;
	or.pred  	%p199, %p181, %p182;
$L__BB30_79:
	selp.b32 	%r190, %r968, %r974, %p199;
	selp.b32 	%r191, %r967, %r973, %p199;
	selp.u32 	%r771, 1, 0, %p199;
	add.s32 	%r192, %r180, %r771;
	not.pred 	%p183, %p199;
	selp.u32 	%r772, 1, 0, %p183;
	add.s32 	%r193, %r181, %r772;
	@%p199 bra 	$L__BB30_81;
	shl.b32 	%r773, %r193, 3;
	add.s32 	%r775, %r714, %r773;
	ld.shared.v2.u32 	{%r973, %r974}, [%r775];
	bra.uni 	$L__BB30_82;
$L__BB30_81:
	shl.b32 	%r776, %r192, 3;
	add.s32 	%r778, %r714, %r776;
	ld.shared.v2.u32 	{%r967, %r968}, [%r778];
$L__BB30_82:
	setp.ge.s32 	%p185, %r192, %r112;
	mov.pred 	%p200, 0;
	@%p185 bra 	$L__BB30_84;
	setp.ge.s32 	%p186, %r193, %r2;
	setp.lt.s32 	%p187, %r967, %r973;
	or.pred  	%p200, %p186, %p187;
$L__BB30_84:
	selp.b32 	%r202, %r968, %r974, %p200;
	selp.b32 	%r203, %r967, %r973, %p200;
	selp.u32 	%r779, 1, 0, %p200;
	add.s32 	%r204, %r192, %r779;
	not.pred 	%p188, %p200;
	selp.u32 	%r780, 1, 0, %p188;
	add.s32 	%r205, %r193, %r780;
	@%p200 bra 	$L__BB30_86;
	shl.b32 	%r781, %r205, 3;
	mov.u32 	%r782, _ZZN3cub18CUB_300001_SM_10006detail10merge_sort26DeviceMergeSortMergeKernelINS2_10policy_hubIN6thrust24THRUST_300001_SM_1000_NS6detail15normal_iteratorINS6_10device_ptrI8KeyValueEEEEE9Policy600ESC_PNS0_8NullTypeESC_SG_m18KeyValueComparatorSA_SF_EEvbT2_T3_T4_PT6_PT7_T5_PSK_SK_NS1_7vsmem_tEE19static_temp_storage;
	add.s32 	%r783, %r782, %r781;
	ld.shared.v2.u32 	{%r973, %r974}, [%r783];
	bra.uni 	$L__BB30_87;
$L__BB30_86:
	shl.b32 	%r784, %r204, 3;
	mov.u32 	%r785, _ZZN3cub18CUB_300001_SM_10006detail10merge_sort26DeviceMergeSortMergeKernelINS2_10policy_hubIN6thrust24THRUST_300001_SM_1000_NS6detail15normal_iteratorINS6_10device_ptrI8KeyValueEEEEE9Policy600ESC_PNS0_8NullTypeESC_SG_m18KeyValueComparatorSA_SF_EEvbT2_T3_T4_PT6_PT7_T5_PSK_SK_NS1_7vsmem_tEE19static_temp_storage;
	add.s32 	%r786, %r785, %r784;
	ld.shared.v2.u32 	{%r967, %r968}, [%r786];
$L__BB30_87:
	setp.ge.s32 	%p190, %r204, %r112;
	mov.pred 	%p201, 0;
	@%p190 bra 	$L__BB30_89;
	setp.ge.s32 	%p191, %r205, %r2;
	setp.lt.s32 	%p192, %r967, %r973;
	or.pred  	%p201, %p191, %p192;
$L__BB30_89:
	ld.param.s8 	%rs5, [_ZN3cub18CUB_300001_SM_10006detail10merge_sort26DeviceMergeSortMergeKernelINS2_10policy_hubIN6thrust24THRUST_300001_SM_1000_NS6detail15normal_iteratorINS6_10device_ptrI8KeyValueEEEEE9Policy600ESC_PNS0_8NullTypeESC_SG_m18KeyValueComparatorSA_SF_EEvbT2_T3_T4_PT6_PT7_T5_PSK_SK_NS1_7vsmem_tE_param_0];
	setp.eq.s16 	%p193, %rs5, 0;
	selp.b32 	%r214, %r968, %r974, %p201;
	selp.b32 	%r215, %r967, %r973, %p201;
	bar.sync 	0;
	@%p193 bra 	$L__BB30_91;
	// begin inline asm
	mov.u32 %r787, %laneid;
	// end inline asm
	and.b32  	%r788, %r113, 7936;
	shl.b32 	%r789, %r787, 3;
	add.s32 	%r790, %r789, %r788;
	shr.s32 	%r791, %r790, 5;
	add.s32 	%r792, %r791, %r790;
	shl.b32 	%r793, %r792, 3;
	mov.u32 	%r794, _ZZN3cub18CUB_300001_SM_10006detail10merge_sort26DeviceMergeSortMergeKernelINS2_10policy_hubIN6thrust24THRUST_300001_SM_1000_NS6detail15normal_iteratorINS6_10device_ptrI8KeyValueEEEEE9Policy600ESC_PNS0_8NullTypeESC_SG_m18KeyValueComparatorSA_SF_EEvbT2_T3_T4_PT6_PT7_T5_PSK_SK_NS1_7vsmem_tEE19static_temp_storage;
	add.s32 	%r795, %r794, %r793;
	st.shared.v2.u32 	[%r795], {%r131, %r130};
	st.shared.v2.u32 	[%r795+8], {%r143, %r142};
	st.shared.v2.u32 	[%r795+16], {%r155, %r154};
	st.shared.v2.u32 	[%r795+24], {%r167, %r166};
	st.shared.v2.u32 	[%r795+32], {%r179, %r178};
	st.shared.v2.u32 	[%r795+40], {%r191, %r190};
	st.shared.v2.u32 	[%r795+48], {%r203, %r202};
	st.shared.v2.u32 	[%r795+56], {%r215, %r214};
	bar.warp.sync 	-1;
	mad.lo.s32 	%r796, %r787, -7, %r790;
	shr.s32 	%r797, %r796, 5;
	add.s32 	%r798, %r797, %r796;
	shl.b32 	%r799, %r798, 3;
	add.s32 	%r800, %r794, %r799;
	ld.shared.v2.u32 	{%r801, %r802}, [%r800];
	add.s32 	%r803, %r796, 32;
	shr.s32 	%r804, %r803, 5;
	add.s32 	%r805, %r804, %r796;
	shl.b32 	%r806, %r805, 3;
	add.s32 	%r807, %r794, %r806;
	ld.shared.v2.u32 	{%r808, %r809}, [%r807+256];
	add.s32 	%r810, %r796, 64;
	shr.s32 	%r811, %r810, 5;
	add.s32 	%r812, %r811, %r796;
	shl.b32 	%r813, %r812, 3;
	add.s32 	%r814, %r794, %r813;
	ld.shared.v2.u32 	{%r815, %r816}, [%r814+512];
	add.s32 	%r817, %r796, 96;
	shr.s32 	%r818, %r817, 5;
	add.s32 	%r819, %r818, %r796;
	shl.b32 	%r820, %r819, 3;
	add.s32 	%r821, %r794, %r820;
	ld.shared.v2.u32 	{%r822, %r823}, [%r821+768];
	add.s32 	%r824, %r796, 128;
	shr.s32 	%r825, %r824, 5;
	add.s32 	%r826, %r825, %r796;
	shl.b32 	%r827, %r826, 3;
	add.s32 	%r828, %r794, %r827;
	ld.shared.v2.u32 	{%r829, %r830}, [%r828+1024];
	add.s32 	%r831, %r796, 160;
	shr.s32 	%r832, %r831, 5;
	add.s32 	%r833, %r832, %r796;
	shl.b32 	%r834, %r833, 3;
	add.s32 	%r835, %r794, %r834;
	ld.shared.v2.u32 	{%r836, %r837}, [%r835+1280];
	add.s32 	%r838, %r796, 192;
	shr.s32 	%r839, %r838, 5;
	add.s32 	%r840, %r839, %r796;
	shl.b32 	%r841, %r840, 3;
	add.s32 	%r842, %r794, %r841;
	ld.shared.v2.u32 	{%r843, %r844}, [%r842+1536];
	add.s32 	%r845, %r796, 224;
	shr.s32 	%r846, %r845, 5;
	add.s32 	%r847, %r846, %r796;
	shl.b32 	%r848, %r847, 3;
	add.s32 	%r849, %r794, %r848;
	ld.shared.v2.u32 	{%r850, %r851}, [%r849+1792];
	and.b32  	%r852, %r1, 31;
	or.b32  	%r853, %r788, %r852;
	cvt.u64.u32 	%rd114, %r853;
	add.s64 	%rd115, %rd4, %rd114;
	shl.b64 	%rd116, %rd115, 3;
	add.s64 	%rd117, %rd1, %rd116;
	st.global.u32 	[%rd117], %r801;
	st.global.u32 	[%rd117+4], %r802;
	st.global.u32 	[%rd117+256], %r808;
	st.global.u32 	[%rd117+260], %r809;
	st.global.u32 	[%rd117+512], %r815;
	st.global.u32 	[%rd117+516], %r816;
	st.global.u32 	[%rd117+768], %r822;
	st.global.u32 	[%rd117+772], %r823;
	st.global.u32 	[%rd117+1024], %r829;
	st.global.u32 	[%rd117+1028], %r830;
	st.global.u32 	[%rd117+1280], %r836;
	st.global.u32 	[%rd117+1284], %r837;
	st.global.u32 	[%rd117+1536], %r843;
	st.global.u32 	[%rd117+1540], %r844;
	st.global.u32 	[%rd117+1792], %r850;
	st.global.u32 	[%rd117+1796], %r851;
	bra.uni 	$L__BB30_233;
$L__BB30_91:
	// begin inline asm
	mov.u32 %r854, %laneid;
	// end inline asm
	and.b32  	%r855, %r113, 7936;
	shl.b32 	%r856, %r854, 3;
	add.s32 	%r857, %r856, %r855;
	shr.s32 	%r858, %r857, 5;
	add.s32 	%r859, %r858, %r857;
	shl.b32 	%r860, %r859, 3;
	mov.u32 	%r861, _ZZN3cub18CUB_300001_SM_10006detail10merge_sort26DeviceMergeSortMergeKernelINS2_10policy_hubIN6thrust24THRUST_300001_SM_1000_NS6detail15normal_iteratorINS6_10device_ptrI8KeyValueEEEEE9Policy600ESC_PNS0_8NullTypeESC_SG_m18KeyValueComparatorSA_SF_EEvbT2_T3_T4_PT6_PT7_T5_PSK_SK_NS1_7vsmem_tEE19static_temp_storage;
	add.s32 	%r862, %r861, %r860;
	st.shared.v2.u32 	[%r862], {%r131, %r130};
	st.shared.v2.u32 	[%r862+8], {%r143, %r142};
	st.shared.v2.u32 	[%r862+16], {%r155, %r154};
	st.shared.v2.u32 	[%r862+24], {%r167, %r166};
	st.shared.v2.u32 	[%r862+32], {%r179, %r178};
	st.shared.v2.u32 	[%r862+40], {%r191, %r190};
	st.shared.v2.u32 	[%r862+48], {%r203, %r202};
	st.shared.v2.u32 	[%r862+56], {%r215, %r214};
	bar.warp.sync 	-1;
	mad.lo.s32 	%r863, %r854, -7, %r857;
	shr.s32 	%r864, %r863, 5;
	add.s32 	%r865, %r864, %r863;
	shl.b32 	%r866, %r865, 3;
	add.s32 	%r867, %r861, %r866;
	ld.shared.v2.u32 	{%r868, %r869}, [%r867];
	add.s32 	%r870, %r863, 32;
	shr.s32 	%r871, %r870, 5;
	add.s32 	%r872, %r871, %r863;
	shl.b32 	%r873, %r872, 3;
	add.s32 	%r874, %r861, %r873;
	ld.shared.v2.u32 	{%r875, %r876}, [%r874+256];
	add.s32 	%r877, %r863, 64;
	shr.s32 	%r878, %r877, 5;
	add.s32 	%r879, %r878, %r863;
	shl.b32 	%r880, %r879, 3;
	add.s32 	%r881, %r861, %r880;
	ld.shared.v2.u32 	{%r882, %r883}, [%r881+512];
	add.s32 	%r884, %r863, 96;
	shr.s32 	%r885, %r884, 5;
	add.s32 	%r886, %r885, %r863;
	shl.b32 	%r887, %r886, 3;
	add.s32 	%r888, %r861, %r887;
	ld.shared.v2.u32 	{%r889, %r890}, [%r888+768];
	add.s32 	%r891, %r863, 128;
	shr.s32 	%r892, %r891, 5;
	add.s32 	%r893, %r892, %r863;
	shl.b32 	%r894, %r893, 3;
	add.s32 	%r895, %r861, %r894;
	ld.shared.v2.u32 	{%r896, %r897}, [%r895+1024];
	add.s32 	%r898, %r863, 160;
	shr.s32 	%r899, %r898, 5;
	add.s32 	%r900, %r899, %r863;
	shl.b32 	%r901, %r900, 3;
	add.s32 	%r902, %r861, %r901;
	ld.shared.v2.u32 	{%r903, %r904}, [%r902+1280];
	add.s32 	%r905, %r863, 192;
	shr.s32 	%r906, %r905, 5;
	add.s32 	%r907, %r906, %r863;
	shl.b32 	%r908, %r907, 3;
	add.s32 	%r909, %r861, %r908;
	ld.shared.v2.u32 	{%r910, %r911}, [%r909+1536];
	add.s32 	%r912, %r863, 224;
	shr.s32 	%r913, %r912, 5;
	add.s32 	%r914, %r913, %r863;
	shl.b32 	%r915, %r914, 3;
	add.s32 	%r916, %r861, %r915;
	ld.shared.v2.u32 	{%r917, %r918}, [%r916+1792];
	and.b32  	%r919, %r1, 31;
	cvt.u64.u32 	%rd118, %r855;
	cvt.u64.u32 	%rd119, %r919;
	add.s64 	%rd120, %rd4, %rd119;
	add.s64 	%rd121, %rd120, %rd118;
	shl.b64 	%rd122, %rd121, 3;
	add.s64 	%rd123, %rd2, %rd122;
	st.global.u32 	[%rd123], %r868;
	st.global.u32 	[%rd123+4], %r869;
	st.global.u32 	[%rd123+256], %r875;
	st.global.u32 	[%rd123+260], %r876;
	st.global.u32 	[%rd123+512], %r882;
	st.global.u32 	[%rd123+516], %r883;
	st.global.u32 	[%rd123+768], %r889;
	st.global.u32 	[%rd123+772], %r890;
	st.global.u32 	[%rd123+1024], %r896;
	st.global.u32 	[%rd123+1028], %r897;
	st.global.u32 	[%rd123+1280], %r903;
	st.global.u32 	[%rd123+1284], %r904;
	st.global.u32 	[%rd123+1536], %r910;
	st.global.u32 	[%rd123+1540], %r911;
	st.global.u32 	[%rd123+1792], %r917;
	st.global.u32 	[%rd123+1796], %r918;
	bra.uni 	$L__BB30_233;
$L__BB30_92:
	ld.param.u64 	%rd128, [_ZN3cub18CUB_300001_SM_10006detail10merge_sort26DeviceMergeSortMergeKernelINS2_10policy_hubIN6thrust24THRUST_300001_SM_1000_NS6detail15normal_iteratorINS6_10device_ptrI8KeyValueEEEEE9Policy600ESC_PNS0_8NullTypeESC_SG_m18KeyValueComparatorSA_SF_EEvbT2_T3_T4_PT6_PT7_T5_PSK_SK_NS1_7vsmem_tE_param_8];
	ld.param.u64 	%rd126, [_ZN3cub18CUB_300001_SM_10006detail10merge_sort26DeviceMergeSortMergeKernelINS2_10policy_hubIN6thrust24THRUST_300001_SM_1000_NS6detail15normal_iteratorINS6_10device_ptrI8KeyValueEEEEE9Policy600ESC_PNS0_8NullTypeESC_SG_m18KeyValueComparatorSA_SF_EEvbT2_T3_T4_PT6_PT7_T5_PSK_SK_NS1_7vsmem_tE_param_7];
	ld.param.u64 	%rd124, [_ZN3cub18CUB_300001_SM_10006detail10merge_sort26DeviceMergeSortMergeKernelINS2_10policy_hubIN6thrust24THRUST_300001_SM_1000_NS6detail15normal_iteratorINS6_10device_ptrI8KeyValueEEEEE9Policy600ESC_PNS0_8NullTypeESC_SG_m18KeyValueComparatorSA_SF_EEvbT2_T3_T4_PT6_PT7_T5_PSK_SK_NS1_7vsmem_tE_param_3];
	ld.param.s8 	%rs2, [_ZN3cub18CUB_300001_SM_10006detail10merge_sort26DeviceMergeSortMergeKernelINS2_10policy_hubIN6thrust24THRUST_300001_SM_1000_NS6detail15normal_iteratorINS6_10device_ptrI8KeyValueEEEEE9Policy600ESC_PNS0_8NullTypeESC_SG_m18KeyValueComparatorSA_SF_EEvbT2_T3_T4_PT6_PT7_T5_PSK_SK_NS1_7vsmem_tE_param_0];
	cvta.to.global.u64 	%rd28, %rd126;
	shl.b64 	%rd29, %rd3, 3;
	add.s64 	%rd30, %rd28, %rd29;
	ld.global.u64 	%rd13, [%rd30];
	ld.global.u64 	%rd31, [%rd30+8];
	neg.s64 	%rd32, %rd128;
	and.b64  	%rd33, %rd32, %rd3;
	shl.b64 	%rd14, %rd33, 11;
	shl.b64 	%rd34, %rd128, 10;
	and.b64  	%rd15, %rd34, -2048;
	sub.s64 	%rd35, %rd3, %rd33;
	shl.b64 	%rd36, %rd35, 11;
	sub.s64 	%rd37, %rd13, %rd14;
	sub.s64 	%rd38, %rd31, %rd14;
	sub.s64 	%rd39, %rd124, %rd14;
	max.u64 	%rd40, %rd39, %rd15;
	sub.s64 	%rd41, %rd40, %rd15;
	sub.s64 	%rd42, %rd36, %rd37;
	min.u64 	%rd16, %rd42, %rd41;
	setp.eq.s64 	%p34, %rd35, -1;
	selp.b64 	%rd43, 2047, 2048, %p34;
	add.s64 	%rd44, %rd43, %rd36;
	sub.s64 	%rd45, %rd44, %rd38;
	or.b64  	%rd46, %rd32, %rd3;
	setp.eq.s64 	%p35, %rd46, -1;
	min.u64 	%rd47, %rd15, %rd39;
	selp.b64 	%rd48, %rd47, %rd38, %p35;
	selp.b64 	%rd49, %rd15, %rd45, %p35;
	min.u64 	%rd50, %rd49, %rd41;
	cvt.u32.u64 	%r487, %rd37;
	cvt.u32.u64 	%r488, %rd48;
	sub.s32 	%r216, %r488, %r487;
	cvt.u32.u64 	%r489, %rd50;
	cvt.u32.u64 	%r490, %rd16;
	sub.s32 	%r217, %r489, %r490;
	// begin inline asm
	griddepcontrol.wait;
	// end inline asm
	setp.eq.s16 	%p36, %rs2, 0;
	@%p36 bra 	$L__BB30_125;
	add.s64 	%rd51, %rd14, %rd15;
	add.s64 	%rd52, %rd51, %rd16;
	add.s32 	%r218, %r217, %r216;
	setp.ge.s32 	%p37, %r1, %r218;
	cvt.u64.u32 	%rd53, %r1;
	add.s64 	%rd54, %rd13, %rd53;
	shl.b64 	%rd55, %rd54, 3;
	add.s64 	%rd17, %rd2, %rd55;
	sub.s32 	%r492, %r1, %r216;
	cvt.s64.s32 	%rd56, %r492;
	add.s64 	%rd57, %rd52, %rd56;
	shl.b64 	%rd58, %rd57, 3;
	add.s64 	%rd18, %rd2, %rd58;
	mov.b32 	%r1037, 0;
	mov.u32 	%r1038, %r1037;
	@%p37 bra 	$L__BB30_97;
	setp.ge.s32 	%p38, %r1, %r216;
	@%p38 bra 	$L__BB30_96;
	ld.global.u32 	%r1038, [%rd17];
	ld.global.u32 	%r1037, [%rd17+4];
	bra.uni 	$L__BB30_97;
$L__BB30_96:
	ld.global.u32 	%r1038, [%rd18];
	ld.global.u32 	%r1037, [%rd18+4];
$L__BB30_97:
	add.s32 	%r225, %r1, 256;
	setp.ge.s32 	%p39, %r225, %r218;
	mov.b32 	%r1035, 0;
	mov.u32 	%r1036, %r1035;
	@%p39 bra 	$L__BB30_101;
	setp.lt.s32 	%p40, %r225, %r216;
	@%p40 bra 	$L__BB30_100;
	ld.global.u32 	%r1036, [%rd18+2048];
	ld.global.u32 	%r1035, [%rd18+2052];
	bra.uni 	$L__BB30_101;
$L__BB30_100:
	ld.global.u32 	%r1036, [%rd17+2048];
	ld.global.u32 	%r1035, [%rd17+2052];
$L__BB30_101:
	add.s32 	%r232, %r1, 512;
	setp.ge.s32 	%p41, %r232, %r218;
	mov.b32 	%r1033, 0;
	mov.u32 	%r1034, %r1033;
	@%p41 bra 	$L__BB30_105;
	setp.lt.s32 	%p42, %r232, %r216;
	@%p42 bra 	$L__BB30_104;
	ld.global.u32 	%r1034, [%rd18+4096];
	ld.global.u32 	%r1033, [%rd18+4100];
	bra.uni 	$L__BB30_105;
$L__BB30_104:
	ld.global.u32 	%r1034, [%rd17+4096];
	ld.global.u32 	%r1033, [%rd17+4100];
$L__BB30_105:
	add.s32 	%r239, %r1, 768;
	setp.ge.s32 	%p43, %r239, %r218;
	mov.b32 	%r1031, 0;
	mov.u32 	%r1032, %r1031;
	@%p43 bra 	$L__BB30_109;
	setp.lt.s32 	%p44, %r239, %r216;
	@%p44 bra 	$L__BB30_108;
	ld.global.u32 	%r1032, [%rd18+6144];
	ld.global.u32 	%r1031, [%rd18+6148];
	bra.uni 	$L__BB30_109;
$L__BB30_108:
	ld.global.u32 	%r1032, [%rd17+6144];
	ld.global.u32 	%r1031, [%rd17+6148];
$L__BB30_109:
	or.b32  	%r246, %r1, 1024;
	setp.ge.s32 	%p45, %r246, %r218;
	mov.b32 	%r1029, 0;
	mov.u32 	%r1030, %r1029;
	@%p45 bra 	$L__BB30_113;
	setp.lt.s32 	%p46, %r246, %r216;
	@%p46 bra 	$L__BB30_112;
	ld.global.u32 	%r1030, [%rd18+8192];
	ld.global.u32 	%r1029, [%rd18+8196];
	bra.uni 	$L__BB30_113;
$L__BB30_112:
	ld.global.u32 	%r1030, [%rd17+8192];
	ld.global.u32 	%r1029, [%rd17+8196];
$L__BB30_113:
	add.s32 	%r253, %r1, 1280;
	setp.ge.s32 	%p47, %r253, %r218;
	mov.b32 	%r1027, 0;
	mov.u32 	%r1028, %r1027;
	@%p47 bra 	$L__BB30_117;
	setp.lt.s32 	%p48, %r253, %r216;
	@%p48 bra 	$L__BB30_116;
	ld.global.u32 	%r1028, [%rd18+10240];
	ld.global.u32 	%r1027, [%rd18+10244];
	bra.uni 	$L__BB30_117;
$L__BB30_116:
	ld.global.u32 	%r1028, [%rd17+10240];
	ld.global.u32 	%r1027, [%rd17+10244];
$L__BB30_117:
	add.s32 	%r260, %r1, 1536;
	setp.ge.s32 	%p49, %r260, %r218;
	mov.b32 	%r1025, 0;
	mov.u32 	%r1026, %r1025;
	@%p49 bra 	$L__BB30_121;
	setp.lt.s32 	%p50, %r260, %r216;
	@%p50 bra 	$L__BB30_120;
	ld.global.u32 	%r1026, [%rd18+12288];
	ld.global.u32 	%r1025, [%rd18+12292];
	bra.uni 	$L__BB30_121;
$L__BB30_120:
	ld.global.u32 	%r1026, [%rd17+12288];
	ld.global.u32 	%r1025, [%rd17+12292];
$L__BB30_121:
	add.s32 	%r267, %r1, 1792;
	setp.ge.s32 	%p51, %r267, %r218;
	mov.b32 	%r1023, 0;
	mov.u32 	%r1024, %r1023;
	@%p51 bra 	$L__BB30_157;
	setp.lt.s32 	%p52, %r267, %r216;
	@%p52 bra 	$L__BB30_124;
	ld.global.u32 	%r1024, [%rd18+14336];
	ld.global.u32 	%r1023, [%rd18+14340];
	bra.uni 	$L__BB30_157;
$L__BB30_124:
	ld.global.u32 	%r1024, [%rd17+14336];
	ld.global.u32 	%r1023, [%rd17+14340];
	bra.uni 	$L__BB30_157;
$L__BB30_125:
	add.s64 	%rd59, %rd14, %rd15;
	add.s64 	%rd60, %rd59, %rd16;
	add.s32 	%r272, %r217, %r216;
	setp.ge.s32 	%p53, %r1, %r272;
	cvt.u64.u32 	%rd61, %r1;
	add.s64 	%rd62, %rd13, %rd61;
	shl.b64 	%rd63, %rd62, 3;
	add.s64 	%rd19, %rd1, %rd63;
	sub.s32 	%r501, %r1, %r216;
	cvt.s64.s32 	%rd64, %r501;
	add.s64 	%rd65, %rd60, %rd64;
	shl.b64 	%rd66, %rd65, 3;
	add.s64 	%rd20, %rd1, %rd66;
	mov.b32 	%r1037, 0;
	mov.u32 	%r1038, %r1037;
	@%p53 bra 	$L__BB30_129;
	setp.ge.s32 	%p54, %r1, %r216;
	@%p54 bra 	$L__BB30_128;
	ld.global.u32 	%r1038, [%rd19];
	ld.global.u32 	%r1037, [%rd19+4];
	bra.uni 	$L__BB30_129;
$L__BB30_128:
	ld.global.u32 	%r1038, [%rd20];
	ld.global.u32 	%r1037, [%rd20+4];
$L__BB30_129:
	add.s32 	%r279, %r1, 256;
	setp.ge.s32 	%p55, %r279, %r272;
	mov.b32 	%r1035, 0;
	mov.u32 	%r1036, %r1035;
	@%p55 bra 	$L__BB30_133;
	setp.lt.s32 	%p56, %r279, %r216;
	@%p56 bra 	$L__BB30_132;
	ld.global.u32 	%r1036, [%rd20+2048];
	ld.global.u32 	%r1035, [%rd20+2052];
	bra.uni 	$L__BB30_133;
$L__BB30_132:
	ld.global.u32 	%r1036, [%rd19+2048];
	ld.global.u32 	%r1035, [%rd19+2052];
$L__BB30_133:
	add.s32 	%r286, %r1, 512;
	setp.ge.s32 	%p57, %r286, %r272;
	mov.b32 	%r1033, 0;
	mov.u32 	%r1034, %r1033;
	@%p57 bra 	$L__BB30_137;
	setp.lt.s32 	%p58, %r286, %r216;
	@%p58 bra 	$L__BB30_136;
	ld.global.u32 	%r1034, [%rd20+4096];
	ld.global.u32 	%r1033, [%rd20+4100];
	bra.uni 	$L__BB30_137;
$L__BB30_136:
	ld.global.u32 	%r1034, [%rd19+4096];
	ld.global.u32 	%r1033, [%rd19+4100];
$L__BB30_137:
	add.s32 	%r293, %r1, 768;
	setp.ge.s32 	%p59, %r293, %r272;
	mov.b32 	%r1031, 0;
	mov.u32 	%r1032, %r1031;
	@%p59 bra 	$L__BB30_141;
	setp.lt.s32 	%p60, %r293, %r216;
	@%p60 bra 	$L__BB30_140;
	ld.global.u32 	%r1032, [%rd20+6144];
	ld.global.u32 	%r1031, [%rd20+6148];
	bra.uni 	$L__BB30_141;
$L__BB30_140:
	ld.global.u32 	%r1032, [%rd19+6144];
	ld.global.u32 	%r1031, [%rd19+6148];
$L__BB30_141:
	or.b32  	%r300, %r1, 1024;
	setp.ge.s32 	%p61, %r300, %r272;
	mov.b32 	%r1029, 0;
	mov.u32 	%r1030, %r1029;
	@%p61 bra 	$L__BB30_145;
	setp.lt.s32 	%p62, %r300, %r216;
	@%p62 bra 	$L__BB30_144;
	ld.global.u32 	%r1030, [%rd20+8192];
	ld.global.u32 	%r1029, [%rd20+8196];
	bra.uni 	$L__BB30_145;
$L__BB30_144:
	ld.global.u32 	%r1030, [%rd19+8192];
	ld.global.u32 	%r1029, [%rd19+8196];
$L__BB30_145:
	add.s32 	%r307, %r1, 1280;
	setp.ge.s32 	%p63, %r307, %r272;
	mov.b32 	%r1027, 0;
	mov.u32 	%r1028, %r1027;
	@%p63 bra 	$L__BB30_149;
	setp.lt.s32 	%p64, %r307, %r216;
	@%p64 bra 	$L__BB30_148;
	ld.global.u32 	%r1028, [%rd20+10240];
	ld.global.u32 	%r1027, [%rd20+10244];
	bra.uni 	$L__BB30_149;
$L__BB30_148:
	ld.global.u32 	%r1028, [%rd19+10240];
	ld.global.u32 	%r1027, [%rd19+10244];
$L__BB30_149:
	add.s32 	%r314, %r1, 1536;
	setp.ge.s32 	%p65, %r314, %r272;
	mov.b32 	%r1025, 0;
	mov.u32 	%r1026, %r1025;
	@%p65 bra 	$L__BB30_153;
	setp.lt.s32 	%p66, %r314, %r216;
	@%p66 bra 	$L__BB30_152;
	ld.global.u32 	%r1026, [%rd20+12288];
	ld.global.u32 	%r1025, [%rd20+12292];
	bra.uni 	$L__BB30_153;
$L__BB30_152:
	ld.global.u32 	%r1026, [%rd19+12288];
	ld.global.u32 	%r1025, [%rd19+12292];
$L__BB30_153:
	add.s32 	%r321, %r1, 1792;
	setp.ge.s32 	%p67, %r321, %r272;
	mov.b32 	%r1023, 0;
	mov.u32 	%r1024, %r1023;
	@%p67 bra 	$L__BB30_157;
	setp.lt.s32 	%p68, %r321, %r216;
	@%p68 bra 	$L__BB30_156;
	ld.global.u32 	%r1024, [%rd20+14336];
	ld.global.u32 	%r1023, [%rd20+14340];
	bra.uni 	$L__BB30_157;
$L__BB30_156:
	ld.global.u32 	%r1024, [%rd19+14336];
	ld.global.u32 	%r1023, [%rd19+14340];
$L__BB30_157:
	shl.b32 	%r343, %r1, 3;
	mov.u32 	%r509, _ZZN3cub18CUB_300001_SM_10006detail10merge_sort26DeviceMergeSortMergeKernelINS2_10policy_hubIN6thrust24THRUST_300001_SM_1000_NS6detail15normal_iteratorINS6_10device_ptrI8KeyValueEEEEE9Policy600ESC_PNS0_8NullTypeESC_SG_m18KeyValueComparatorSA_SF_EEvbT2_T3_T4_PT6_PT7_T5_PSK_SK_NS1_7vsmem_tEE19static_temp_storage;
	add.s32 	%r510, %r509, %r343;
	st.shared.v2.u32 	[%r510], {%r1038, %r1037};
	st.shared.v2.u32 	[%r510+2048], {%r1036, %r1035};
	st.shared.v2.u32 	[%r510+4096], {%r1034, %r1033};
	st.shared.v2.u32 	[%r510+6144], {%r1032, %r1031};
	st.shared.v2.u32 	[%r510+8192], {%r1030, %r1029};
	st.shared.v2.u32 	[%r510+10240], {%r1028, %r1027};
	st.shared.v2.u32 	[%r510+12288], {%r1026, %r1025};
	st.shared.v2.u32 	[%r510+14336], {%r1024, %r1023};
	bar.sync 	0;
	// begin inline asm
	griddepcontrol.launch_dependents;
	// end inline asm
	add.s32 	%r342, %r217, %r216;
	min.s32 	%r344, %r343, %r342;
	shl.b32 	%r511, %r216, 3;
	add.s32 	%r345, %r509, %r511;
	setp.lt.s32 	%p69, %r344, %r217;
	sub.s32 	%r512, %r344, %r217;
	selp.b32 	%r1041, 0, %r512, %p69;
	min.s32 	%r1039, %r344, %r216;
	setp.ge.s32 	%p70, %r1041, %r1039;
	@%p70 bra 	$L__BB30_159;
$L__BB30_158:
	sub.s32 	%r513, %r1039, %r1041;
	shr.u32 	%r514, %r513, 31;
	add.s32 	%r515, %r513, %r514;
	shr.s32 	%r516, %r515, 1;
	add.s32 	%r517, %r516, %r1041;
	shl.b32 	%r518, %r517, 3;
	add.s32 	%r520, %r509, %r518;
	ld.shared.u32 	%r521, [%r520];
	not.b32 	%r522, %r517;
	add.s32 	%r523, %r344, %r522;
	shl.b32 	%r524, %r523, 3;
	add.s32 	%r525, %r345, %r524;
	ld.shared.u32 	%r526, [%r525];
	setp.lt.s32 	%p71, %r526, %r521;
	add.s32 	%r527, %r517, 1;
	selp.b32 	%r1041, %r1041, %r527, %p71;
	selp.b32 	%r1039, %r517, %r1039, %p71;
	setp.lt.s32 	%p72, %r1041, %r1039;
	@%p72 bra 	$L__BB30_158;
$L__BB30_159:
	sub.s32 	%r528, %r344, %r1041;
	add.s32 	%r353, %r528, %r216;
	shl.b32 	%r529, %r528, 3;
	add.s32 	%r354, %r345, %r529;
	ld.shared.v2.u32 	{%r1042, %r1043}, [%r354];
	shl.b32 	%r530, %r1041, 3;
	add.s32 	%r357, %r509, %r530;
	ld.shared.v2.u32 	{%r1048, %r1049}, [%r357];
	setp.ge.s32 	%p74, %r353, %r342;
	mov.pred 	%p202, 0;
	@%p74 bra 	$L__BB30_161;
	setp.ge.s32 	%p75, %r1041, %r216;
	setp.lt.s32 	%p76, %r1042, %r1048;
	or.pred  	%p202, %p75, %p76;
$L__BB30_161:
	selp.b32 	%r360, %r1043, %r1049, %p202;
	selp.b32 	%r361, %r1042, %r1048, %p202;
	selp.u32 	%r532, 1, 0, %p202;
	add.s32 	%r362, %r353, %r532;
	not.pred 	%p77, %p202;
	selp.u32 	%r533, 1, 0, %p77;
	add.s32 	%r363, %r1041, %r533;
	@%p77 bra 	$L__BB30_163;
	ld.shared.v2.u32 	{%r1042, %r1043}, [%r354+8];
	bra.uni 	$L__BB30_164;
$L__BB30_163:
	ld.shared.v2.u32 	{%r1048, %r1049}, [%r357+8];
$L__BB30_164:
	setp.ge.s32 	%p79, %r362, %r342;
	mov.pred 	%p203, 0;
	@%p79 bra 	$L__BB30_166;
	setp.ge.s32 	%p80, %r363, %r216;
	setp.lt.s32 	%p81, %r1042, %r1048;
	or.pred  	%p203, %p80, %p81;
$L__BB30_166:
	selp.b32 	%r372, %r1043, %r1049, %p203;
	selp.b32 	%r373, %r1042, %r1048, %p203;
	selp.u32 	%r534, 1, 0, %p203;
	add.s32 	%r374, %r362, %r534;
	not.pred 	%p82, %p203;
	selp.u32 	%r535, 1, 0, %p82;
	add.s32 	%r375, %r363, %r535;
	@%p203 bra 	$L__BB30_168;
	shl.b32 	%r536, %r375, 3;
	add.s32 	%r538, %r509, %r536;
	ld.shared.v2.u32 	{%r1048, %r1049}, [%r538];
	bra.uni 	$L__BB30_169;
$L__BB30_168:
	shl.b32 	%r539, %r374, 3;
	add.s32 	%r541, %r509, %r539;
	ld.shared.v2.u32 	{%r1042, %r1043}, [%r541];
$L__BB30_169:
	setp.ge.s32 	%p84, %r374, %r342;
	mov.pred 	%p204, 0;
	@%p84 bra 	$L__BB30_171;
	setp.ge.s32 	%p85, %r375, %r216;
	setp.lt.s32 	%p86, %r1042, %r1048;
	or.pred  	%p204, %p85, %p86;
$L__BB30_171:
	selp.b32 	%r384, %r1043, %r1049, %p204;
	selp.b32 	%r385, %r1042, %r1048, %p204;
	selp.u32 	%r542, 1, 0, %p204;
	add.s32 	%r386, %r374, %r542;
	not.pred 	%p87, %p204;
	selp.u32 	%r543, 1, 0, %p87;
	add.s32 	%r387, %r375, %r543;
	@%p204 bra 	$L__BB30_173;
	shl.b32 	%r544, %r387, 3;
	add.s32 	%r546, %r509, %r544;
	ld.shared.v2.u32 	{%r1048, %r1049}, [%r546];
	bra.uni 	$L__BB30_174;
$L__BB30_173:
	shl.b32 	%r547, %r386, 3;
	add.s32 	%r549, %r509, %r547;
	ld.shared.v2.u32 	{%r1042, %r1043}, [%r549];
$L__BB30_174:
	setp.ge.s32 	%p89, %r386, %r342;
	mov.pred 	%p205, 0;
	@%p89 bra 	$L__BB30_176;
	setp.ge.s32 	%p90, %r387, %r216;
	setp.lt.s32 	%p91, %r1042, %r1048;
	or.pred  	%p205, %p90, %p91;
$L__BB30_176:
	selp.b32 	%r396, %r1043, %r1049, %p205;
	selp.b32 	%r397, %r1042, %r1048, %p205;
	selp.u32 	%r550, 1, 0, %p205;
	add.s32 	%r398, %r386, %r550;
	not.pred 	%p92, %p205;
	selp.u32 	%r551, 1, 0, %p92;
	add.s32 	%r399, %r387, %r551;
	@%p205 bra 	$L__BB30_178;
	shl.b32 	%r552, %r399, 3;
	add.s32 	%r554, %r509, %r552;
	ld.shared.v2.u32 	{%r1048, %r1049}, [%r554];
	bra.uni 	$L__BB30_179;
$L__BB30_178:
	shl.b32 	%r555, %r398, 3;
	add.s32 	%r557, %r509, %r555;
	ld.shared.v2.u32 	{%r1042, %r1043}, [%r557];
$L__BB30_179:
	setp.ge.s32 	%p94, %r398, %r342;
	mov.pred 	%p206, 0;
	@%p94 bra 	$L__BB30_181;
	setp.ge.s32 	%p95, %r399, %r216;
	setp.lt.s32 	%p96, %r1042, %r1048;
	or.pred  	%p206, %p95, %p96;
$L__BB30_181:
	selp.b32 	%r408, %r1043, %r1049, %p206;
	selp.b32 	%r409, %r1042, %r1048, %p206;
	selp.u32 	%r558, 1, 0, %p206;
	add.s32 	%r410, %r398, %r558;
	not.pred 	%p97, %p206;
	selp.u32 	%r559, 1, 0, %p97;
	add.s32 	%r411, %r399, %r559;
	@%p206 bra 	$L__BB30_183;
	shl.b32 	%r560, %r411, 3;
	add.s32 	%r562, %r509, %r560;
	ld.shared.v2.u32 	{%r1048, %r1049}, [%r562];
	bra.uni 	$L__BB30_184;
$L__BB30_183:
	shl.b32 	%r563, %r410, 3;
	add.s32 	%r565, %r509, %r563;
	ld.shared.v2.u32 	{%r1042, %r1043}, [%r565];
$L__BB30_184:
	setp.ge.s32 	%p99, %r410, %r342;
	mov.pred 	%p207, 0;
	@%p99 bra 	$L__BB30_186;
	setp.ge.s32 	%p100, %r411, %r216;
	setp.lt.s32 	%p101, %r1042, %r1048;
	or.pred  	%p207, %p100, %p101;
$L__BB30_186:
	selp.b32 	%r420, %r1043, %r1049, %p207;
	selp.b32 	%r421, %r1042, %r1048, %p207;
	selp.u32 	%r566, 1, 0, %p207;
	add.s32 	%r422, %r410, %r566;
	not.pred 	%p102, %p207;
	selp.u32 	%r567, 1, 0, %p102;
	add.s32 	%r423, %r411, %r567;
	@%p207 bra 	$L__BB30_188;
	shl.b32 	%r568, %r423, 3;
	add.s32 	%r570, %r509, %r568;
	ld.shared.v2.u32 	{%r1048, %r1049}, [%r570];
	bra.uni 	$L__BB30_189;
$L__BB30_188:
	shl.b32 	%r571, %r422, 3;
	add.s32 	%r573, %r509, %r571;
	ld.shared.v2.u32 	{%r1042, %r1043}, [%r573];
$L__BB30_189:
	setp.ge.s32 	%p104, %r422, %r342;
	mov.pred 	%p208, 0;
	@%p104 bra 	$L__BB30_191;
	setp.ge.s32 	%p105, %r423, %r216;
	setp.lt.s32 	%p106, %r1042, %r1048;
	or.pred  	%p208, %p105, %p106;
$L__BB30_191:
	selp.b32 	%r432, %r1043, %r1049, %p208;
	selp.b32 	%r433, %r1042, %r1048, %p208;
	selp.u32 	%r574, 1, 0, %p208;
	add.s32 	%r434, %r422, %r574;
	not.pred 	%p107, %p208;
	selp.u32 	%r575, 1, 0, %p107;
	add.s32 	%r435, %r423, %r575;
	@%p208 bra 	$L__BB30_193;
	shl.b32 	%r576, %r435, 3;
	mov.u32 	%r577, _ZZN3cub18CUB_300001_SM_10006detail10merge_sort26DeviceMergeSortMergeKernelINS2_10policy_hubIN6thrust24THRUST_300001_SM_1000_NS6detail15normal_iteratorINS6_10device_ptrI8KeyValueEEEEE9Policy600ESC_PNS0_8NullTypeESC_SG_m18KeyValueComparatorSA_SF_EEvbT2_T3_T4_PT6_PT7_T5_PSK_SK_NS1_7vsmem_tEE19static_temp_storage;
	add.s32 	%r578, %r577, %r576;
	ld.shared.v2.u32 	{%r1048, %r1049}, [%r578];
	bra.uni 	$L__BB30_194;
$L__BB30_193:
	shl.b32 	%r579, %r434, 3;
	mov.u32 	%r580, _ZZN3cub18CUB_300001_SM_10006detail10merge_sort26DeviceMergeSortMergeKernelINS2_10policy_hubIN6thrust24THRUST_300001_SM_1000_NS6detail15normal_iteratorINS6_10device_ptrI8KeyValueEEEEE9Policy600ESC_PNS0_8NullTypeESC_SG_m18KeyValueComparatorSA_SF_EEvbT2_T3_T4_PT6_PT7_T5_PSK_SK_NS1_7vsmem_tEE19static_temp_storage;
	add.s32 	%r581, %r580, %r579;
	ld.shared.v2.u32 	{%r1042, %r1043}, [%r581];
$L__BB30_194:
	setp.ge.s32 	%p109, %r434, %r342;
	mov.pred 	%p209, 0;
	@%p109 bra 	$L__BB30_196;
	setp.ge.s32 	%p110, %r435, %r216;
	setp.lt.s32 	%p111, %r1042, %r1048;
	or.pred  	%p209, %p110, %p111;
$L__BB30_196:
	ld.param.s8 	%rs3, [_ZN3cub18CUB_300001_SM_10006detail10merge_sort26DeviceMergeSortMergeKernelINS2_10policy_hubIN6thrust24THRUST_300001_SM_1000_NS6detail15normal_iteratorINS6_10device_ptrI8KeyValueEEEEE9Policy600ESC_PNS0_8NullTypeESC_SG_m18KeyValueComparatorSA_SF_EEvbT2_T3_T4_PT6_PT7_T5_PSK_SK_NS1_7vsmem_tE_param_0];
	setp.eq.s16 	%p112, %rs3, 0;
	selp.b32 	%r444, %r1043, %r1049, %p209;
	selp.b32 	%r445, %r1042, %r1048, %p209;
	bar.sync 	0;
	@%p112 bra 	$L__BB30_215;
	// begin inline asm
	mov.u32 %r582, %laneid;
	// end inline asm
	and.b32  	%r446, %r343, 7936;
	shl.b32 	%r583, %r582, 3;
	add.s32 	%r584, %r583, %r446;
	shr.s32 	%r585, %r584, 5;
	add.s32 	%r586, %r585, %r584;
	shl.b32 	%r587, %r586, 3;
	mov.u32 	%r588, _ZZN3cub18CUB_300001_SM_10006detail10merge_sort26DeviceMergeSortMergeKernelINS2_10policy_hubIN6thrust24THRUST_300001_SM_1000_NS6detail15normal_iteratorINS6_10device_ptrI8KeyValueEEEEE9Policy600ESC_PNS0_8NullTypeESC_SG_m18KeyValueComparatorSA_SF_EEvbT2_T3_T4_PT6_PT7_T5_PSK_SK_NS1_7vsmem_tEE19static_temp_storage;
	add.s32 	%r589, %r588, %r587;
	st.shared.v2.u32 	[%r589], {%r361, %r360};
	st.shared.v2.u32 	[%r589+8], {%r373, %r372};
	st.shared.v2.u32 	[%r589+16], {%r385, %r384};
	st.shared.v2.u32 	[%r589+24], {%r397, %r396};
	st.shared.v2.u32 	[%r589+32], {%r409, %r408};
	st.shared.v2.u32 	[%r589+40], {%r421, %r420};
	st.shared.v2.u32 	[%r589+48], {%r433, %r432};
	st.shared.v2.u32 	[%r589+56], {%r445, %r444};
	bar.warp.sync 	-1;
	mad.lo.s32 	%r590, %r582, -7, %r584;
	shr.s32 	%r591, %r590, 5;
	add.s32 	%r592, %r591, %r590;
	shl.b32 	%r593, %r592, 3;
	add.s32 	%r594, %r588, %r593;
	ld.shared.v2.u32 	{%r448, %r447}, [%r594];
	add.s32 	%r595, %r590, 32;
	shr.s32 	%r596, %r595, 5;
	add.s32 	%r597, %r596, %r590;
	shl.b32 	%r598, %r597, 3;
	add.s32 	%r599, %r588, %r598;
	ld.shared.v2.u32 	{%r450, %r449}, [%r599+256];
	add.s32 	%r600, %r590, 64;
	shr.s32 	%r601, %r600, 5;
	add.s32 	%r602, %r601, %r590;
	shl.b32 	%r603, %r602, 3;
	add.s32 	%r604, %r588, %r603;
	ld.shared.v2.u32 	{%r452, %r451}, [%r604+512];
	add.s32 	%r605, %r590, 96;
	shr.s32 	%r606, %r605, 5;
	add.s32 	%r607, %r606, %r590;
	shl.b32 	%r608, %r607, 3;
	add.s32 	%r609, %r588, %r608;
	ld.shared.v2.u32 	{%r454, %r453}, [%r609+768];
	add.s32 	%r610, %r590, 128;
	shr.s32 	%r611, %r610, 5;
	add.s32 	%r612, %r611, %r590;
	shl.b32 	%r613, %r612, 3;
	add.s32 	%r614, %r588, %r613;
	ld.shared.v2.u32 	{%r456, %r455}, [%r614+1024];
	add.s32 	%r615, %r590, 160;
	shr.s32 	%r616, %r615, 5;
	add.s32 	%r617, %r616, %r590;
	shl.b32 	%r618, %r617, 3;
	add.s32 	%r619, %r588, %r618;
	ld.shared.v2.u32 	{%r458, %r457}, [%r619+1280];
	add.s32 	%r620, %r590, 192;
	shr.s32 	%r621, %r620, 5;
	add.s32 	%r622, %r621, %r590;
	shl.b32 	%r623, %r622, 3;
	add.s32 	%r624, %r588, %r623;
	ld.shared.v2.u32 	{%r460, %r459}, [%r624+1536];
	add.s32 	%r625, %r590, 224;
	shr.s32 	%r626, %r625, 5;
	add.s32 	%r627, %r626, %r590;
	shl.b32 	%r628, %r627, 3;
	add.s32 	%r629, %r588, %r628;
	ld.shared.v2.u32 	{%r462, %r461}, [%r629+1792];
	setp.ne.s32 	%p113, %r1, 0;
	@%p113 bra 	$L__BB30_199;
	st.volatile.shared.u32 	[_ZZN3cub18CUB_300001_SM_10006detail10merge_sort26DeviceMergeSortMergeKernelINS2_10policy_hubIN6thrust24THRUST_300001_SM_1000_NS6detail15normal_iteratorINS6_10device_ptrI8KeyValueEEEEE9Policy600ESC_PNS0_8NullTypeESC_SG_m18KeyValueComparatorSA_SF_EEvbT2_T3_T4_PT6_PT7_T5_PSK_SK_NS1_7vsmem_tEE19static_temp_storage+16896], %r342;
$L__BB30_199:
	bar.sync 	0;
	ld.volatile.shared.u32 	%r463, [_ZZN3cub18CUB_300001_SM_10006detail10merge_sort26DeviceMergeSortMergeKernelINS2_10policy_hubIN6thrust24THRUST_300001_SM_1000_NS6detail15normal_iteratorINS6_10device_ptrI8KeyValueEEEEE9Policy600ESC_PNS0_8NullTypeESC_SG_m18KeyValueComparatorSA_SF_EEvbT2_T3_T4_PT6_PT7_T5_PSK_SK_NS1_7vsmem_tEE19static_temp_storage+16896];
	and.b32  	%r630, %r1, 31;
	add.s32 	%r464, %r446, %r630;
	setp.ge.s32 	%p114, %r464, %r463;
	cvt.u64.u32 	%rd67, %r464;
	add.s64 	%rd68, %rd4, %rd67;
	shl.b64 	%rd69, %rd68, 3;
	add.s64 	%rd21, %rd1, %rd69;
	@%p114 bra 	$L__BB30_201;
	st.global.u32 	[%rd21], %r448;
	st.global.u32 	[%rd21+4], %r447;
$L__BB30_201:
	add.s32 	%r631, %r464, 32;
	setp.ge.s32 	%p115, %r631, %r463;
	@%p115 bra 	$L__BB30_203;
	st.global.u32 	[%rd21+256], %r450;
	st.global.u32 	[%rd21+260], %r449;
$L__BB30_203:
	add.s32 	%r632, %r464, 64;
	setp.ge.s32 	%p116, %r632, %r463;
	@%p116 bra 	$L__BB30_205;
	st.global.u32 	[%rd21+512], %r452;
	st.global.u32 	[%rd21+516], %r451;
$L__BB30_205:
	add.s32 	%r633, %r464, 96;
	setp.ge.s32 	%p117, %r633, %r463;
	@%p117 bra 	$L__BB30_207;
	st.global.u32 	[%rd21+768], %r454;
	st.global.u32 	[%rd21+772], %r453;
$L__BB30_207:
	add.s32 	%r634, %r464, 128;
	setp.ge.s32 	%p118, %r634, %r463;
	@%p118 bra 	$L__BB30_209;
	st.global.u32 	[%rd21+1024], %r456;
	st.global.u32 	[%rd21+1028], %r455;
$L__BB30_209:
	add.s32 	%r635, %r464, 160;
	setp.ge.s32 	%p119, %r635, %r463;
	@%p119 bra 	$L__BB30_211;
	st.global.u32 	[%rd21+1280], %r458;
	st.global.u32 	[%rd21+1284], %r457;
$L__BB30_211:
	add.s32 	%r636, %r464, 192;
	setp.ge.s32 	%p120, %r636, %r463;
	@%p120 bra 	$L__BB30_213;
	st.global.u32 	[%rd21+1536], %r460;
	st.global.u32 	[%rd21+1540], %r459;
$L__BB30_213:
	add.s32 	%r637, %r464, 224;
	setp.ge.s32 	%p121, %r637, %r463;
	@%p121 bra 	$L__BB30_233;
	st.global.u32 	[%rd21+1792], %r462;
	st.global.u32 	[%rd21+1796], %r461;
	bra.uni 	$L__BB30_233;
$L__BB30_215:
	// begin inline asm
	mov.u32 %r638, %laneid;
	// end inline asm
	and.b32  	%r465, %r343, 7936;
	shl.b32 	%r639, %r638, 3;
	add.s32 	%r640, %r639, %r465;
	shr.s32 	%r641, %r640, 5;
	add.s32 	%r642, %r641, %r640;
	shl.b32 	%r643, %r642, 3;
	mov.u32 	%r644, _ZZN3cub18CUB_300001_SM_10006detail10merge_sort26DeviceMergeSortMergeKernelINS2_10policy_hubIN6thrust24THRUST_300001_SM_1000_NS6detail15normal_iteratorINS6_10device_ptrI8KeyValueEEEEE9Policy600ESC_PNS0_8NullTypeESC_SG_m18KeyValueComparatorSA_SF_EEvbT2_T3_T4_PT6_PT7_T5_PSK_SK_NS1_7vsmem_tEE19static_temp_storage;
	add.s32 	%r645, %r644, %r643;
	st.shared.v2.u32 	[%r645], {%r361, %r360};
	st.shared.v2.u32 	[%r645+8], {%r373, %r372};
	st.shared.v2.u32 	[%r645+16], {%r385, %r384};
	st.shared.v2.u32 	[%r645+24], {%r397, %r396};
	st.shared.v2.u32 	[%r645+32], {%r409, %r408};
	st.shared.v2.u32 	[%r645+40], {%r421, %r420};
	st.shared.v2.u32 	[%r645+48], {%r433, %r432};
	st.shared.v2.u32 	[%r645+56], {%r445, %r444};
	bar.warp.sync 	-1;
	mad.lo.s32 	%r646, %r638, -7, %r640;
	shr.s32 	%r647, %r646, 5;
	add.s32 	%r648, %r647, %r646;
	shl.b32 	%r649, %r648, 3;
	add.s32 	%r650, %r644, %r649;
	ld.shared.v2.u32 	{%r467, %r466}, [%r650];
	add.s32 	%r651, %r646, 32;
	shr.s32 	%r652, %r651, 5;
	add.s32 	%r653, %r652, %r646;
	shl.b32 	%r654, %r653, 3;
	add.s32 	%r655, %r644, %r654;
	ld.shared.v2.u32 	{%r469, %r468}, [%r655+256];
	add.s32 	%r656, %r646, 64;
	shr.s32 	%r657, %r656, 5;
	add.s32 	%r658, %r657, %r646;
	shl.b32 	%r659, %r658, 3;
	add.s32 	%r660, %r644, %r659;
	ld.shared.v2.u32 	{%r471, %r470}, [%r660+512];
	add.s32 	%r661, %r646, 96;
	shr.s32 	%r662, %r661, 5;
	add.s32 	%r663, %r662, %r646;
	shl.b32 	%r664, %r663, 3;
	add.s32 	%r665, %r644, %r664;
	ld.shared.v2.u32 	{%r473, %r472}, [%r665+768];
	add.s32 	%r666, %r646, 128;
	shr.s32 	%r667, %r666, 5;
	add.s32 	%r668, %r667, %r646;
	shl.b32 	%r669, %r668, 3;
	add.s32 	%r670, %r644, %r669;
	ld.shared.v2.u32 	{%r475, %r474}, [%r670+1024];
	add.s32 	%r671, %r646, 160;
	shr.s32 	%r672, %r671, 5;
	add.s32 	%r673, %r672, %r646;
	shl.b32 	%r674, %r673, 3;
	add.s32 	%r675, %r644, %r674;
	ld.shared.v2.u32 	{%r477, %r476}, [%r675+1280];
	add.s32 	%r676, %r646, 192;
	shr.s32 	%r677, %r676, 5;
	add.s32 	%r678, %r677, %r646;
	shl.b32 	%r679, %r678, 3;
	add.s32 	%r680, %r644, %r679;
	ld.shared.v2.u32 	{%r479, %r478}, [%r680+1536];
	add.s32 	%r681, %r646, 224;
	shr.s32 	%r682, %r681, 5;
	add.s32 	%r683, %r682, %r646;
	shl.b32 	%r684, %r683, 3;
	add.s32 	%r685, %r644, %r684;
	ld.shared.v2.u32 	{%r481, %r480}, [%r685+1792];
	setp.ne.s32 	%p122, %r1, 0;
	@%p122 bra 	$L__BB30_217;
	st.volatile.shared.u32 	[_ZZN3cub18CUB_300001_SM_10006detail10merge_sort26DeviceMergeSortMergeKernelINS2_10policy_hubIN6thrust24THRUST_300001_SM_1000_NS6detail15normal_iteratorINS6_10device_ptrI8KeyValueEEEEE9Policy600ESC_PNS0_8NullTypeESC_SG_m18KeyValueComparatorSA_SF_EEvbT2_T3_T4_PT6_PT7_T5_PSK_SK_NS1_7vsmem_tEE19static_temp_storage+16896], %r342;
$L__BB30_217:
	bar.sync 	0;
	ld.volatile.shared.u32 	%r482, [_ZZN3cub18CUB_300001_SM_10006detail10merge_sort26DeviceMergeSortMergeKernelINS2_10policy_hubIN6thrust24THRUST_300001_SM_1000_NS6detail15normal_iteratorINS6_10device_ptrI8KeyValueEEEEE9Policy600ESC_PNS0_8NullTypeESC_SG_m18KeyValueComparatorSA_SF_EEvbT2_T3_T4_PT6_PT7_T5_PSK_SK_NS1_7vsmem_tEE19static_temp_storage+16896];
	and.b32  	%r686, %r1, 31;
	cvt.u64.u32 	%rd70, %r465;
	cvt.u64.u32 	%rd71, %r686;
	add.s32 	%r483, %r465, %r686;
	add.s64 	%rd72, %rd4, %rd71;
	add.s64 	%rd73, %rd72, %rd70;
	setp.ge.s32 	%p123, %r483, %r482;
	shl.b64 	%rd74, %rd73, 3;
	add.s64 	%rd22, %rd2, %rd74;
	@%p123 bra 	$L__BB30_219;
	st.global.u32 	[%rd22], %r467;
	st.global.u32 	[%rd22+4], %r466;
$L__BB30_219:
	add.s32 	%r687, %r483, 32;
	setp.ge.s32 	%p124, %r687, %r482;
	@%p124 bra 	$L__BB30_221;
	st.global.u32 	[%rd22+256], %r469;
	st.global.u32 	[%rd22+260], %r468;
$L__BB30_221:
	add.s32 	%r688, %r483, 64;
	setp.ge.s32 	%p125, %r688, %r482;
	@%p125 bra 	$L__BB30_223;
	st.global.u32 	[%rd22+512], %r471;
	st.global.u32 	[%rd22+516], %r470;
$L__BB30_223:
	add.s32 	%r689, %r483, 96;
	setp.ge.s32 	%p126, %r689, %r482;
	@%p126 bra 	$L__BB30_225;
	st.global.u32 	[%rd22+768], %r473;
	st.global.u32 	[%rd22+772], %r472;
$L__BB30_225:
	add.s32 	%r690, %r483, 128;
	setp.ge.s32 	%p127, %r690, %r482;
	@%p127 bra 	$L__BB30_227;
	st.global.u32 	[%rd22+1024], %r475;
	st.global.u32 	[%rd22+1028], %r474;
$L__BB30_227:
	add.s32 	%r691, %r483, 160;
	setp.ge.s32 	%p128, %r691, %r482;
	@%p128 bra 	$L__BB30_229;
	st.global.u32 	[%rd22+1280], %r477;
	st.global.u32 	[%rd22+1284], %r476;
$L__BB30_229:
	add.s32 	%r692, %r483, 192;
	setp.ge.s32 	%p129, %r692, %r482;
	@%p129 bra 	$L__BB30_231;
	st.global.u32 	[%rd22+1536], %r479;
	st.global.u32 	[%rd22+1540], %r478;
$L__BB30_231:
	add.s32 	%r693, %r483, 224;
	setp.ge.s32 	%p130, %r693, %r482;
	@%p130 bra 	$L__BB30_233;
	st.global.u32 	[%rd22+1792], %r481;
	st.global.u32 	[%rd22+1796], %r480;
$L__BB30_233:
	ret;

}


// ===== COMPILED SASS (sm_100) =====

	.target	sm_100

	.elftype	@"ET_EXEC"


//--------------------- .note.nv.tkinfo           --------------------------
	.section	.note.nv.tkinfo,"",@"SHT_NOTE"
	.sectionflags	@"SHF_NOTE_NV_TKINFO"
	.tkinfo
        /*0018*/ 	.word	0x00000002
        /*0030*/ 	.string	""
        /*0030*/ 	.string	"ptxas"
        /*0030*/ 	.string	"Cuda compilation tools, release 13.0, V13.0.88"
        /*0030*/ 	.string	"Build cuda_13.0.r13.0/compiler.36424714_0"
        /*0030*/ 	.string	"-arch sm_100 -m 64 "



//--------------------- .note.nv.cuinfo           --------------------------
	.section	.note.nv.cuinfo,"",@"SHT_NOTE"
	.sectionflags	@"SHF_NOTE_NV_CUINFO"
        /*0018*/ 	.short	0x0002
        /*001a*/ 	.short	0x0064
        /*001c*/ 	.short	0x0082
	.zero		2


//--------------------- .nv.info                  --------------------------
	.section	.nv.info,"",@"SHT_CUDA_INFO"
	.align	4


	//----- nvinfo : EIATTR_REGCOUNT
	.align		4
        /*0000*/ 	.byte	0x04, 0x2f
        /*0002*/ 	.short	(.L_46 - .L_45)
	.align		4
.L_45:
        /*0004*/ 	.word	index@(_Z14map_word_countPiiP8KeyValue)
        /*0008*/ 	.word	0x0000000a


	//----- nvinfo : EIATTR_FRAME_SIZE
	.align		4
.L_46:
        /*000c*/ 	.byte	0x04, 0x11
        /*000e*/ 	.short	(.L_48 - .L_47)
	.align		4
.L_47:
        /*0010*/ 	.word	index@(_Z14map_word_countPiiP8KeyValue)
        /*0014*/ 	.word	0x00000000


	//----- nvinfo : EIATTR_REGCOUNT
	.align		4
.L_48:
        /*0018*/ 	.byte	0x04, 0x2f
        /*001a*/ 	.short	(.L_50 - .L_49)
	.align		4
.L_49:
        /*001c*/ 	.word	index@(_Z14map_square_sumPiiP8KeyValue)
        /*0020*/ 	.word	0x0000000a


	//----- nvinfo : EIATTR_FRAME_SIZE
	.align		4
.L_50:
        /*0024*/ 	.byte	0x04, 0x11
        /*0026*/ 	.short	(.L_52 - .L_51)
	.align		4
.L_51:
        /*0028*/ 	.word	index@(_Z14map_square_sumPiiP8KeyValue)
        /*002c*/ 	.word	0x00000000


	//----- nvinfo : EIATTR_REGCOUNT
	.align		4
.L_52:
        /*0030*/ 	.byte	0x04, 0x2f
        /*0032*/ 	.short	(.L_54 - .L_53)
	.align		4
.L_53:
        /*0034*/ 	.word	index@(_Z20reduce_by_key_sharedP8KeyValueS0_PiS1_i)
        /*0038*/ 	.word	0x00000011


	//----- nvinfo : EIATTR_FRAME_SIZE
	.align		4
.L_54:
        /*003c*/ 	.byte	0x04, 0x11
        /*003e*/ 	.short	(.L_56 - .L_55)
	.align		4
.L_55:
        /*0040*/ 	.word	index@(_Z20reduce_by_key_sharedP8KeyValueS0_PiS1_i)
        /*0044*/ 	.word	0x00000000


	//----- nvinfo : EIATTR_REGCOUNT
	.align		4
.L_56:
        /*0048*/ 	.byte	0x04, 0x2f
        /*004a*/ 	.short	(.L_58 - .L_57)
	.align		4
.L_57:
        /*004c*/ 	.word	index@(_Z21find_group_boundariesP8KeyValueiPiS1_S1_)
        /*0050*/ 	.word	0x0000001c


	//----- nvinfo : EIATTR_FRAME_SIZE
	.align		4
.L_58:
        /*0054*/ 	.byte	0x04, 0x11
        /*0056*/ 	.short	(.L_60 - .L_59)
	.align		4
.L_59:
        /*0058*/ 	.word	index@(_Z21find_group_boundariesP8KeyValueiPiS1_S1_)
        /*005c*/ 	.word	0x00000000


	//----- nvinfo : EIATTR_REGCOUNT
	.align		4
.L_60:
        /*0060*/ 	.byte	0x04, 0x2f
        /*0062*/ 	.short	(.L_62 - .L_61)
	.align		4
.L_61:
        /*0064*/ 	.word	index@(_ZN6thrust24THRUST_300001_SM_1000_NS8cuda_cub4core6detail13_kernel_agentINS1_15__reduce_by_key9InitAgentIN3cub18CUB_300001_SM_100024ReduceByKeyScanTileStateIiiLb1EEEiPiEEJSA_iSB_EEEvDpT0_)
        /*0068*/ 	.word	0x0000000e


	//----- nvinfo : EIATTR_FRAME_SIZE
	.align		4
.L_62:
        /*006c*/ 	.byte	0x04, 0x11
        /*006e*/ 	.short	(.L_64 - .L_63)
	.align		4
.L_63:
        /*0070*/ 	.word	index@(_ZN6thrust24THRUST_300001_SM_1000_NS8cuda_cub4core6detail13_kernel_agentINS1_15__reduce_by_key9InitAgentIN3cub18CUB_300001_SM_100024ReduceByKeyScanTileStateIiiLb1EEEiPiEEJSA_iSB_EEEvDpT0_)
        /*0074*/ 	.word	0x00000000


	//----- nvinfo : EIATTR_REGCOUNT
	.align		4
.L_64:
        /*0078*/ 	.byte	0x04, 0x2f
        /*007a*/ 	.short	(.L_66 - .L_65)
	.align		4
.L_65:
        /*007c*/ 	.word	index@(_ZN6thrust24THRUST_300001_SM_1000_NS8cuda_cub4core6detail13_kernel_agentINS1_15__reduce_by_key16ReduceByKeyAgentINS0_6detail15normal_iteratorINS0_10device_ptrIiEEEESB_SB_SB_N4cuda3std3__48equal_toIiEENSE_4plusIiEEPiiEEJSB_SB_SB_SB_SJ_N3cub18CUB_300001_SM_100024ReduceByKeyScanTileStateIiiLb1EEESG_SI_iiEEEvDpT0_)
        /*0080*/ 	.word	0x0000003e


	//----- nvinfo : EIATTR_FRAME_SIZE
	.align		4
.L_66:
        /*0084*/ 	.byte	0x04, 0x11
        /*0086*/ 	.short	(.L_68 - .L_67)
	.align		4
.L_67:
        /*0088*/ 	.word	index@(_ZN6thrust24THRUST_300001_SM_1000_NS8cuda_cub4core6detail13_kernel_agentINS1_15__reduce_by_key16ReduceByKeyAgentINS0_6detail15normal_iteratorINS0_10device_ptrIiEEEESB_SB_SB_N4cuda3std3__48equal_toIiEENSE_4plusIiEEPiiEEJSB_SB_SB_SB_SJ_N3cub18CUB_300001_SM_100024ReduceByKeyScanTileStateIiiLb1EEESG_SI_iiEEEvDpT0_)
        /*008c*/ 	.word	0x00000000


	//----- nvinfo : EIATTR_REGCOUNT
	.align		4
.L_68:
        /*0090*/ 	.byte	0x04, 0x2f
        /*0092*/ 	.short	(.L_70 - .L_69)
	.align		4
.L_69:
        /*0094*/ 	.word	index@(_ZN6thrust24THRUST_300001_SM_1000_NS8cuda_cub4core6detail13_kernel_agentINS1_15__reduce_by_key9InitAgentIN3cub18CUB_300001_SM_100024ReduceByKeyScanTileStateIilLb1EEElPlEEJSA_lSB_EEEvDpT0_)
        /*0098*/ 	.word	0x0000000e


	//----- nvinfo : EIATTR_FRAME_SIZE
	.align		4
.L_70:
        /*009c*/ 	.byte	0x04, 0x11
        /*009e*/ 	.short	(.L_72 - .L_71)
	.align		4
.L_71:
        /*00a0*/ 	.word	index@(_ZN6thrust24THRUST_300001_SM_1000_NS8cuda_cub4core6detail13_kernel_agentINS1_15__reduce_by_key9InitAgentIN3cub18CUB_300001_SM_100024ReduceByKeyScanTileStateIilLb1EEElPlEEJSA_lSB_EEEvDpT0_)
        /*00a4*/ 	.word	0x00000000


	//----- nvinfo : EIATTR_REGCOUNT
	.align		4
.L_72:
        /*00a8*/ 	.byte	0x04, 0x2f
        /*00aa*/ 	.short	(.L_74 - .L_73)
	.align		4
.L_73:
        /*00ac*/ 	.word	index@(_ZN6thrust24THRUST_300001_SM_1000_NS8cuda_cub4core6detail13_kernel_agentINS1_15__reduce_by_key16ReduceByKeyAgentINS0_6detail15normal_iteratorINS0_10device_ptrIiEEEESB_SB_SB_N4cuda3std3__48equal_toIiEENSE_4plusIiEEPllEEJSB_SB_SB_SB_SJ_N3cub18CUB_300001_SM_100024ReduceByKeyScanTileStateIilLb1EEESG_SI_llEEEvDpT0_)
        /*00b0*/ 	.word	0x0000003a


	//----- nvinfo : EIATTR_FRAME_SIZE
	.align		4
.L_74:
        /*00b4*/ 	.byte	0x04, 0x11
        /*00b6*/ 	.short	(.L_76 - .L_75)
	.align		4
.L_75:
        /*00b8*/ 	.word	index@(_ZN6thrust24THRUST_300001_SM_1000_NS8cuda_cub4core6detail13_kernel_agentINS1_15__reduce_by_key16ReduceByKeyAgentINS0_6detail15normal_iteratorINS0_10device_ptrIiEEEESB_SB_SB_N4cuda3std3__48equal_toIiEENSE_4plusIiEEPllEEJSB_SB_SB_SB_SJ_N3cub18CUB_300001_SM_100024ReduceByKeyScanTileStateIilLb1EEESG_SI_llEEEvDpT0_)
        /*00bc*/ 	.word	0x00000000


	//----- nvinfo : EIATTR_REGCOUNT
	.align		4
.L_76:
        /*00c0*/ 	.byte	0x04, 0x2f
        /*00c2*/ 	.short	(.L_78 - .L_77)
	.align		4
.L_77:
        /*00c4*/ 	.word	index@(_ZN3cub18CUB_300001_SM_10006detail11EmptyKernelIvEEvv)
        /*00c8*/ 	.word	0x00000004


	//----- nvinfo : EIATTR_FRAME_SIZE
	.align		4
.L_78:
        /*00cc*/ 	.byte	0x04, 0x11
        /*00ce*/ 	.short	(.L_80 - .L_79)
	.align		4
.L_79:
        /*00d0*/ 	.word	index@(_ZN3cub18CUB_300001_SM_10006detail11EmptyKernelIvEEvv)
        /*00d4*/ 	.word	0x00000000


	//----- nvinfo : EIATTR_REGCOUNT
	.align		4
.L_80:
        /*00d8*/ 	.byte	0x04, 0x2f
        /*00da*/ 	.short	(.L_82 - .L_81)
	.align		4
.L_81:
        /*00dc*/ 	.word	index@(_ZN3cub18CUB_300001_SM_10006detail8for_each13static_kernelINS2_12policy_hub_t12policy_500_tEmN6thrust24THRUST_300001_SM_1000_NS8cuda_cub20__uninitialized_fill7functorINS7_10device_ptrIiEEiEEEEvT0_T1_)
        /*00e0*/ 	.word	0x00000008


	//----- nvinfo : EIATTR_FRAME_SIZE
	.align		4
.L_82:
        /*00e4*/ 	.byte	0x04, 0x11
        /*00e6*/ 	.short	(.L_84 - .L_83)
	.align		4
.L_83:
        /*00e8*/ 	.word	index@(_ZN3cub18CUB_300001_SM_10006detail8for_each13static_kernelINS2_12policy_hub_t12policy_500_tEmN6thrust24THRUST_300001_SM_1000_NS8cuda_cub20__uninitialized_fill7functorINS7_10device_ptrIiEEiEEEEvT0_T1_)
        /*00ec*/ 	.word	0x00000000


	//----- nvinfo : EIATTR_REGCOUNT
	.align		4
.L_84:
        /*00f0*/ 	.byte	0x04, 0x2f
        /*00f2*/ 	.short	(.L_86 - .L_85)
	.align		4
.L_85:
        /*00f4*/ 	.word	index@(_ZN3cub18CUB_300001_SM_10006detail8for_each13static_kernelINS2_12policy_hub_t12policy_500_tEmNS2_12op_wrapper_tImN6thrust24THRUST_300001_SM_1000_NS6detail23allocator_traits_detail24construct1_via_allocatorINS8_16device_allocatorI8KeyValueEEEENS8_10device_ptrISD_EEEEEEvT0_T1_)
        /*00f8*/ 	.word	0x00000007


	//----- nvinfo : EIATTR_FRAME_SIZE
	.align		4
.L_86:
        /*00fc*/ 	.byte	0x04, 0x11
        /*00fe*/ 	.short	(.L_88 - .L_87)
	.align		4
.L_87:
        /*0100*/ 	.word	index@(_ZN3cub18CUB_300001_SM_10006detail8for_each13static_kernelINS2_12policy_hub_t12policy_500_tEmNS2_12op_wrapper_tImN6thrust24THRUST_300001_SM_1000_NS6detail23allocator_traits_detail24construct1_via_allocatorINS8_16device_allocatorI8KeyValueEEEENS8_10device_ptrISD_EEEEEEvT0_T1_)
        /*0104*/ 	.word	0x00000000


	//----- nvinfo : EIATTR_REGCOUNT
	.align		4
.L_88:
        /*0108*/ 	.byte	0x04, 0x2f
        /*010a*/ 	.short	(.L_90 - .L_89)
	.align		4
.L_89:
        /*010c*/ 	.word	index@(_ZN3cub18CUB_300001_SM_10006detail9transform16transform_kernelINS2_10policy_hubILb1EN4cuda3std3__45tupleIJN6thrust24THRUST_300001_SM_1000_NS6detail15normal_iteratorINSA_10device_ptrIiEEEEEEEE10policy1000Ei18word_to_kv_functorNSC_INSD_I8KeyValueEEEEJPiEEEvT0_iT1_T2_DpNS2_10kernel_argIT3_EE)
        /*0110*/ 	.word	0x00000020


	//----- nvinfo : EIATTR_FRAME_SIZE
	.align		4
.L_90:
        /*0114*/ 	.byte	0x04, 0x11
        /*0116*/ 	.short	(.L_92 - .L_91)
	.align		4
.L_91:
        /*0118*/ 	.word	index@(_ZN3cub18CUB_300001_SM_10006detail9transform16transform_kernelINS2_10policy_hubILb1EN4cuda3std3__45tupleIJN6thrust24THRUST_300001_SM_1000_NS6detail15normal_iteratorINSA_10device_ptrIiEEEEEEEE10policy1000Ei18word_to_kv_functorNSC_INSD_I8KeyValueEEEEJPiEEEvT0_iT1_T2_DpNS2_10kernel_argIT3_EE)
        /*011c*/ 	.word	0x00000000


	//----- nvinfo : EIATTR_REGCOUNT
	.align		4
.L_92:
        /*0120*/ 	.byte	0x04, 0x2f
        /*0122*/ 	.short	(.L_94 - .L_93)
	.align		4
.L_93:
        /*0124*/ 	.word	index@(_ZN3cub18CUB_300001_SM_10006detail9transform16transform_kernelINS2_10policy_hubILb1EN4cuda3std3__45tupleIJN6thrust24THRUST_300001_SM_1000_NS6detail15normal_iteratorINSA_10device_ptrIiEEEEEEEE10policy1000El18word_to_kv_functorNSC_INSD_I8KeyValueEEEEJPiEEEvT0_iT1_T2_DpNS2_10kernel_argIT3_EE)
        /*0128*/ 	.word	0x0000001e


	//----- nvinfo : EIATTR_FRAME_SIZE
	.align		4
.L_94:
        /*012c*/ 	.byte	0x04, 0x11
        /*012e*/ 	.short	(.L_96 - .L_95)
	.align		4
.L_95:
        /*0130*/ 	.word	index@(_ZN3cub18CUB_300001_SM_10006detail9transform16transform_kernelINS2_10policy_hubILb1EN4cuda3std3__45tupleIJN6thrust24THRUST_300001_SM_1000_NS6detail15normal_iteratorINSA_10device_ptrIiEEEEEEEE10policy1000El18word_to_kv_functorNSC_INSD_I8KeyValueEEEEJPiEEEvT0_iT1_T2_DpNS2_10kernel_argIT3_EE)
        /*0134*/ 	.word	0x00000000


	//----- nvinfo : EIATTR_REGCOUNT
	.align		4
.L_96:
        /*0138*/ 	.byte	0x04, 0x2f
        /*013a*/ 	.short	(.L_98 - .L_97)
	.align		4
.L_97:
        /*013c*/ 	.word	index@(_ZN3cub18CUB_300001_SM_10006detail9transform16transform_kernelINS2_10policy_hubILb1EN4cuda3std3__45tupleIJN6thrust24THRUST_300001_SM_1000_NS6detail15normal_iteratorINSA_10device_ptrI8KeyValueEEEEEEEE10policy1000Ei11extract_keyNSC_INSD_IiEEEEJPSE_EEEvT0_iT1_T2_DpNS2_10kernel_argIT3_EE)
        /*0140*/ 	.word	0x00000020


	//----- nvinfo : EIATTR_FRAME_SIZE
	.align		4
.L_98:
        /*0144*/ 	.byte	0x04, 0x11
        /*0146*/ 	.short	(.L_100 - .L_99)
	.align		4
.L_99:
        /*0148*/ 	.word	index@(_ZN3cub18CUB_300001_SM_10006detail9transform16transform_kernelINS2_10policy_hubILb1EN4cuda3std3__45tupleIJN6thrust24THRUST_300001_SM_1000_NS6detail15normal_iteratorINSA_10device_ptrI8KeyValueEEEEEEEE10policy1000Ei11extract_keyNSC_INSD_IiEEEEJPSE_EEEvT0_iT1_T2_DpNS2_10kernel_argIT3_EE)
        /*014c*/ 	.word	0x00000000


	//----- nvinfo : EIATTR_REGCOUNT
	.align		4
.L_100:
        /*0150*/ 	.byte	0x04, 0x2f
        /*0152*/ 	.short	(.L_102 - .L_101)
	.align		4
.L_101:
        /*0154*/ 	.word	index@(_ZN3cub18CUB_300001_SM_10006detail9transform16transform_kernelINS2_10policy_hubILb1EN4cuda3std3__45tupleIJN6thrust24THRUST_300001_SM_1000_NS6detail15normal_iteratorINSA_10device_ptrI8KeyValueEEEEEEEE10policy1000El11extract_keyNSC_INSD_IiEEEEJPSE_EEEvT0_iT1_T2_DpNS2_10kernel_argIT3_EE)
        /*0158*/ 	.word	0x00000020


	//----- nvinfo : EIATTR_FRAME_SIZE
	.align		4
.L_102:
        /*015c*/ 	.byte	0x04, 0x11
        /*015e*/ 	.short	(.L_104 - .L_103)
	.align		4
.L_103:
        /*0160*/ 	.word	index@(_ZN3cub18CUB_300001_SM_10006detail9transform16transform_kernelINS2_10policy_hubILb1EN4cuda3std3__45tupleIJN6thrust24THRUST_300001_SM_1000_NS6detail15normal_iteratorINSA_10device_ptrI8KeyValueEEEEEEEE10policy1000El11extract_keyNSC_INSD_IiEEEEJPSE_EEEvT0_iT1_T2_DpNS2_10kernel_argIT3_EE)
        /*0164*/ 	.word	0x00000000


	//----- nvinfo : EIATTR_REGCOUNT
	.align		4
.L_104:
        /*0168*/ 	.byte	0x04, 0x2f
        /*016a*/ 	.short	(.L_106 - .L_105)
	.align		4
.L_105:
        /*016c*/ 	.word	index@(_ZN3cub18CUB_300001_SM_10006detail9transform16transform_kernelINS2_10policy_hubILb1EN4cuda3std3__45tupleIJN6thrust24THRUST_300001_SM_1000_NS6detail15normal_iteratorINSA_10device_ptrI8KeyValueEEEEEEEE10policy1000Ei13extract_valueNSC_INSD_IiEEEEJPSE_EEEvT0_iT1_T2_DpNS2_10kernel_argIT3_EE)
        /*0170*/ 	.word	0x00000020


	//----- nvinfo : EIATTR_FRAME_SIZE
	.align		4
.L_106:
        /*0174*/ 	.byte	0x04, 0x11
        /*0176*/ 	.short	(.L_108 - .L_107)
	.align		4
.L_107:
        /*0178*/ 	.word	index@(_ZN3cub18CUB_300001_SM_10006detail9transform16transform_kernelINS2_10policy_hubILb1EN4cuda3std3__45tupleIJN6thrust24THRUST_300001_SM_1000_NS6detail15normal_iteratorINSA_10device_ptrI8KeyValueEEEEEEEE10policy1000Ei13extract_valueNSC_INSD_IiEEEEJPSE_EEEvT0_iT1_T2_DpNS2_10kernel_argIT3_EE)
        /*017c*/ 	.word	0x00000000


	//----- nvinfo : EIATTR_REGCOUNT
	.align		4
.L_108:
        /*0180*/ 	.byte	0x04, 0x2f
        /*0182*/ 	.short	(.L_110 - .L_109)
	.align		4
.L_109:
        /*0184*/ 	.word	index@(_ZN3cub18CUB_300001_SM_10006detail9transform16transform_kernelINS2_10policy_hubILb1EN4cuda3std3__45tupleIJN6thrust24THRUST_300001_SM_1000_NS6detail15normal_iteratorINSA_10device_ptrI8KeyValueEEEEEEEE10policy1000El13extract_valueNSC_INSD_IiEEEEJPSE_EEEvT0_iT1_T2_DpNS2_10kernel_argIT3_EE)
        /*0188*/ 	.word	0x00000020


	//----- nvinfo : EIATTR_FRAME_SIZE
	.align		4
.L_110:
        /*018c*/ 	.byte	0x04, 0x11
        /*018e*/ 	.short	(.L_112 - .L_111)
	.align		4
.L_111:
        /*0190*/ 	.word	index@(_ZN3cub18CUB_300001_SM_10006detail9transform16transform_kernelINS2_10policy_hubILb1EN4cuda3std3__45tupleIJN6thrust24THRUST_300001_SM_1000_NS6detail15normal_iteratorINSA_10device_ptrI8KeyValueEEEEEEEE10policy1000El13extract_valueNSC_INSD_IiEEEEJPSE_EEEvT0_iT1_T2_DpNS2_10kernel_argIT3_EE)
        /*0194*/ 	.word	0x00000000


	//----- nvinfo : EIATTR_REGCOUNT
	.align		4
.L_112:
        /*0198*/ 	.byte	0x04, 0x2f
        /*019a*/ 	.short	(.L_114 - .L_113)
	.align		4
.L_113:
        /*019c*/ 	.word	index@(_ZN3cub18CUB_300001_SM_10006detail9transform16transform_kernelINS2_10policy_hubILb1EN4cuda3std3__45tupleIJN6thrust24THRUST_300001_SM_1000_NS6detail15normal_iteratorINSA_10device_ptrIiEEEEEEEE10policy1000Ei20square_to_kv_functorNSC_INSD_I8KeyValueEEEEJPiEEEvT0_iT1_T2_DpNS2_10kernel_argIT3_EE)
        /*01a0*/ 	.word	0x00000020


	//----- nvinfo : EIATTR_FRAME_SIZE
	.align		4
.L_114:
        /*01a4*/ 	.byte	0x04, 0x11
        /*01a6*/ 	.short	(.L_116 - .L_115)
	.align		4
.L_115:
        /*01a8*/ 	.word	index@(_ZN3cub18CUB_300001_SM_10006detail9transform16transform_kernelINS2_10policy_hubILb1EN4cuda3std3__45tupleIJN6thrust24THRUST_300001_SM_1000_NS6detail15normal_iteratorINSA_10device_ptrIiEEEEEEEE10policy1000Ei20square_to_kv_functorNSC_INSD_I8KeyValueEEEEJPiEEEvT0_iT1_T2_DpNS2_10kernel_argIT3_EE)
        /*01ac*/ 	.word	0x00000000


	//----- nvinfo : EIATTR_REGCOUNT
	.align		4
.L_116:
        /*01b0*/ 	.byte	0x04, 0x2f
        /*01b2*/ 	.short	(.L_118 - .L_117)
	.align		4
.L_117:
        /*01b4*/ 	.word	index@(_ZN3cub18CUB_300001_SM_10006detail9transform16transform_kernelINS2_10policy_hubILb1EN4cuda3std3__45tupleIJN6thrust24THRUST_300001_SM_1000_NS6detail15normal_iteratorINSA_10device_ptrIiEEEEEEEE10policy1000El20square_to_kv_functorNSC_INSD_I8KeyValueEEEEJPiEEEvT0_iT1_T2_DpNS2_10kernel_argIT3_EE)
        /*01b8*/ 	.word	0x00000020


	//----- nvinfo : EIATTR_FRAME_SIZE
	.align		4
.L_118:
        /*01bc*/ 	.byte	0x04, 0x11
        /*01be*/ 	.short	(.L_120 - .L_119)
	.align		4
.L_119:
        /*01c0*/ 	.word	index@(_ZN3cub18CUB_300001_SM_10006detail9transform16transform_kernelINS2_10policy_hubILb1EN4cuda3std3__45tupleIJN6thrust24THRUST_300001_SM_1000_NS6detail15normal_iteratorINSA_10device_ptrIiEEEEEEEE10policy1000El20square_to_kv_functorNSC_INSD_I8KeyValueEEEEJPiEEEvT0_iT1_T2_DpNS2_10kernel_argIT3_EE)
        /*01c4*/ 	.word	0x00000000


	//----- nvinfo : EIATTR_REGCOUNT
	.align		4
.L_120:
        /*01c8*/ 	.byte	0x04, 0x2f
        /*01ca*/ 	.short	(.L_122 - .L_121)
	.align		4
.L_121:
        /*01cc*/ 	.word	index@(_ZN3cub18CUB_300001_SM_10006detail10merge_sort30DeviceMergeSortBlockSortKernelINS2_10policy_hubIN6thrust24THRUST_300001_SM_1000_NS10device_ptrI8KeyValueEEE9Policy600ES9_PNS0_8NullTypeES9_SD_j18KeyValueComparatorS8_SC_EEvbT0_T1_T2_T3_T4_PT6_PT7_T5_NS1_7vsmem_tE)
        /*01d0*/ 	.word	0x00000030


	//----- nvinfo : EIATTR_FRAME_SIZE
	.align		4
.L_122:
        /*01d4*/ 	.byte	0x04, 0x11
        /*01d6*/ 	.short	(.L_124 - .L_123)
	.align		4
.L_123:
        /*01d8*/ 	.word	index@(_ZN3cub18CUB_300001_SM_10006detail10merge_sort30DeviceMergeSortBlockSortKernelINS2_10policy_hubIN6thrust24THRUST_300001_SM_1000_NS10device_ptrI8KeyValueEEE9Policy600ES9_PNS0_8NullTypeES9_SD_j18KeyValueComparatorS8_SC_EEvbT0_T1_T2_T3_T4_PT6_PT7_T5_NS1_7vsmem_tE)
        /*01dc*/ 	.word	0x00000000


	//----- nvinfo : EIATTR_REGCOUNT
	.align		4
.L_124:
        /*01e0*/ 	.byte	0x04, 0x2f
        /*01e2*/ 	.short	(.L_126 - .L_125)
	.align		4
.L_125:
        /*01e4*/ 	.word	index@(_ZN3cub18CUB_300001_SM_10006detail10merge_sort30DeviceMergeSortPartitionKernelIN6thrust24THRUST_300001_SM_1000_NS10device_ptrI8KeyValueEEj18KeyValueComparatorS7_EEvbT_PT2_T0_SD_PSD_T1_SD_i)
        /*01e8*/ 	.word	0x00000013


	//----- nvinfo : EIATTR_FRAME_SIZE
	.align		4
.L_126:
        /*01ec*/ 	.byte	0x04, 0x11
        /*01ee*/ 	.short	(.L_128 - .L_127)
	.align		4
.L_127:
        /*01f0*/ 	.word	index@(_ZN3cub18CUB_300001_SM_10006detail10merge_sort30DeviceMergeSortPartitionKernelIN6thrust24THRUST_300001_SM_1000_NS10device_ptrI8KeyValueEEj18KeyValueComparatorS7_EEvbT_PT2_T0_SD_PSD_T1_SD_i)
        /*01f4*/ 	.word	0x00000000


	//----- nvinfo : EIATTR_REGCOUNT
	.align		4
.L_128:
        /*01f8*/ 	.byte	0x04, 0x2f
        /*01fa*/ 	.short	(.L_130 - .L_129)
	.align		4
.L_129:
        /*01fc*/ 	.word	index@(_ZN3cub18CUB_300001_SM_10006detail10merge_sort26DeviceMergeSortMergeKernelINS2_10policy_hubIN6thrust24THRUST_300001_SM_1000_NS10device_ptrI8KeyValueEEE9Policy600ES9_PNS0_8NullTypeES9_SD_j18KeyValueComparatorS8_SC_EEvbT2_T3_T4_PT6_PT7_T5_PSH_SH_NS1_7vsmem_tE)
        /*0200*/ 	.word	0x00000020


	//----- nvinfo : EIATTR_FRAME_SIZE
	.align		4
.L_130:
        /*0204*/ 	.byte	0x04, 0x11
        /*0206*/ 	.short	(.L_132 - .L_131)
	.align		4
.L_131:
        /*0208*/ 	.word	index@(_ZN3cub18CUB_300001_SM_10006detail10merge_sort26DeviceMergeSortMergeKernelINS2_10policy_hubIN6thrust24THRUST_300001_SM_1000_NS10device_ptrI8KeyValueEEE9Policy600ES9_PNS0_8NullTypeES9_SD_j18KeyValueComparatorS8_SC_EEvbT2_T3_T4_PT6_PT7_T5_PSH_SH_NS1_7vsmem_tE)
        /*020c*/ 	.word	0x00000000


	//----- nvinfo : EIATTR_REGCOUNT
	.align		4
.L_132:
        /*0210*/ 	.byte	0x04, 0x2f
        /*0212*/ 	.short	(.L_134 - .L_133)
	.align		4
.L_133:
        /*0214*/ 	.word	index@(_ZN3cub18CUB_300001_SM_10006detail10merge_sort30DeviceMergeSortBlockSortKernelINS2_10policy_hubIN6thrust24THRUST_300001_SM_1000_NS10device_ptrI8KeyValueEEE9Policy600ES9_PNS0_8NullTypeES9_SD_m18KeyValueComparatorS8_SC_EEvbT0_T1_T2_T3_T4_PT6_PT7_T5_NS1_7vsmem_tE)
        /*0218*/ 	.word	0x00000030


	//----- nvinfo : EIATTR_FRAME_SIZE
	.align		4
.L_134:
        /*021c*/ 	.byte	0x04, 0x11
        /*021e*/ 	.short	(.L_136 - .L_135)
	.align		4
.L_135:
        /*0220*/ 	.word	index@(_ZN3cub18CUB_300001_SM_10006detail10merge_sort30DeviceMergeSortBlockSortKernelINS2_10policy_hubIN6thrust24THRUST_300001_SM_1000_NS10device_ptrI8KeyValueEEE9Policy600ES9_PNS0_8NullTypeES9_SD_m18KeyValueComparatorS8_SC_EEvbT0_T1_T2_T3_T4_PT6_PT7_T5_NS1_7vsmem_tE)
        /*0224*/ 	.word	0x00000000


	//----- nvinfo : EIATTR_REGCOUNT
	.align		4
.L_136:
        /*0228*/ 	.byte	0x04, 0x2f
        /*022a*/ 	.short	(.L_138 - .L_137)
	.align		4
.L_137:
        /*022c*/ 	.word	index@(_ZN3cub18CUB_300001_SM_10006detail10merge_sort30DeviceMergeSortPartitionKernelIN6thrust24THRUST_300001_SM_1000_NS10device_ptrI8KeyValueEEm18KeyValueComparatorS7_EEvbT_PT2_T0_SD_PSD_T1_SD_i)
        /*0230*/ 	.word	0x00000016


	//----- nvinfo : EIATTR_FRAME_SIZE
	.align		4
.L_138:
        /*0234*/ 	.byte	0x04, 0x11
        /*0236*/ 	.short	(.L_140 - .L_139)
	.align		4
.L_139:
        /*0238*/ 	.word	index@(_ZN3cub18CUB_300001_SM_10006detail10merge_sort30DeviceMergeSortPartitionKernelIN6thrust24THRUST_300001_SM_1000_NS10device_ptrI8KeyValueEEm18KeyValueComparatorS7_EEvbT_PT2_T0_SD_PSD_T1_SD_i)
        /*023c*/ 	.word	0x00000000


	//----- nvinfo : EIATTR_REGCOUNT
	.align		4
.L_140:
        /*0240*/ 	.byte	0x04, 0x2f
        /*0242*/ 	.short	(.L_142 - .L_141)
	.align		4
.L_141:
        /*0244*/ 	.word	index@(_ZN3cub18CUB_300001_SM_10006detail10merge_sort26DeviceMergeSortMergeKernelINS2_10policy_hubIN6thrust24THRUST_300001_SM_1000_NS10device_ptrI8KeyValueEEE9Policy600ES9_PNS0_8NullTypeES9_SD_m18KeyValueComparatorS8_SC_EEvbT2_T3_T4_PT6_PT7_T5_PSH_SH_NS1_7vsmem_tE)
        /*0248*/ 	.word	0x00000020


	//----- nvinfo : EIATTR_FRAME_SIZE
	.align		4
.L_142:
        /*024c*/ 	.byte	0x04, 0x11
        /*024e*/ 	.short	(.L_144 - .L_143)
	.align		4
.L_143:
        /*0250*/ 	.word	index@(_ZN3cub18CUB_300001_SM_10006detail10merge_sort26DeviceMergeSortMergeKernelINS2_10policy_hubIN6thrust24THRUST_300001_SM_1000_NS10device_ptrI8KeyValueEEE9Policy600ES9_PNS0_8NullTypeES9_SD_m18KeyValueComparatorS8_SC_EEvbT2_T3_T4_PT6_PT7_T5_PSH_SH_NS1_7vsmem_tE)
        /*0254*/ 	.word	0x00000000


	//----- nvinfo : EIATTR_REGCOUNT
	.align		4
.L_144:
        /*0258*/ 	.byte	0x04, 0x2f
        /*025a*/ 	.short	(.L_146 - .L_145)
	.align		4
.L_145:
        /*025c*/ 	.word	index@(_ZN3cub18CUB_300001_SM_10006detail10merge_sort30DeviceMergeSortBlockSortKernelINS2_10policy_hubIN6thrust24THRUST_300001_SM_1000_NS6detail15normal_iteratorINS6_10device_ptrI8KeyValueEEEEE9Policy600ESC_PNS0_8NullTypeESC_SG_j18KeyValueComparatorSA_SF_EEvbT0_T1_T2_T3_T4_PT6_PT7_T5_NS1_7vsmem_tE)
        /*0260*/ 	.word	0x00000030


	//----- nvinfo : EIATTR_FRAME_SIZE
	.align		4
.L_146:
        /*0264*/ 	.byte	0x04, 0x11
        /*0266*/ 	.short	(.L_148 - .L_147)
	.align		4
.L_147:
        /*0268*/ 	.word	index@(_ZN3cub18CUB_300001_SM_10006detail10merge_sort30DeviceMergeSortBlockSortKernelINS2_10policy_hubIN6thrust24THRUST_300001_SM_1000_NS6detail15normal_iteratorINS6_10device_ptrI8KeyValueEEEEE9Policy600ESC_PNS0_8NullTypeESC_SG_j18KeyValueComparatorSA_SF_EEvbT0_T1_T2_T3_T4_PT6_PT7_T5_NS1_7vsmem_tE)
        /*026c*/ 	.word	0x00000000


	//----- nvinfo : EIATTR_REGCOUNT
	.align		4
.L_148:
        /*0270*/ 	.byte	0x04, 0x2f
        /*0272*/ 	.short	(.L_150 - .L_149)
	.align		4
.L_149:
        /*0274*/ 	.word	index@(_ZN3cub18CUB_300001_SM_10006detail10merge_sort30DeviceMergeSortPartitionKernelIN6thrust24THRUST_300001_SM_1000_NS6detail15normal_iteratorINS5_10device_ptrI8KeyValueEEEEj18KeyValueComparatorS9_EEvbT_PT2_T0_SG_PSG_T1_SG_i)
        /*0278*/ 	.word	0x00000013


	//----- nvinfo : EIATTR_FRAME_SIZE
	.align		4
.L_150:
        /*027c*/ 	.byte	0x04, 0x11
        /*027e*/ 	.short	(.L_152 - .L_151)
	.align		4
.L_151:
        /*0280*/ 	.word	index@(_ZN3cub18CUB_300001_SM_10006detail10merge_sort30DeviceMergeSortPartitionKernelIN6thrust24THRUST_300001_SM_1000_NS6detail15normal_iteratorINS5_10device_ptrI8KeyValueEEEEj18KeyValueComparatorS9_EEvbT_PT2_T0_SG_PSG_T1_SG_i)
        /*0284*/ 	.word	0x00000000


	//----- nvinfo : EIATTR_REGCOUNT
	.align		4
.L_152:
        /*0288*/ 	.byte	0x04, 0x2f
        /*028a*/ 	.short	(.L_154 - .L_153)
	.align		4
.L_153:
        /*028c*/ 	.word	index@(_ZN3cub18CUB_300001_SM_10006detail10merge_sort26DeviceMergeSortMergeKernelINS2_10policy_hubIN6thrust24THRUST_300001_SM_1000_NS6detail15normal_iteratorINS6_10device_ptrI8KeyValueEEEEE9Policy600ESC_PNS0_8NullTypeESC_SG_j18KeyValueComparatorSA_SF_EEvbT2_T3_T4_PT6_PT7_T5_PSK_SK_NS1_7vsmem_tE)
        /*0290*/ 	.word	0x00000020


	//----- nvinfo : EIATTR_FRAME_SIZE
	.align		4
.L_154:
        /*0294*/ 	.byte	0x04, 0x11
        /*0296*/ 	.short	(.L_156 - .L_155)
	.align		4
.L_155:
        /*0298*/ 	.word	index@(_ZN3cub18CUB_300001_SM_10006detail10merge_sort26DeviceMergeSortMergeKernelINS2_10policy_hubIN6thrust24THRUST_300001_SM_1000_NS6detail15normal_iteratorINS6_10device_ptrI8KeyValueEEEEE9Policy600ESC_PNS0_8NullTypeESC_SG_j18KeyValueComparatorSA_SF_EEvbT2_T3_T4_PT6_PT7_T5_PSK_SK_NS1_7vsmem_tE)
        /*029c*/ 	.word	0x00000000


	//----- nvinfo : EIATTR_REGCOUNT
	.align		4
.L_156:
        /*02a0*/ 	.byte	0x04, 0x2f
        /*02a2*/ 	.short	(.L_158 - .L_157)
	.align		4
.L_157:
        /*02a4*/ 	.word	index@(_ZN3cub18CUB_300001_SM_10006detail10merge_sort30DeviceMergeSortBlockSortKernelINS2_10policy_hubIN6thrust24THRUST_300001_SM_1000_NS6detail15normal_iteratorINS6_10device_ptrI8KeyValueEEEEE9Policy600ESC_PNS0_8NullTypeESC_SG_m18KeyValueComparatorSA_SF_EEvbT0_T1_T2_T3_T4_PT6_PT7_T5_NS1_7vsmem_tE)
        /*02a8*/ 	.word	0x00000030


	//----- nvinfo : EIATTR_FRAME_SIZE
	.align		4
.L_158:
        /*02ac*/ 	.byte	0x04, 0x11
        /*02ae*/ 	.short	(.L_160 - .L_159)
	.align		4
.L_159:
        /*02b0*/ 	.word	index@(_ZN3cub18CUB_300001_SM_10006detail10merge_sort30DeviceMergeSortBlockSortKernelINS2_10policy_hubIN6thrust24THRUST_300001_SM_1000_NS6detail15normal_iteratorINS6_10device_ptrI8KeyValueEEEEE9Policy600ESC_PNS0_8NullTypeESC_SG_m18KeyValueComparatorSA_SF_EEvbT0_T1_T2_T3_T4_PT6_PT7_T5_NS1_7vsmem_tE)
        /*02b4*/ 	.word	0x00000000


	//----- nvinfo : EIATTR_REGCOUNT
	.align		4
.L_160:
        /*02b8*/ 	.byte	0x04, 0x2f
        /*02ba*/ 	.short	(.L_162 - .L_161)
	.align		4
.L_161:
        /*02bc*/ 	.word	index@(_ZN3cub18CUB_300001_SM_10006detail10merge_sort30DeviceMergeSortPartitionKernelIN6thrust24THRUST_300001_SM_1000_NS6detail15normal_iteratorINS5_10device_ptrI8KeyValueEEEEm18KeyValueComparatorS9_EEvbT_PT2_T0_SG_PSG_T1_SG_i)
        /*02c0*/ 	.word	0x00000016


	//----- nvinfo : EIATTR_FRAME_SIZE
	.align		4
.L_162:
        /*02c4*/ 	.byte	0x04, 0x11
        /*02c6*/ 	.short	(.L_164 - .L_163)
	.align		4
.L_163:
        /*02c8*/ 	.word	index@(_ZN3cub18CUB_300001_SM_10006detail10merge_sort30DeviceMergeSortPartitionKernelIN6thrust24THRUST_300001_SM_1000_NS6detail15normal_iteratorINS5_10device_ptrI8KeyValueEEEEm18KeyValueComparatorS9_EEvbT_PT2_T0_SG_PSG_T1_SG_i)
        /*02cc*/ 	.word	0x00000000


	//----- nvinfo : EIATTR_REGCOUNT
	.align		4
.L_164:
        /*02d0*/ 	.byte	0x04, 0x2f
        /*02d2*/ 	.short	(.L_166 - .L_165)
	.align		4
.L_165:
        /*02d4*/ 	.word	index@(_ZN3cub18CUB_300001_SM_10006detail10merge_sort26DeviceMergeSortMergeKernelINS2_10policy_hubIN6thrust24THRUST_300001_SM_1000_NS6detail15normal_iteratorINS6_10device_ptrI8KeyValueEEEEE9Policy600ESC_PNS0_8NullTypeESC_SG_m18KeyValueComparatorSA_SF_EEvbT2_T3_T4_PT6_PT7_T5_PSK_SK_NS1_7vsmem_tE)
        /*02d8*/ 	.word	0x00000020


	//----- nvinfo : EIATTR_FRAME_SIZE
	.align		4
.L_166:
        /*02dc*/ 	.byte	0x04, 0x11
        /*02de*/ 	.short	(.L_168 - .L_167)
	.align		4
.L_167:
        /*02e0*/ 	.word	index@(_ZN3cub18CUB_300001_SM_10006detail10merge_sort26DeviceMergeSortMergeKernelINS2_10policy_hubIN6thrust24THRUST_300001_SM_1000_NS6detail15normal_iteratorINS6_10device_ptrI8KeyValueEEEEE9Policy600ESC_PNS0_8NullTypeESC_SG_m18KeyValueComparatorSA_SF_EEvbT2_T3_T4_PT6_PT7_T5_PSK_SK_NS1_7vsmem_tE)
        /*02e4*/ 	.word	0x00000000


	//----- nvinfo : EIATTR_MIN_STACK_SIZE
	.align		4
.L_168:
        /*02e8*/ 	.byte	0x04, 0x12
        /*02ea*/ 	.short	(.L_170 - .L_169)
	.align		4
.L_169:
        /*02ec*/ 	.word	index@(_ZN3cub18CUB_300001_SM_10006detail10merge_sort26DeviceMergeSortMergeKernelINS2_10policy_hubIN6thrust24THRUST_300001_SM_1000_NS6detail15normal_iteratorINS6_10device_ptrI8KeyValueEEEEE9Policy600ESC_PNS0_8NullTypeESC_SG_m18KeyValueComparatorSA_SF_EEvbT2_T3_T4_PT6_PT7_T5_PSK_SK_NS1_7vsmem_tE)
        /*02f0*/ 	.word	0x00000000


	//----- nvinfo : EIATTR_MIN_STACK_SIZE
	.align		4
.L_170:
        /*02f4*/ 	.byte	0x04, 0x12
        /*02f6*/ 	.short	(.L_172 - .L_171)
	.align		4
.L_171:
        /*02f8*/ 	.word	index@(_ZN3cub18CUB_300001_SM_10006detail10merge_sort30DeviceMergeSortPartitionKernelIN6thrust24THRUST_300001_SM_1000_NS6detail15normal_iteratorINS5_10device_ptrI8KeyValueEEEEm18KeyValueComparatorS9_EEvbT_PT2_T0_SG_PSG_T1_SG_i)
        /*02fc*/ 	.word	0x00000000


	//----- nvinfo : EIATTR_MIN_STACK_SIZE
	.align		4
.L_172:
        /*0300*/ 	.byte	0x04, 0x12
        /*0302*/ 	.short	(.L_174 - .L_173)
	.align		4
.L_173:
        /*0304*/ 	.word	index@(_ZN3cub18CUB_300001_SM_10006detail10merge_sort30DeviceMergeSortBlockSortKernelINS2_10policy_hubIN6thrust24THRUST_300001_SM_1000_NS6detail15normal_iteratorINS6_10device_ptrI8KeyValueEEEEE9Policy600ESC_PNS0_8NullTypeESC_SG_m18KeyValueComparatorSA_SF_EEvbT0_T1_T2_T3_T4_PT6_PT7_T5_NS1_7vsmem_tE)
        /*0308*/ 	.word	0x00000000


	//----- nvinfo : EIATTR_MIN_STACK_SIZE
	.align		4
.L_174:
        /*030c*/ 	.byte	0x04, 0x12
        /*030e*/ 	.short	(.L_176 - .L_175)
	.align		4
.L_175:
        /*0310*/ 	.word	index@(_ZN3cub18CUB_300001_SM_10006detail10merge_sort26DeviceMergeSortMergeKernelINS2_10policy_hubIN6thrust24THRUST_300001_SM_1000_NS6detail15normal_iteratorINS6_10device_ptrI8KeyValueEEEEE9Policy600ESC_PNS0_8NullTypeESC_SG_j18KeyValueComparatorSA_SF_EEvbT2_T3_T4_PT6_PT7_T5_PSK_SK_NS1_7vsmem_tE)
        /*0314*/ 	.word	0x00000000


	//----- nvinfo : EIATTR_MIN_STACK_SIZE
	.align		4
.L_176:
        /*0318*/ 	.byte	0x04, 0x12
        /*031a*/ 	.short	(.L_178 - .L_177)
	.align		4
.L_177:
        /*031c*/ 	.word	index@(_ZN3cub18CUB_300001_SM_10006detail10merge_sort30DeviceMergeSortPartitionKernelIN6thrust24THRUST_300001_SM_1000_NS6detail15normal_iteratorINS5_10device_ptrI8KeyValueEEEEj18KeyValueComparatorS9_EEvbT_PT2_T0_SG_PSG_T1_SG_i)
        /*0320*/ 	.word	0x00000000


	//----- nvinfo : EIATTR_MIN_STACK_SIZE
	.align		4
.L_178:
        /*0324*/ 	.byte	0x04, 0x12
        /*0326*/ 	.short	(.L_180 - .L_179)
	.align		4
.L_179:
        /*0328*/ 	.word	index@(_ZN3cub18CUB_300001_SM_10006detail10merge_sort30DeviceMergeSortBlockSortKernelINS2_10policy_hubIN6thrust24THRUST_300001_SM_1000_NS6detail15normal_iteratorINS6_10device_ptrI8KeyValueEEEEE9Policy600ESC_PNS0_8NullTypeESC_SG_j18KeyValueComparatorSA_SF_EEvbT0_T1_T2_T3_T4_PT6_PT7_T5_NS1_7vsmem_tE)
        /*032c*/ 	.word	0x00000000


	//----- nvinfo : EIATTR_MIN_STACK_SIZE
	.align		4
.L_180:
        /*0330*/ 	.byte	0x04, 0x12
        /*0332*/ 	.short	(.L_182 - .L_181)
	.align		4
.L_181:
        /*0334*/ 	.word	index@(_ZN3cub18CUB_300001_SM_10006detail10merge_sort26DeviceMergeSortMergeKernelINS2_10policy_hubIN6thrust24THRUST_300001_SM_1000_NS10device_ptrI8KeyValueEEE9Policy600ES9_PNS0_8NullTypeES9_SD_m18KeyValueComparatorS8_SC_EEvbT2_T3_T4_PT6_PT7_T5_PSH_SH_NS1_7vsmem_tE)
        /*0338*/ 	.word	0x00000000


	//----- nvinfo : EIATTR_MIN_STACK_SIZE
	.align		4
.L_182:
        /*033c*/ 	.byte	0x04, 0x12
        /*033e*/ 	.short	(.L_184 - .L_183)
	.align		4
.L_183:
        /*0340*/ 	.word	index@(_ZN3cub18CUB_300001_SM_10006detail10merge_sort30DeviceMergeSortPartitionKernelIN6thrust24THRUST_300001_SM_1000_NS10device_ptrI8KeyValueEEm18KeyValueComparatorS7_EEvbT_PT2_T0_SD_PSD_T1_SD_i)
        /*0344*/ 	.word	0x00000000


	//----- nvinfo : EIATTR_MIN_STACK_SIZE
	.align		4
.L_184:
        /*0348*/ 	.byte	0x04, 0x12
        /*034a*/ 	.short	(.L_186 - .L_185)
	.align		4
.L_185:
        /*034c*/ 	.word	index@(_ZN3cub18CUB_300001_SM_10006detail10merge_sort30DeviceMergeSortBlockSortKernelINS2_10policy_hubIN6thrust24THRUST_300001_SM_1000_NS10device_ptrI8KeyValueEEE9Policy600ES9_PNS0_8NullTypeES9_SD_m18KeyValueComparatorS8_SC_EEvbT0_T1_T2_T3_T4_PT6_PT7_T5_NS1_7vsmem_tE)
        /*0350*/ 	.word	0x00000000


	//----- nvinfo : EIATTR_MIN_STACK_SIZE
	.align		4
.L_186:
        /*0354*/ 	.byte	0x04, 0x12
        /*0356*/ 	.short	(.L_188 - .L_187)
	.align		4
.L_187:
        /*0358*/ 	.word	index@(_ZN3cub18CUB_300001_SM_10006detail10merge_sort26DeviceMergeSortMergeKernelINS2_10policy_hubIN6thrust24THRUST_300001_SM_1000_NS10device_ptrI8KeyValueEEE9Policy600ES9_PNS0_8NullTypeES9_SD_j18KeyValueComparatorS8_SC_EEvbT2_T3_T4_PT6_PT7_T5_PSH_SH_NS1_7vsmem_tE)
        /*035c*/ 	.word	0x00000000


	//----- nvinfo : EIATTR_MIN_STACK_SIZE
	.align		4
.L_188:
        /*0360*/ 	.byte	0x04, 0x12
        /*0362*/ 	.short	(.L_190 - .L_189)
	.align		4
.L_189:
        /*0364*/ 	.word	index@(_ZN3cub18CUB_300001_SM_10006detail10merge_sort30DeviceMergeSortPartitionKernelIN6thrust24THRUST_300001_SM_1000_NS10device_ptrI8KeyValueEEj18KeyValueComparatorS7_EEvbT_PT2_T0_SD_PSD_T1_SD_i)
        /*0368*/ 	.word	0x00000000


	//----- nvinfo : EIATTR_MIN_STACK_SIZE
	.align		4
.L_190:
        /*036c*/ 	.byte	0x04, 0x12
        /*036e*/ 	.short	(.L_192 - .L_191)
	.align		4
.L_191:
        /*0370*/ 	.word	index@(_ZN3cub18CUB_300001_SM_10006detail10merge_sort30DeviceMergeSortBlockSortKernelINS2_10policy_hubIN6thrust24THRUST_300001_SM_1000_NS10device_ptrI8KeyValueEEE9Policy600ES9_PNS0_8NullTypeES9_SD_j18KeyValueComparatorS8_SC_EEvbT0_T1_T2_T3_T4_PT6_PT7_T5_NS1_7vsmem_tE)
        /*0374*/ 	.word	0x00000000


	//----- nvinfo : EIATTR_MIN_STACK_SIZE
	.align		4
.L_192:
        /*0378*/ 	.byte	0x04, 0x12
        /*037a*/ 	.short	(.L_194 - .L_193)
	.align		4
.L_193:
        /*037c*/ 	.word	index@(_ZN3cub18CUB_300001_SM_10006detail9transform16transform_kernelINS2_10policy_hubILb1EN4cuda3std3__45tupleIJN6thrust24THRUST_300001_SM_1000_NS6detail15normal_iteratorINSA_10device_ptrIiEEEEEEEE10policy1000El20square_to_kv_functorNSC_INSD_I8KeyValueEEEEJPiEEEvT0_iT1_T2_DpNS2_10kernel_argIT3_EE)
        /*0380*/ 	.word	0x00000000


	//----- nvinfo : EIATTR_MIN_STACK_SIZE
	.align		4
.L_194:
        /*0384*/ 	.byte	0x04, 0x12
        /*0386*/ 	.short	(.L_196 - .L_195)
	.align		4
.L_195:
        /*0388*/ 	.word	index@(_ZN3cub18CUB_300001_SM_10006detail9transform16transform_kernelINS2_10policy_hubILb1EN4cuda3std3__45tupleIJN6thrust24THRUST_300001_SM_1000_NS6detail15normal_iteratorINSA_10device_ptrIiEEEEEEEE10policy1000Ei20square_to_kv_functorNSC_INSD_I8KeyValueEEEEJPiEEEvT0_iT1_T2_DpNS2_10kernel_argIT3_EE)
        /*038c*/ 	.word	0x00000000


	//----- nvinfo : EIATTR_MIN_STACK_SIZE
	.align		4
.L_196:
        /*0390*/ 	.byte	0x04, 0x12
        /*0392*/ 	.short	(.L_198 - .L_197)
	.align		4
.L_197:
        /*0394*/ 	.word	index@(_ZN3cub18CUB_300001_SM_10006detail9transform16transform_kernelINS2_10policy_hubILb1EN4cuda3std3__45tupleIJN6thrust24THRUST_300001_SM_1000_NS6detail15normal_iteratorINSA_10device_ptrI8KeyValueEEEEEEEE10policy1000El13extract_valueNSC_INSD_IiEEEEJPSE_EEEvT0_iT1_T2_DpNS2_10kernel_argIT3_EE)
        /*0398*/ 	.word	0x00000000


	//----- nvinfo : EIATTR_MIN_STACK_SIZE
	.align		4
.L_198:
        /*039c*/ 	.byte	0x04, 0x12
        /*039e*/ 	.short	(.L_200 - .L_199)
	.align		4
.L_199:
        /*03a0*/ 	.word	index@(_ZN3cub18CUB_300001_SM_10006detail9transform16transform_kernelINS2_10policy_hubILb1EN4cuda3std3__45tupleIJN6thrust24THRUST_300001_SM_1000_NS6detail15normal_iteratorINSA_10device_ptrI8KeyValueEEEEEEEE10policy1000Ei13extract_valueNSC_INSD_IiEEEEJPSE_EEEvT0_iT1_T2_DpNS2_10kernel_argIT3_EE)
        /*03a4*/ 	.word	0x00000000


	//----- nvinfo : EIATTR_MIN_STACK_SIZE
	.align		4
.L_200:
        /*03a8*/ 	.byte	0x04, 0x12
        /*03aa*/ 	.short	(.L_202 - .L_201)
	.align		4
.L_201:
        /*03ac*/ 	.word	index@(_ZN3cub18CUB_300001_SM_10006detail9transform16transform_kernelINS2_10policy_hubILb1EN4cuda3std3__45tupleIJN6thrust24THRUST_300001_SM_1000_NS6detail15normal_iteratorINSA_10device_ptrI8KeyValueEEEEEEEE10policy1000El11extract_keyNSC_INSD_IiEEEEJPSE_EEEvT0_iT1_T2_DpNS2_10kernel_argIT3_EE)
        /*03b0*/ 	.word	0x00000000


	//----- nvinfo : EIATTR_MIN_STACK_SIZE
	.align		4
.L_202:
        /*03b4*/ 	.byte	0x04, 0x12
        /*03b6*/ 	.short	(.L_204 - .L_203)
	.align		4
.L_203:
        /*03b8*/ 	.word	index@(_ZN3cub18CUB_300001_SM_10006detail9transform16transform_kernelINS2_10policy_hubILb1EN4cuda3std3__45tupleIJN6thrust24THRUST_300001_SM_1000_NS6detail15normal_iteratorINSA_10device_ptrI8KeyValueEEEEEEEE10policy1000Ei11extract_keyNSC_INSD_IiEEEEJPSE_EEEvT0_iT1_T2_DpNS2_10kernel_argIT3_EE)
        /*03bc*/ 	.word	0x00000000


	//----- nvinfo : EIATTR_MIN_STACK_SIZE
	.align		4
.L_204:
        /*03c0*/ 	.byte	0x04, 0x12
        /*03c2*/ 	.short	(.L_206 - .L_205)
	.align		4
.L_205:
        /*03c4*/ 	.word	index@(_ZN3cub18CUB_300001_SM_10006detail9transform16transform_kernelINS2_10policy_hubILb1EN4cuda3std3__45tupleIJN6thrust24THRUST_300001_SM_1000_NS6detail15normal_iteratorINSA_10device_ptrIiEEEEEEEE10policy1000El18word_to_kv_functorNSC_INSD_I8KeyValueEEEEJPiEEEvT0_iT1_T2_DpNS2_10kernel_argIT3_EE)
        /*03c8*/ 	.word	0x00000000


	//----- nvinfo : EIATTR_MIN_STACK_SIZE
	.align		4
.L_206:
        /*03cc*/ 	.byte	0x04, 0x12
        /*03ce*/ 	.short	(.L_208 - .L_207)
	.align		4
.L_207:
        /*03d0*/ 	.word	index@(_ZN3cub18CUB_300001_SM_10006detail9transform16transform_kernelINS2_10policy_hubILb1EN4cuda3std3__45tupleIJN6thrust24THRUST_300001_SM_1000_NS6detail15normal_iteratorINSA_10device_ptrIiEEEEEEEE10policy1000Ei18word_to_kv_functorNSC_INSD_I8KeyValueEEEEJPiEEEvT0_iT1_T2_DpNS2_10kernel_argIT3_EE)
        /*03d4*/ 	.word	0x00000000


	//----- nvinfo : EIATTR_MIN_STACK_SIZE
	.align		4
.L_208:
        /*03d8*/ 	.byte	0x04, 0x12
        /*03da*/ 	.short	(.L_210 - .L_209)
	.align		4
.L_209:
        /*03dc*/ 	.word	index@(_ZN3cub18CUB_300001_SM_10006detail8for_each13static_kernelINS2_12policy_hub_t12policy_500_tEmNS2_12op_wrapper_tImN6thrust24THRUST_300001_SM_1000_NS6detail23allocator_traits_detail24construct1_via_allocatorINS8_16device_allocatorI8KeyValueEEEENS8_10device_ptrISD_EEEEEEvT0_T1_)
        /*03e0*/ 	.word	0x00000000


	//----- nvinfo : EIATTR_MIN_STACK_SIZE
	.align		4
.L_210:
        /*03e4*/ 	.byte	0x04, 0x12
        /*03e6*/ 	.short	(.L_212 - .L_211)
	.align		4
.L_211:
        /*03e8*/ 	.word	index@(_ZN3cub18CUB_300001_SM_10006detail8for_each13static_kernelINS2_12policy_hub_t12policy_500_tEmN6thrust24THRUST_300001_SM_1000_NS8cuda_cub20__uninitialized_fill7functorINS7_10device_ptrIiEEiEEEEvT0_T1_)
        /*03ec*/ 	.word	0x00000000


	//----- nvinfo : EIATTR_MIN_STACK_SIZE
	.align		4
.L_212:
        /*03f0*/ 	.byte	0x04, 0x12
        /*03f2*/ 	.short	(.L_214 - .L_213)
	.align		4
.L_213:
        /*03f4*/ 	.word	index@(_ZN3cub18CUB_300001_SM_10006detail11EmptyKernelIvEEvv)
        /*03f8*/ 	.word	0x00000000


	//----- nvinfo : EIATTR_MIN_STACK_SIZE
	.align		4
.L_214:
        /*03fc*/ 	.byte	0x04, 0x12
        /*03fe*/ 	.short	(.L_216 - .L_215)
	.align		4
.L_215:
        /*0400*/ 	.word	index@(_ZN6thrust24THRUST_300001_SM_1000_NS8cuda_cub4core6detail13_kernel_agentINS1_15__reduce_by_key16ReduceByKeyAgentINS0_6detail15normal_iteratorINS0_10device_ptrIiEEEESB_SB_SB_N4cuda3std3__48equal_toIiEENSE_4plusIiEEPllEEJSB_SB_SB_SB_SJ_N3cub18CUB_300001_SM_100024ReduceByKeyScanTileStateIilLb1EEESG_SI_llEEEvDpT0_)
        /*0404*/ 	.word	0x00000000


	//----- nvinfo : EIATTR_MIN_STACK_SIZE
	.align		4
.L_216:
        /*0408*/ 	.byte	0x04, 0x12
        /*040a*/ 	.short	(.L_218 - .L_217)
	.align		4
.L_217:
        /*040c*/ 	.word	index@(_ZN6thrust24THRUST_300001_SM_1000_NS8cuda_cub4core6detail13_kernel_agentINS1_15__reduce_by_key9InitAgentIN3cub18CUB_300001_SM_100024ReduceByKeyScanTileStateIilLb1EEElPlEEJSA_lSB_EEEvDpT0_)
        /*0410*/ 	.word	0x00000000


	//----- nvinfo : EIATTR_MIN_STACK_SIZE
	.align		4
.L_218:
        /*0414*/ 	.byte	0x04, 0x12
        /*0416*/ 	.short	(.L_220 - .L_219)
	.align		4
.L_219:
        /*0418*/ 	.word	index@(_ZN6thrust24THRUST_300001_SM_1000_NS8cuda_cub4core6detail13_kernel_agentINS1_15__reduce_by_key16ReduceByKeyAgentINS0_6detail15normal_iteratorINS0_10device_ptrIiEEEESB_SB_SB_N4cuda3std3__48equal_toIiEENSE_4plusIiEEPiiEEJSB_SB_SB_SB_SJ_N3cub18CUB_300001_SM_100024ReduceByKeyScanTileStateIiiLb1EEESG_SI_iiEEEvDpT0_)
        /*041c*/ 	.word	0x00000000


	//----- nvinfo : EIATTR_MIN_STACK_SIZE
	.align		4
.L_220:
        /*0420*/ 	.byte	0x04, 0x12
        /*0422*/ 	.short	(.L_222 - .L_221)
	.align		4
.L_221:
        /*0424*/ 	.word	index@(_ZN6thrust24THRUST_300001_SM_1000_NS8cuda_cub4core6detail13_kernel_agentINS1_15__reduce_by_key9InitAgentIN3cub18CUB_300001_SM_100024ReduceByKeyScanTileStateIiiLb1EEEiPiEEJSA_iSB_EEEvDpT0_)
        /*0428*/ 	.word	0x00000000


	//----- nvinfo : EIATTR_MIN_STACK_SIZE
	.align		4
.L_222:
        /*042c*/ 	.byte	0x04, 0x12
        /*042e*/ 	.short	(.L_224 - .L_223)
	.align		4
.L_223:
        /*0430*/ 	.word	index@(_Z21find_group_boundariesP8KeyValueiPiS1_S1_)
        /*0434*/ 	.word	0x00000000


	//----- nvinfo : EIATTR_MIN_STACK_SIZE
	.align		4
.L_224:
        /*0438*/ 	.byte	0x04, 0x12
        /*043a*/ 	.short	(.L_226 - .L_225)
	.align		4
.L_225:
        /*043c*/ 	.word	index@(_Z20reduce_by_key_sharedP8KeyValueS0_PiS1_i)
        /*0440*/ 	.word	0x00000000


	//----- nvinfo : EIATTR_MIN_STACK_SIZE
	.align		4
.L_226:
        /*0444*/ 	.byte	0x04, 0x12
        /*0446*/ 	.short	(.L_228 - .L_227)
	.align		4
.L_227:
        /*0448*/ 	.word	index@(_Z14map_square_sumPiiP8KeyValue)
        /*044c*/ 	.word	0x00000000


	//----- nvinfo : EIATTR_MIN_STACK_SIZE
	.align		4
.L_228:
        /*0450*/ 	.byte	0x04, 0x12
        /*0452*/ 	.short	(.L_230 - .L_229)
	.align		4
.L_229:
        /*0454*/ 	.word	index@(_Z14map_word_countPiiP8KeyValue)
        /*0458*/ 	.word	0x00000000
.L_230:


//--------------------- .nv.compat                --------------------------
	.section	.nv.compat,"",@"SHT_CUDA_COMPAT_INFO"
	.align	4
        /*0000*/ 	.byte	0x02, 0x09, 0x00, 0x00, 0x02, 0x02, 0x01, 0x00, 0x02, 0x05, 0x05, 0x00, 0x03, 0x07, 0x01, 0x01
        /*0010*/ 	.byte	0x02, 0x03, 0x00, 0x00, 0x02, 0x06, 0x01, 0x00, 0x04, 0x0b, 0x08, 0x00, 0x09, 0x00, 0x00, 0x00
        /*0020*/ 	.byte	0x00, 0x00, 0x00, 0x00


//--------------------- .nv.info._ZN3cub18CUB_300001_SM_10006detail10merge_sort26DeviceMergeSortMergeKernelINS2_10policy_hubIN6thrust24THRUST_300001_SM_1000_NS6detail15normal_iteratorINS6_10device_ptrI8KeyValueEEEEE9Policy600ESC_PNS0_8NullTypeESC_SG_m18KeyValueComparatorSA_SF_EEvbT2_T3_T4_PT6_PT7_T5_PSK_SK_NS1_7vsmem_tE --------------------------
	.section	.nv.info._ZN3cub18CUB_300001_SM_10006detail10merge_sort26DeviceMergeSortMergeKernelINS2_10policy_hubIN6thrust24THRUST_300001_SM_1000_NS6detail15normal_iteratorINS6_10device_ptrI8KeyValueEEEEE9Policy600ESC_PNS0_8NullTypeESC_SG_m18KeyValueComparatorSA_SF_EEvbT2_T3_T4_PT6_PT7_T5_PSK_SK_NS1_7vsmem_tE,"",@"SHT_CUDA_INFO"
	.sectionflags	@""
	.align	4


	//----- nvinfo : EIATTR_CUDA_API_VERSION
	.align		4
        /*0000*/ 	.byte	0x04, 0x37
        /*0002*/ 	.short	(.L_232 - .L_231)
.L_231:
        /*0004*/ 	.word	0x00000082


	//----- nvinfo : EIATTR_KPARAM_INFO
	.align		4
.L_232:
        /*0008*/ 	.byte	0x04, 0x17
        /*000a*/ 	.short	(.L_234 - .L_233)
.L_233:
        /*000c*/ 	.word	0x00000000
        /*0010*/ 	.short	0x0009
        /*0012*/ 	.short	0x0048
        /*0014*/ 	.byte	0x00, 0xf0, 0x21, 0x00


	//----- nvinfo : EIATTR_KPARAM_INFO
	.align		4
.L_234:
        /*0018*/ 	.byte	0x04, 0x17
        /*001a*/ 	.short	(.L_236 - .L_235)
.L_235:
        /*001c*/ 	.word	0x00000000
        /*0020*/ 	.short	0x0008
        /*0022*/ 	.short	0x0040
        /*0024*/ 	.byte	0x00, 0xf0, 0x21, 0x00


	//----- nvinfo : EIATTR_KPARAM_INFO
	.align		4
.L_236:
        /*0028*/ 	.byte	0x04, 0x17
        /*002a*/ 	.short	(.L_238 - .L_237)
.L_237:
        /*002c*/ 	.word	0x00000000
        /*0030*/ 	.short	0x0007
        /*0032*/ 	.short	0x0038
        /*0034*/ 	.byte	0x00, 0xf5, 0x21, 0x00


	//----- nvinfo : EIATTR_KPARAM_INFO
	.align		4
.L_238:
        /*0038*/ 	.byte	0x04, 0x17
        /*003a*/ 	.short	(.L_240 - .L_239)
.L_239:
        /*003c*/ 	.word	0x00000000
        /*0040*/ 	.short	0x0006
        /*0042*/ 	.short	0x0030
        /*0044*/ 	.byte	0x00, 0xf0, 0x05, 0x00


	//----- nvinfo : EIATTR_KPARAM_INFO
	.align		4
.L_240:
        /*0048*/ 	.byte	0x04, 0x17
        /*004a*/ 	.short	(.L_242 - .L_241)
.L_241:
        /*004c*/ 	.word	0x00000000
        /*0050*/ 	.short	0x0005
        /*0052*/ 	.short	0x0028
        /*0054*/ 	.byte	0x00, 0xf5, 0x21, 0x00


	//----- nvinfo : EIATTR_KPARAM_INFO
	.align		4
.L_242:
        /*0058*/ 	.byte	0x04, 0x17
        /*005a*/ 	.short	(.L_244 - .L_243)
.L_243:
        /*005c*/ 	.word	0x00000000
        /*0060*/ 	.short	0x0004
        /*0062*/ 	.short	0x0020
        /*0064*/ 	.byte	0x00, 0xf5, 0x21, 0x00


	//----- nvinfo : EIATTR_KPARAM_INFO
	.align		4
.L_244:
        /*0068*/ 	.byte	0x04, 0x17
        /*006a*/ 	.short	(.L_246 - .L_245)
.L_245:
        /*006c*/ 	.word	0x00000000
        /*0070*/ 	.short	0x0003
        /*0072*/ 	.short	0x0018
        /*0074*/ 	.byte	0x00, 0xf0, 0x21, 0x00


	//----- nvinfo : EIATTR_KPARAM_INFO
	.align		4
.L_246:
        /*0078*/ 	.byte	0x04, 0x17
        /*007a*/ 	.short	(.L_248 - .L_247)
.L_247:
        /*007c*/ 	.word	0x00000000
        /*0080*/ 	.short	0x0002
        /*0082*/ 	.short	0x0010
        /*0084*/ 	.byte	0x00, 0xf5, 0x21, 0x00


	//----- nvinfo : EIATTR_KPARAM_INFO
	.align		4
.L_248:
        /*0088*/ 	.byte	0x04, 0x17
        /*008a*/ 	.short	(.L_250 - .L_249)
.L_249:
        /*008c*/ 	.word	0x00000000
        /*0090*/ 	.short	0x0001
        /*0092*/ 	.short	0x0008
        /*0094*/ 	.byte	0x00, 0xf0, 0x21, 0x00


	//----- nvinfo : EIATTR_KPARAM_INFO
	.align		4
.L_250:
        /*0098*/ 	.byte	0x04, 0x17
        /*009a*/ 	.short	(.L_252 - .L_251)
.L_251:
        /*009c*/ 	.word	0x00000000
        /*00a0*/ 	.short	0x0000
        /*00a2*/ 	.short	0x0000
        /*00a4*/ 	.byte	0x00, 0xf0, 0x05, 0x00


	//----- nvinfo : EIATTR_SPARSE_MMA_MASK
	.align		4
.L_252:
        /*00a8*/ 	.byte	0x03, 0x50
        /*00aa*/ 	.short	0x0000


	//----- nvinfo : EIATTR_MAXREG_COUNT
	.align		4
        /*00ac*/ 	.byte	0x03, 0x1b
        /*00ae*/ 	.short	0x00ff


	//----- nvinfo : EIATTR_NUM_BARRIERS
	.align		4
        /*00b0*/ 	.byte	0x02, 0x4c
        /*00b2*/ 	.byte	0x01
	.zero		1


	//----- nvinfo : EIATTR_MERCURY_ISA_VERSION
	.align		4
        /*00b4*/ 	.byte	0x03, 0x5f
        /*00b6*/ 	.short	0x0101


	//----- nvinfo : EIATTR_COOP_GROUP_MASK_REGIDS
	.align		4
        /*00b8*/ 	.byte	0x04, 0x29
        /*00ba*/ 	.short	(.L_254 - .L_253)


	//   ....[0]....
.L_253:
        /*00bc*/ 	.word	0xffffffff


	//   ....[1]....
        /*00c0*/ 	.word	0xffffffff


	//   ....[2]....
        /*00c4*/ 	.word	0xffffffff


	//   ....[3]....
        /*00c8*/ 	.word	0xffffffff


	//----- nvinfo : EIATTR_COOP_GROUP_INSTR_OFFSETS
	.align		4
.L_254:
        /*00cc*/ 	.byte	0x04, 0x28
        /*00ce*/ 	.short	(.L_256 - .L_255)


	//   ....[0]....
.L_255:
        /*00d0*/ 	.word	0x00001750


	//   ....[1]....
        /*00d4*/ 	.word	0x00001b80


	//   ....[2]....
        /*00d8*/ 	.word	0x00003970


	//   ....[3]....
        /*00dc*/ 	.word	0x00003f10


	//----- nvinfo : EIATTR_VRC_CTA_INIT_COUNT
	.align		4
.L_256:
        /*00e0*/ 	.byte	0x02, 0x4a
	.zero		1
	.zero		1


	//----- nvinfo : EIATTR_EXIT_INSTR_OFFSETS
	.align		4
        /*00e4*/ 	.byte	0x04, 0x1c
        /*00e6*/ 	.short	(.L_258 - .L_257)


	//   ....[0]....
.L_257:
        /*00e8*/ 	.word	0x00001970


	//   ....[1]....
        /*00ec*/ 	.word	0x00001de0


	//   ....[2]....
        /*00f0*/ 	.word	0x00003cd0


	//   ....[3]....
        /*00f4*/ 	.word	0x00003d00


	//   ....[4]....
        /*00f8*/ 	.word	0x00004290


	//   ....[5]....
        /*00fc*/ 	.word	0x000042c0


	//----- nvinfo : EIATTR_MAX_THREADS
	.align		4
.L_258:
        /*0100*/ 	.byte	0x04, 0x05
        /*0102*/ 	.short	(.L_260 - .L_259)
.L_259:
        /*0104*/ 	.word	0x00000100
        /*0108*/ 	.word	0x00000001
        /*010c*/ 	.word	0x00000001


	//----- nvinfo : EIATTR_CRS_STACK_SIZE
	.align		4
.L_260:
        /*0110*/ 	.byte	0x04, 0x1e
        /*0112*/ 	.short	(.L_262 - .L_261)
.L_261:
        /*0114*/ 	.word	0x00000000


	//----- nvinfo : EIATTR_CBANK_PARAM_SIZE
	.align		4
.L_262:
        /*0118*/ 	.byte	0x03, 0x19
        /*011a*/ 	.short	0x0050


	//----- nvinfo : EIATTR_PARAM_CBANK
	.align		4
        /*011c*/ 	.byte	0x04, 0x0a
        /*011e*/ 	.short	(.L_264 - .L_263)
	.align		4
.L_263:
        /*0120*/ 	.word	index@(.nv.constant0._ZN3cub18CUB_300001_SM_10006detail10merge_sort26DeviceMergeSortMergeKernelINS2_10policy_hubIN6thrust24THRUST_300001_SM_1000_NS6detail15normal_iteratorINS6_10device_ptrI8KeyValueEEEEE9Policy600ESC_PNS0_8NullTypeESC_SG_m18KeyValueComparatorSA_SF_EEvbT2_T3_T4_PT6_PT7_T5_PSK_SK_NS1_7vsmem_tE)
        /*0124*/ 	.short	0x0380
        /*0126*/ 	.short	0x0050


	//----- nvinfo : EIATTR_SW_WAR
	.align		4
.L_264:
        /*0128*/ 	.byte	0x04, 0x36
        /*012a*/ 	.short	(.L_266 - .L_265)
.L_265:
        /*012c*/ 	.word	0x00000008
.L_266:


//--------------------- .nv.info._ZN3cub18CUB_300001_SM_10006detail10merge_sort30DeviceMergeSortPartitionKernelIN6thrust24THRUST_300001_SM_1000_NS6detail15normal_iteratorINS5_10device_ptrI8KeyValueEEEEm18KeyValueComparatorS9_EEvbT_PT2_T0_SG_PSG_T1_SG_i --------------------------
	.section	.nv.info._ZN3cub18CUB_300001_SM_10006detail10merge_sort30DeviceMergeSortPartitionKernelIN6thrust24THRUST_300001_SM_1000_NS6detail15normal_iteratorINS5_10device_ptrI8KeyValueEEEEm18KeyValueComparatorS9_EEvbT_PT2_T0_SG_PSG_T1_SG_i,"",@"SHT_CUDA_INFO"
	.sectionflags	@""
	.align	4


	//----- nvinfo : EIATTR_CUDA_API_VERSION
	.align		4
        /*0000*/ 	.byte	0x04, 0x37
        /*0002*/ 	.short	(.L_268 - .L_267)
.L_267:
        /*0004*/ 	.word	0x00000082


	//----- nvinfo : EIATTR_KPARAM_INFO
	.align		4
.L_268:
        /*0008*/ 	.byte	0x04, 0x17
        /*000a*/ 	.short	(.L_270 - .L_269)
.L_269:
        /*000c*/ 	.word	0x00000000
        /*0010*/ 	.short	0x0008
        /*0012*/ 	.short	0x0040
        /*0014*/ 	.byte	0x00, 0xf0, 0x11, 0x00


	//----- nvinfo : EIATTR_KPARAM_INFO
	.align		4
.L_270:
        /*0018*/ 	.byte	0x04, 0x17
        /*001a*/ 	.short	(.L_272 - .L_271)
.L_271:
        /*001c*/ 	.word	0x00000000
        /*0020*/ 	.short	0x0007
        /*0022*/ 	.short	0x0038
        /*0024*/ 	.byte	0x00, 0xf0, 0x21, 0x00


	//----- nvinfo : EIATTR_KPARAM_INFO
	.align		4
.L_272:
        /*0028*/ 	.byte	0x04, 0x17
        /*002a*/ 	.short	(.L_274 - .L_273)
.L_273:
        /*002c*/ 	.word	0x00000000
        /*0030*/ 	.short	0x0006
        /*0032*/ 	.short	0x0030
        /*0034*/ 	.byte	0x00, 0xf0, 0x05, 0x00


	//----- nvinfo : EIATTR_KPARAM_INFO
	.align		4
.L_274:
        /*0038*/ 	.byte	0x04, 0x17
        /*003a*/ 	.short	(.L_276 - .L_275)
.L_275:
        /*003c*/ 	.word	0x00000000
        /*0040*/ 	.short	0x0005
        /*0042*/ 	.short	0x0028
        /*0044*/ 	.byte	0x00, 0xf5, 0x21, 0x00


	//----- nvinfo : EIATTR_KPARAM_INFO
	.align		4
.L_276:
        /*0048*/ 	.byte	0x04, 0x17
        /*004a*/ 	.short	(.L_278 - .L_277)
.L_277:
        /*004c*/ 	.word	0x00000000
        /*0050*/ 	.short	0x0004
        /*0052*/ 	.short	0x0020
        /*0054*/ 	.byte	0x00, 0xf0, 0x21, 0x00


	//----- nvinfo : EIATTR_KPARAM_INFO
	.align		4
.L_278:
        /*0058*/ 	.byte	0x04, 0x17
        /*005a*/ 	.short	(.L_280 - .L_279)
.L_279:
        /*005c*/ 	.word	0x00000000
        /*0060*/ 	.short	0x0003
        /*0062*/ 	.short	0x0018
        /*0064*/ 	.byte	0x00, 0xf0, 0x21, 0x00


	//----- nvinfo : EIATTR_KPARAM_INFO
	.align		4
.L_280:
        /*0068*/ 	.byte	0x04, 0x17
        /*006a*/ 	.short	(.L_282 - .L_281)
.L_281:
        /*006c*/ 	.word	0x00000000
        /*0070*/ 	.short	0x0002
        /*0072*/ 	.short	0x0010
        /*0074*/ 	.byte	0x00, 0xf5, 0x21, 0x00


	//----- nvinfo : EIATTR_KPARAM_INFO
	.align		4
.L_282:
        /*0078*/ 	.byte	0x04, 0x17
        /*007a*/ 	.short	(.L_284 - .L_283)
.L_283:
        /*007c*/ 	.word	0x00000000
        /*0080*/ 	.short	0x0001
        /*0082*/ 	.short	0x0008
        /*0084*/ 	.byte	0x00, 0xf0, 0x21, 0x00


	//----- nvinfo : EIATTR_KPARAM_INFO
	.align		4
.L_284:
        /*0088*/ 	.byte	0x04, 0x17
        /*008a*/ 	.short	(.L_286 - .L_285)
.L_285:
        /*008c*/ 	.word	0x00000000
        /*0090*/ 	.short	0x0000
        /*0092*/ 	.short	0x0000
        /*0094*/ 	.byte	0x00, 0xf0, 0x05, 0x00


	//----- nvinfo : EIATTR_SPARSE_MMA_MASK
	.align		4
.L_286:
        /*0098*/ 	.byte	0x03, 0x50
        /*009a*/ 	.short	0x0000


	//----- nvinfo : EIATTR_MAXREG_COUNT
	.align		4
        /*009c*/ 	.byte	0x03, 0x1b
        /*009e*/ 	.short	0x00ff


	//----- nvinfo : EIATTR_MERCURY_ISA_VERSION
	.align		4
        /*00a0*/ 	.byte	0x03, 0x5f
        /*00a2*/ 	.short	0x0101


	//----- nvinfo : EIATTR_VRC_CTA_INIT_COUNT
	.align		4
        /*00a4*/ 	.byte	0x02, 0x4a
	.zero		1
	.zero		1


	//----- nvinfo : EIATTR_EXIT_INSTR_OFFSETS
	.align		4
        /*00a8*/ 	.byte	0x04, 0x1c
        /*00aa*/ 	.short	(.L_288 - .L_287)


	//   ....[0]....
.L_287:
        /*00ac*/ 	.word	0x00000080


	//   ....[1]....
        /*00b0*/ 	.word	0x000003d0


	//   ....[2]....
        /*00b4*/ 	.word	0x00000b70


	//----- nvinfo : EIATTR_CRS_STACK_SIZE
	.align		4
.L_288:
        /*00b8*/ 	.byte	0x04, 0x1e
        /*00ba*/ 	.short	(.L_290 - .L_289)
.L_289:
        /*00bc*/ 	.word	0x00000000


	//----- nvinfo : EIATTR_CBANK_PARAM_SIZE
	.align		4
.L_290:
        /*00c0*/ 	.byte	0x03, 0x19
        /*00c2*/ 	.short	0x0044


	//----- nvinfo : EIATTR_PARAM_CBANK
	.align		4
        /*00c4*/ 	.byte	0x04, 0x0a
        /*00c6*/ 	.short	(.L_292 - .L_291)
	.align		4
.L_291:
        /*00c8*/ 	.word	index@(.nv.constant0._ZN3cub18CUB_300001_SM_10006detail10merge_sort30DeviceMergeSortPartitionKernelIN6thrust24THRUST_300001_SM_1000_NS6detail15normal_iteratorINS5_10device_ptrI8KeyValueEEEEm18KeyValueComparatorS9_EEvbT_PT2_T0_SG_PSG_T1_SG_i)
        /*00cc*/ 	.short	0x0380
        /*00ce*/ 	.short	0x0044


	//----- nvinfo : EIATTR_SW_WAR
	.align		4
.L_292:
        /*00d0*/ 	.byte	0x04, 0x36
        /*00d2*/ 	.short	(.L_294 - .L_293)
.L_293:
        /*00d4*/ 	.word	0x00000008
.L_294:


//--------------------- .nv.info._ZN3cub18CUB_300001_SM_10006detail10merge_sort30DeviceMergeSortBlockSortKernelINS2_10policy_hubIN6thrust24THRUST_300001_SM_1000_NS6detail15normal_iteratorINS6_10device_ptrI8KeyValueEEEEE9Policy600ESC_PNS0_8NullTypeESC_SG_m18KeyValueComparatorSA_SF_EEvbT0_T1_T2_T3_T4_PT6_PT7_T5_NS1_7vsmem_tE --------------------------
	.section	.nv.info._ZN3cub18CUB_300001_SM_10006detail10merge_sort30DeviceMergeSortBlockSortKernelINS2_10policy_hubIN6thrust24THRUST_300001_SM_1000_NS6detail15normal_iteratorINS6_10device_ptrI8KeyValueEEEEE9Policy600ESC_PNS0_8NullTypeESC_SG_m18KeyValueComparatorSA_SF_EEvbT0_T1_T2_T3_T4_PT6_PT7_T5_NS1_7vsmem_tE,"",@"SHT_CUDA_INFO"
	.sectionflags	@""
	.align	4


	//----- nvinfo : EIATTR_CUDA_API_VERSION
	.align		4
        /*0000*/ 	.byte	0x04, 0x37
        /*0002*/ 	.short	(.L_296 - .L_295)
.L_295:
        /*0004*/ 	.word	0x00000082


	//----- nvinfo : EIATTR_KPARAM_INFO
	.align		4
.L_296:
        /*0008*/ 	.byte	0x04, 0x17
        /*000a*/ 	.short	(.L_298 - .L_297)
.L_297:
        /*000c*/ 	.word	0x00000000
        /*0010*/ 	.short	0x0009
        /*0012*/ 	.short	0x0048
        /*0014*/ 	.byte	0x00, 0xf0, 0x21, 0x00


	//----- nvinfo : EIATTR_KPARAM_INFO
	.align		4
.L_298:
        /*0018*/ 	.byte	0x04, 0x17
        /*001a*/ 	.short	(.L_300 - .L_299)
.L_299:
        /*001c*/ 	.word	0x00000000
        /*0020*/ 	.short	0x0008
        /*0022*/ 	.short	0x0040
        /*0024*/ 	.byte	0x00, 0xf0, 0x05, 0x00


	//----- nvinfo : EIATTR_KPARAM_INFO
	.align		4
.L_300:
        /*0028*/ 	.byte	0x04, 0x17
        /*002a*/ 	.short	(.L_302 - .L_301)
.L_301:
        /*002c*/ 	.word	0x00000000
        /*0030*/ 	.short	0x0007
        /*0032*/ 	.short	0x0038
        /*0034*/ 	.byte	0x00, 0xf5, 0x21, 0x00


	//----- nvinfo : EIATTR_KPARAM_INFO
	.align		4
.L_302:
        /*0038*/ 	.byte	0x04, 0x17
        /*003a*/ 	.short	(.L_304 - .L_303)
.L_303:
        /*003c*/ 	.word	0x00000000
        /*0040*/ 	.short	0x0006
        /*0042*/ 	.short	0x0030
        /*0044*/ 	.byte	0x00, 0xf5, 0x21, 0x00


	//----- nvinfo : EIATTR_KPARAM_INFO
	.align		4
.L_304:
        /*0048*/ 	.byte	0x04, 0x17
        /*004a*/ 	.short	(.L_306 - .L_305)
.L_305:
        /*004c*/ 	.word	0x00000000
        /*0050*/ 	.short	0x0005
        /*0052*/ 	.short	0x0028
        /*0054*/ 	.byte	0x00, 0xf0, 0x21, 0x00


	//----- nvinfo : EIATTR_KPARAM_INFO
	.align		4
.L_306:
        /*0058*/ 	.byte	0x04, 0x17
        /*005a*/ 	.short	(.L_308 - .L_307)
.L_307:
        /*005c*/ 	.word	0x00000000
        /*0060*/ 	.short	0x0004
        /*0062*/ 	.short	0x0020
        /*0064*/ 	.byte	0x00, 0xf5, 0x21, 0x00


	//----- nvinfo : EIATTR_KPARAM_INFO
	.align		4
.L_308:
        /*0068*/ 	.byte	0x04, 0x17
        /*006a*/ 	.short	(.L_310 - .L_309)
.L_309:
        /*006c*/ 	.word	0x00000000
        /*0070*/ 	.short	0x0003
        /*0072*/ 	.short	0x0018
        /*0074*/ 	.byte	0x00, 0xf0, 0x21, 0x00


	//----- nvinfo : EIATTR_KPARAM_INFO
	.align		4
.L_310:
        /*0078*/ 	.byte	0x04, 0x17
        /*007a*/ 	.short	(.L_312 - .L_311)
.L_311:
        /*007c*/ 	.word	0x00000000
        /*0080*/ 	.short	0x0002
        /*0082*/ 	.short	0x0010
        /*0084*/ 	.byte	0x00, 0xf5, 0x21, 0x00


	//----- nvinfo : EIATTR_KPARAM_INFO
	.align		4
.L_312:
        /*0088*/ 	.byte	0x04, 0x17
        /*008a*/ 	.short	(.L_314 - .L_313)
.L_313:
        /*008c*/ 	.word	0x00000000
        /*0090*/ 	.short	0x0001
        /*0092*/ 	.short	0x0008
        /*0094*/ 	.byte	0x00, 0xf0, 0x21, 0x00


	//----- nvinfo : EIATTR_KPARAM_INFO
	.align		4
.L_314:
        /*0098*/ 	.byte	0x04, 0x17
        /*009a*/ 	.short	(.L_316 - .L_315)
.L_315:
        /*009c*/ 	.word	0x00000000
        /*00a0*/ 	.short	0x0000
        /*00a2*/ 	.short	0x0000
        /*00a4*/ 	.byte	0x00, 0xf0, 0x05, 0x00


	//----- nvinfo : EIATTR_SPARSE_MMA_MASK
	.align		4
.L_316:
        /*00a8*/ 	.byte	0x03, 0x50
        /*00aa*/ 	.short	0x0000


	//----- nvinfo : EIATTR_MAXREG_COUNT
	.align		4
        /*00ac*/ 	.byte	0x03, 0x1b
        /*00ae*/ 	.short	0x00ff


	//----- nvinfo : EIATTR_NUM_BARRIERS
	.align		4
        /*00b0*/ 	.byte	0x02, 0x4c
        /*00b2*/ 	.byte	0x01
	.zero		1


	//----- nvinfo : EIATTR_MERCURY_ISA_VERSION
	.align		4
        /*00b4*/ 	.byte	0x03, 0x5f
        /*00b6*/ 	.short	0x0101


	//----- nvinfo : EIATTR_COOP_GROUP_MASK_REGIDS
	.align		4
        /*00b8*/ 	.byte	0x04, 0x29
        /*00ba*/ 	.short	(.L_318 - .L_317)


	//   ....[0]....
.L_317:
        /*00bc*/ 	.word	0xffffffff


	//   ....[1]....
        /*00c0*/ 	.word	0xffffffff


	//   ....[2]....
        /*00c4*/ 	.word	0xffffffff


	//   ....[3]....
        /*00c8*/ 	.word	0xffffffff


	//   ....[4]....
        /*00cc*/ 	.word	0xffffffff


	//   ....[5]....
        /*00d0*/ 	.word	0xffffffff


	//----- nvinfo : EIATTR_COOP_GROUP_INSTR_OFFSETS
	.align		4
.L_318:
        /*00d4*/ 	.byte	0x04, 0x28
        /*00d6*/ 	.short	(.L_320 - .L_319)


	//   ....[0]....
.L_319:
        /*00d8*/ 	.word	0x00000620


	//   ....[1]....
        /*00dc*/ 	.word	0x00001a80


	//   ....[2]....
        /*00e0*/ 	.word	0x00001d30


	//   ....[3]....
        /*00e4*/ 	.word	0x00002660


	//   ....[4]....
        /*00e8*/ 	.word	0x00003ef0


	//   ....[5]....
        /*00ec*/ 	.word	0x00004320


	//----- nvinfo : EIATTR_VRC_CTA_INIT_COUNT
	.align		4
.L_320:
        /*00f0*/ 	.byte	0x02, 0x4a
	.zero		1
	.zero		1


	//----- nvinfo : EIATTR_EXIT_INSTR_OFFSETS
	.align		4
        /*00f4*/ 	.byte	0x04, 0x1c
        /*00f6*/ 	.short	(.L_322 - .L_321)


	//   ....[0]....
.L_321:
        /*00f8*/ 	.word	0x00001c90


	//   ....[1]....
        /*00fc*/ 	.word	0x00001ee0


	//   ....[2]....
        /*0100*/ 	.word	0x00004230


	//   ....[3]....
        /*0104*/ 	.word	0x00004260


	//   ....[4]....
        /*0108*/ 	.word	0x00004630


	//   ....[5]....
        /*010c*/ 	.word	0x00004660


	//----- nvinfo : EIATTR_MAX_THREADS
	.align		4
.L_322:
        /*0110*/ 	.byte	0x04, 0x05
        /*0112*/ 	.short	(.L_324 - .L_323)
.L_323:
        /*0114*/ 	.word	0x00000100
        /*0118*/ 	.word	0x00000001
        /*011c*/ 	.word	0x00000001


	//----- nvinfo : EIATTR_CRS_STACK_SIZE
	.align		4
.L_324:
        /*0120*/ 	.byte	0x04, 0x1e
        /*0122*/ 	.short	(.L_326 - .L_325)
.L_325:
        /*0124*/ 	.word	0x00000000


	//----- nvinfo : EIATTR_CBANK_PARAM_SIZE
	.align		4
.L_326:
        /*0128*/ 	.byte	0x03, 0x19
        /*012a*/ 	.short	0x0050


	//----- nvinfo : EIATTR_PARAM_CBANK
	.align		4
        /*012c*/ 	.byte	0x04, 0x0a
        /*012e*/ 	.short	(.L_328 - .L_327)
	.align		4
.L_327:
        /*0130*/ 	.word	index@(.nv.constant0._ZN3cub18CUB_300001_SM_10006detail10merge_sort30DeviceMergeSortBlockSortKernelINS2_10policy_hubIN6thrust24THRUST_300001_SM_1000_NS6detail15normal_iteratorINS6_10device_ptrI8KeyValueEEEEE9Policy600ESC_PNS0_8NullTypeESC_SG_m18KeyValueComparatorSA_SF_EEvbT0_T1_T2_T3_T4_PT6_PT7_T5_NS1_7vsmem_tE)
        /*0134*/ 	.short	0x0380
        /*0136*/ 	.short	0x0050


	//----- nvinfo : EIATTR_SW_WAR
	.align		4
.L_328:
        /*0138*/ 	.byte	0x04, 0x36
        /*013a*/ 	.short	(.L_330 - .L_329)
.L_329:
        /*013c*/ 	.word	0x00000008
.L_330:


//--------------------- .nv.info._ZN3cub18CUB_300001_SM_10006detail10merge_sort26DeviceMergeSortMergeKernelINS2_10policy_hubIN6thrust24THRUST_300001_SM_1000_NS6detail15normal_iteratorINS6_10device_ptrI8KeyValueEEEEE9Policy600ESC_PNS0_8NullTypeESC_SG_j18KeyValueComparatorSA_SF_EEvbT2_T3_T4_PT6_PT7_T5_PSK_SK_NS1_7vsmem_tE --------------------------
	.section	.nv.info._ZN3cub18CUB_300001_SM_10006detail10merge_sort26DeviceMergeSortMergeKernelINS2_10policy_hubIN6thrust24THRUST_300001_SM_1000_NS6detail15normal_iteratorINS6_10device_ptrI8KeyValueEEEEE9Policy600ESC_PNS0_8NullTypeESC_SG_j18KeyValueComparatorSA_SF_EEvbT2_T3_T4_PT6_PT7_T5_PSK_SK_NS1_7vsmem_tE,"",@"SHT_CUDA_INFO"
	.sectionflags	@""
	.align	4


	//----- nvinfo : EIATTR_CUDA_API_VERSION
	.align		4
        /*0000*/ 	.byte	0x04, 0x37
        /*0002*/ 	.short	(.L_332 - .L_331)
.L_331:
        /*0004*/ 	.word	0x00000082


	//----- nvinfo : EIATTR_KPARAM_INFO
	.align		4
.L_332:
        /*0008*/ 	.byte	0x04, 0x17
        /*000a*/ 	.short	(.L_334 - .L_333)
.L_333:
        /*000c*/ 	.word	0x00000000
        /*0010*/ 	.short	0x0009
        /*0012*/ 	.short	0x0048
        /*0014*/ 	.byte	0x00, 0xf0, 0x21, 0x00


	//----- nvinfo : EIATTR_KPARAM_INFO
	.align		4
.L_334:
        /*0018*/ 	.byte	0x04, 0x17
        /*001a*/ 	.short	(.L_336 - .L_335)
.L_335:
        /*001c*/ 	.word	0x00000000
        /*0020*/ 	.short	0x0008
        /*0022*/ 	.short	0x0040
        /*0024*/ 	.byte	0x00, 0xf0, 0x11, 0x00


	//----- nvinfo : EIATTR_KPARAM_INFO
	.align		4
.L_336:
        /*0028*/ 	.byte	0x04, 0x17
        /*002a*/ 	.short	(.L_338 - .L_337)
.L_337:
        /*002c*/ 	.word	0x00000000
        /*0030*/ 	.short	0x0007
        /*0032*/ 	.short	0x0038
        /*0034*/ 	.byte	0x00, 0xf5, 0x21, 0x00


	//----- nvinfo : EIATTR_KPARAM_INFO
	.align		4
.L_338:
        /*0038*/ 	.byte	0x04, 0x17
        /*003a*/ 	.short	(.L_340 - .L_339)
.L_339:
        /*003c*/ 	.word	0x00000000
        /*0040*/ 	.short	0x0006
        /*0042*/ 	.short	0x0030
        /*0044*/ 	.byte	0x00, 0xf0, 0x05, 0x00


	//----- nvinfo : EIATTR_KPARAM_INFO
	.align		4
.L_340:
        /*0048*/ 	.byte	0x04, 0x17
        /*004a*/ 	.short	(.L_342 - .L_341)
.L_341:
        /*004c*/ 	.word	0x00000000
        /*0050*/ 	.short	0x0005
        /*0052*/ 	.short	0x0028
        /*0054*/ 	.byte	0x00, 0xf5, 0x21, 0x00


	//----- nvinfo : EIATTR_KPARAM_INFO
	.align		4
.L_342:
        /*0058*/ 	.byte	0x04, 0x17
        /*005a*/ 	.short	(.L_344 - .L_343)
.L_343:
        /*005c*/ 	.word	0x00000000
        /*0060*/ 	.short	0x0004
        /*0062*/ 	.short	0x0020
        /*0064*/ 	.byte	0x00, 0xf5, 0x21, 0x00


	//----- nvinfo : EIATTR_KPARAM_INFO
	.align		4
.L_344:
        /*0068*/ 	.byte	0x04, 0x17
        /*006a*/ 	.short	(.L_346 - .L_345)
.L_345:
        /*006c*/ 	.word	0x00000000
        /*0070*/ 	.short	0x0003
        /*0072*/ 	.short	0x0018
        /*0074*/ 	.byte	0x00, 0xf0, 0x11, 0x00


	//----- nvinfo : EIATTR_KPARAM_INFO
	.align		4
.L_346:
        /*0078*/ 	.byte	0x04, 0x17
        /*007a*/ 	.short	(.L_348 - .L_347)
.L_347:
        /*007c*/ 	.word	0x00000000
        /*0080*/ 	.short	0x0002
        /*0082*/ 	.short	0x0010
        /*0084*/ 	.byte	0x00, 0xf5, 0x21, 0x00


	//----- nvinfo : EIATTR_KPARAM_INFO
	.align		4
.L_348:
        /*0088*/ 	.byte	0x04, 0x17
        /*008a*/ 	.short	(.L_350 - .L_349)
.L_349:
        /*008c*/ 	.word	0x00000000
        /*0090*/ 	.short	0x0001
        /*0092*/ 	.short	0x0008
        /*0094*/ 	.byte	0x00, 0xf0, 0x21, 0x00


	//----- nvinfo : EIATTR_KPARAM_INFO
	.align		4
.L_350:
        /*0098*/ 	.byte	0x04, 0x17
        /*009a*/ 	.short	(.L_352 - .L_351)
.L_351:
        /*009c*/ 	.word	0x00000000
        /*00a0*/ 	.short	0x0000
        /*00a2*/ 	.short	0x0000
        /*00a4*/ 	.byte	0x00, 0xf0, 0x05, 0x00


	//----- nvinfo : EIATTR_SPARSE_MMA_MASK
	.align		4
.L_352:
        /*00a8*/ 	.byte	0x03, 0x50
        /*00aa*/ 	.short	0x0000


	//----- nvinfo : EIATTR_MAXREG_COUNT
	.align		4
        /*00ac*/ 	.byte	0x03, 0x1b
        /*00ae*/ 	.short	0x00ff


	//----- nvinfo : EIATTR_NUM_BARRIERS
	.align		4
        /*00b0*/ 	.byte	0x02, 0x4c
        /*00b2*/ 	.byte	0x01
	.zero		1


	//----- nvinfo : EIATTR_MERCURY_ISA_VERSION
	.align		4
        /*00b4*/ 	.byte	0x03, 0x5f
        /*00b6*/ 	.short	0x0101


	//----- nvinfo : EIATTR_COOP_GROUP_MASK_REGIDS
	.align		4
        /*00b8*/ 	.byte	0x04, 0x29
        /*00ba*/ 	.short	(.L_354 - .L_353)


	//   ....[0]....
.L_353:
        /*00bc*/ 	.word	0xffffffff


	//   ....[1]....
        /*00c0*/ 	.word	0xffffffff


	//   ....[2]....
        /*00c4*/ 	.word	0xffffffff


	//   ....[3]....
        /*00c8*/ 	.word	0xffffffff


	//----- nvinfo : EIATTR_COOP_GROUP_INSTR_OFFSETS
	.align		4
.L_354:
        /*00cc*/ 	.byte	0x04, 0x28
        /*00ce*/ 	.short	(.L_356 - .L_355)


	//   ....[0]....
.L_355:
        /*00d0*/ 	.word	0x000015e0


	//   ....[1]....
        /*00d4*/ 	.word	0x000019e0


	//   ....[2]....
        /*00d8*/ 	.word	0x000035f0


	//   ....[3]....
        /*00dc*/ 	.word	0x00003ba0


	//----- nvinfo : EIATTR_VRC_CTA_INIT_COUNT
	.align		4
.L_356:
        /*00e0*/ 	.byte	0x02, 0x4a
	.zero		1
	.zero		1


	//----- nvinfo : EIATTR_EXIT_INSTR_OFFSETS
	.align		4
        /*00e4*/ 	.byte	0x04, 0x1c
        /*00e6*/ 	.short	(.L_358 - .L_357)


	//   ....[0]....
.L_357:
        /*00e8*/ 	.word	0x000017c0


	//   ....[1]....
        /*00ec*/ 	.word	0x00001c20


	//   ....[2]....
        /*00f0*/ 	.word	0x00003950


	//   ....[3]....
        /*00f4*/ 	.word	0x00003980


	//   ....[4]....
        /*00f8*/ 	.word	0x00003f00


	//   ....[5]....
        /*00fc*/ 	.word	0x00003f30


	//----- nvinfo : EIATTR_MAX_THREADS
	.align		4
.L_358:
        /*0100*/ 	.byte	0x04, 0x05
        /*0102*/ 	.short	(.L_360 - .L_359)
.L_359:
        /*0104*/ 	.word	0x00000100
        /*0108*/ 	.word	0x00000001
        /*010c*/ 	.word	0x00000001


	//----- nvinfo : EIATTR_CRS_STACK_SIZE
	.align		4
.L_360:
        /*0110*/ 	.byte	0x04, 0x1e
        /*0112*/ 	.short	(.L_362 - .L_361)
.L_361:
        /*0114*/ 	.word	0x00000000


	//----- nvinfo : EIATTR_CBANK_PARAM_SIZE
	.align		4
.L_362:
        /*0118*/ 	.byte	0x03, 0x19
        /*011a*/ 	.short	0x0050


	//----- nvinfo : EIATTR_PARAM_CBANK
	.align		4
        /*011c*/ 	.byte	0x04, 0x0a
        /*011e*/ 	.short	(.L_364 - .L_363)
	.align		4
.L_363:
        /*0120*/ 	.word	index@(.nv.constant0._ZN3cub18CUB_300001_SM_10006detail10merge_sort26DeviceMergeSortMergeKernelINS2_10policy_hubIN6thrust24THRUST_300001_SM_1000_NS6detail15normal_iteratorINS6_10device_ptrI8KeyValueEEEEE9Policy600ESC_PNS0_8NullTypeESC_SG_j18KeyValueComparatorSA_SF_EEvbT2_T3_T4_PT6_PT7_T5_PSK_SK_NS1_7vsmem_tE)
        /*0124*/ 	.short	0x0380
        /*0126*/ 	.short	0x0050


	//----- nvinfo : EIATTR_SW_WAR
	.align		4
.L_364:
        /*0128*/ 	.byte	0x04, 0x36
        /*012a*/ 	.short	(.L_366 - .L_365)
.L_365:
        /*012c*/ 	.word	0x00000008
.L_366:


//--------------------- .nv.info._ZN3cub18CUB_300001_SM_10006detail10merge_sort30DeviceMergeSortPartitionKernelIN6thrust24THRUST_300001_SM_1000_NS6detail15normal_iteratorINS5_10device_ptrI8KeyValueEEEEj18KeyValueComparatorS9_EEvbT_PT2_T0_SG_PSG_T1_SG_i --------------------------
	.section	.nv.info._ZN3cub18CUB_300001_SM_10006detail10merge_sort30DeviceMergeSortPartitionKernelIN6thrust24THRUST_300001_SM_1000_NS6detail15normal_iteratorINS5_10device_ptrI8KeyValueEEEEj18KeyValueComparatorS9_EEvbT_PT2_T0_SG_PSG_T1_SG_i,"",@"SHT_CUDA_INFO"
	.sectionflags	@""
	.align	4


	//----- nvinfo : EIATTR_CUDA_API_VERSION
	.align		4
        /*0000*/ 	.byte	0x04, 0x37
        /*0002*/ 	.short	(.L_368 - .L_367)
.L_367:
        /*0004*/ 	.word	0x00000082


	//----- nvinfo : EIATTR_KPARAM_INFO
	.align		4
.L_368:
        /*0008*/ 	.byte	0x04, 0x17
        /*000a*/ 	.short	(.L_370 - .L_369)
.L_369:
        /*000c*/ 	.word	0x00000000
        /*0010*/ 	.short	0x0008
        /*0012*/ 	.short	0x0030
        /*0014*/ 	.byte	0x00, 0xf0, 0x11, 0x00


	//----- nvinfo : EIATTR_KPARAM_INFO
	.align		4
.L_370:
        /*0018*/ 	.byte	0x04, 0x17
        /*001a*/ 	.short	(.L_372 - .L_371)
.L_371:
        /*001c*/ 	.word	0x00000000
        /*0020*/ 	.short	0x0007
        /*0022*/ 	.short	0x002c
        /*0024*/ 	.byte	0x00, 0xf0, 0x11, 0x00


	//----- nvinfo : EIATTR_KPARAM_INFO
	.align		4
.L_372:
        /*0028*/ 	.byte	0x04, 0x17
        /*002a*/ 	.short	(.L_374 - .L_373)
.L_373:
        /*002c*/ 	.word	0x00000000
        /*0030*/ 	.short	0x0006
        /*0032*/ 	.short	0x0028
        /*0034*/ 	.byte	0x00, 0xf0, 0x05, 0x00


	//----- nvinfo : EIATTR_KPARAM_INFO
	.align		4
.L_374:
        /*0038*/ 	.byte	0x04, 0x17
        /*003a*/ 	.short	(.L_376 - .L_375)
.L_375:
        /*003c*/ 	.word	0x00000000
        /*0040*/ 	.short	0x0005
        /*0042*/ 	.short	0x0020
        /*0044*/ 	.byte	0x00, 0xf5, 0x21, 0x00


	//----- nvinfo : EIATTR_KPARAM_INFO
	.align		4
.L_376:
        /*0048*/ 	.byte	0x04, 0x17
        /*004a*/ 	.short	(.L_378 - .L_377)
.L_377:
        /*004c*/ 	.word	0x00000000
        /*0050*/ 	.short	0x0004
        /*0052*/ 	.short	0x001c
        /*0054*/ 	.byte	0x00, 0xf0, 0x11, 0x00


	//----- nvinfo : EIATTR_KPARAM_INFO
	.align		4
.L_378:
        /*0058*/ 	.byte	0x04, 0x17
        /*005a*/ 	.short	(.L_380 - .L_379)
.L_379:
        /*005c*/ 	.word	0x00000000
        /*0060*/ 	.short	0x0003
        /*0062*/ 	.short	0x0018
        /*0064*/ 	.byte	0x00, 0xf0, 0x11, 0x00


	//----- nvinfo : EIATTR_KPARAM_INFO
	.align		4
.L_380:
        /*0068*/ 	.byte	0x04, 0x17
        /*006a*/ 	.short	(.L_382 - .L_381)
.L_381:
        /*006c*/ 	.word	0x00000000
        /*0070*/ 	.short	0x0002
        /*0072*/ 	.short	0x0010
        /*0074*/ 	.byte	0x00, 0xf5, 0x21, 0x00


	//----- nvinfo : EIATTR_KPARAM_INFO
	.align		4
.L_382:
        /*0078*/ 	.byte	0x04, 0x17
        /*007a*/ 	.short	(.L_384 - .L_383)
.L_383:
        /*007c*/ 	.word	0x00000000
        /*0080*/ 	.short	0x0001
        /*0082*/ 	.short	0x0008
        /*0084*/ 	.byte	0x00, 0xf0, 0x21, 0x00


	//----- nvinfo : EIATTR_KPARAM_INFO
	.align		4
.L_384:
        /*0088*/ 	.byte	0x04, 0x17
        /*008a*/ 	.short	(.L_386 - .L_385)
.L_385:
        /*008c*/ 	.word	0x00000000
        /*0090*/ 	.short	0x0000
        /*0092*/ 	.short	0x0000
        /*0094*/ 	.byte	0x00, 0xf0, 0x05, 0x00


	//----- nvinfo : EIATTR_SPARSE_MMA_MASK
	.align		4
.L_386:
        /*0098*/ 	.byte	0x03, 0x50
        /*009a*/ 	.short	0x0000


	//----- nvinfo : EIATTR_MAXREG_COUNT
	.align		4
        /*009c*/ 	.byte	0x03, 0x1b
        /*009e*/ 	.short	0x00ff


	//----- nvinfo : EIATTR_MERCURY_ISA_VERSION
	.align		4
        /*00a0*/ 	.byte	0x03, 0x5f
        /*00a2*/ 	.short	0x0101


	//----- nvinfo : EIATTR_VRC_CTA_INIT_COUNT
	.align		4
        /*00a4*/ 	.byte	0x02, 0x4a
	.zero		1
	.zero		1


	//----- nvinfo : EIATTR_EXIT_INSTR_OFFSETS
	.align		4
        /*00a8*/ 	.byte	0x04, 0x1c
        /*00aa*/ 	.short	(.L_388 - .L_387)


	//   ....[0]....
.L_387:
        /*00ac*/ 	.word	0x00000070


	//   ....[1]....
        /*00b0*/ 	.word	0x000001e0


	//   ....[2]....
        /*00b4*/ 	.word	0x00000650


	//----- nvinfo : EIATTR_CRS_STACK_SIZE
	.align		4
.L_388:
        /*00b8*/ 	.byte	0x04, 0x1e
        /*00ba*/ 	.short	(.L_390 - .L_389)
.L_389:
        /*00bc*/ 	.word	0x00000000


	//----- nvinfo : EIATTR_CBANK_PARAM_SIZE
	.align		4
.L_390:
        /*00c0*/ 	.byte	0x03, 0x19
        /*00c2*/ 	.short	0x0034


	//----- nvinfo : EIATTR_PARAM_CBANK
	.align		4
        /*00c4*/ 	.byte	0x04, 0x0a
        /*00c6*/ 	.short	(.L_392 - .L_391)
	.align		4
.L_391:
        /*00c8*/ 	.word	index@(.nv.constant0._ZN3cub18CUB_300001_SM_10006detail10merge_sort30DeviceMergeSortPartitionKernelIN6thrust24THRUST_300001_SM_1000_NS6detail15normal_iteratorINS5_10device_ptrI8KeyValueEEEEj18KeyValueComparatorS9_EEvbT_PT2_T0_SG_PSG_T1_SG_i)
        /*00cc*/ 	.short	0x0380
        /*00ce*/ 	.short	0x0034


	//----- nvinfo : EIATTR_SW_WAR
	.align		4
.L_392:
        /*00d0*/ 	.byte	0x04, 0x36
        /*00d2*/ 	.short	(.L_394 - .L_393)
.L_393:
        /*00d4*/ 	.word	0x00000008
.L_394:


//--------------------- .nv.info._ZN3cub18CUB_300001_SM_10006detail10merge_sort30DeviceMergeSortBlockSortKernelINS2_10policy_hubIN6thrust24THRUST_300001_SM_1000_NS6detail15normal_iteratorINS6_10device_ptrI8KeyValueEEEEE9Policy600ESC_PNS0_8NullTypeESC_SG_j18KeyValueComparatorSA_SF_EEvbT0_T1_T2_T3_T4_PT6_PT7_T5_NS1_7vsmem_tE --------------------------
	.section	.nv.info._ZN3cub18CUB_300001_SM_10006detail10merge_sort30DeviceMergeSortBlockSortKernelINS2_10policy_hubIN6thrust24THRUST_300001_SM_1000_NS6detail15normal_iteratorINS6_10device_ptrI8KeyValueEEEEE9Policy600ESC_PNS0_8NullTypeESC_SG_j18KeyValueComparatorSA_SF_EEvbT0_T1_T2_T3_T4_PT6_PT7_T5_NS1_7vsmem_tE,"",@"SHT_CUDA_INFO"
	.sectionflags	@""
	.align	4


	//----- nvinfo : EIATTR_CUDA_API_VERSION
	.align		4
        /*0000*/ 	.byte	0x04, 0x37
        /*0002*/ 	.short	(.L_396 - .L_395)
.L_395:
        /*0004*/ 	.word	0x00000082


	//----- nvinfo : EIATTR_KPARAM_INFO
	.align		4
.L_396:
        /*0008*/ 	.byte	0x04, 0x17
        /*000a*/ 	.short	(.L_398 - .L_397)
.L_397:
        /*000c*/ 	.word	0x00000000
        /*0010*/ 	.short	0x0009
        /*0012*/ 	.short	0x0048
        /*0014*/ 	.byte	0x00, 0xf0, 0x21, 0x00


	//----- nvinfo : EIATTR_KPARAM_INFO
	.align		4
.L_398:
        /*0018*/ 	.byte	0x04, 0x17
        /*001a*/ 	.short	(.L_400 - .L_399)
.L_399:
        /*001c*/ 	.word	0x00000000
        /*0020*/ 	.short	0x0008
        /*0022*/ 	.short	0x0040
        /*0024*/ 	.byte	0x00, 0xf0, 0x05, 0x00


	//----- nvinfo : EIATTR_KPARAM_INFO
	.align		4
.L_400:
        /*0028*/ 	.byte	0x04, 0x17
        /*002a*/ 	.short	(.L_402 - .L_401)
.L_401:
        /*002c*/ 	.word	0x00000000
        /*0030*/ 	.short	0x0007
        /*0032*/ 	.short	0x0038
        /*0034*/ 	.byte	0x00, 0xf5, 0x21, 0x00


	//----- nvinfo : EIATTR_KPARAM_INFO
	.align		4
.L_402:
        /*0038*/ 	.byte	0x04, 0x17
        /*003a*/ 	.short	(.L_404 - .L_403)
.L_403:
        /*003c*/ 	.word	0x00000000
        /*0040*/ 	.short	0x0006
        /*0042*/ 	.short	0x0030
        /*0044*/ 	.byte	0x00, 0xf5, 0x21, 0x00


	//----- nvinfo : EIATTR_KPARAM_INFO
	.align		4
.L_404:
        /*0048*/ 	.byte	0x04, 0x17
        /*004a*/ 	.short	(.L_406 - .L_405)
.L_405:
        /*004c*/ 	.word	0x00000000
        /*0050*/ 	.short	0x0005
        /*0052*/ 	.short	0x0028
        /*0054*/ 	.byte	0x00, 0xf0, 0x11, 0x00


	//----- nvinfo : EIATTR_KPARAM_INFO
	.align		4
.L_406:
        /*0058*/ 	.byte	0x04, 0x17
        /*005a*/ 	.short	(.L_408 - .L_407)
.L_407:
        /*005c*/ 	.word	0x00000000
        /*0060*/ 	.short	0x0004
        /*0062*/ 	.short	0x0020
        /*0064*/ 	.byte	0x00, 0xf5, 0x21, 0x00


	//----- nvinfo : EIATTR_KPARAM_INFO
	.align		4
.L_408:
        /*0068*/ 	.byte	0x04, 0x17
        /*006a*/ 	.short	(.L_410 - .L_409)
.L_409:
        /*006c*/ 	.word	0x00000000
        /*0070*/ 	.short	0x0003
        /*0072*/ 	.short	0x0018
        /*0074*/ 	.byte	0x00, 0xf0, 0x21, 0x00


	//----- nvinfo : EIATTR_KPARAM_INFO
	.align		4
.L_410:
        /*0078*/ 	.byte	0x04, 0x17
        /*007a*/ 	.short	(.L_412 - .L_411)
.L_411:
        /*007c*/ 	.word	0x00000000
        /*0080*/ 	.short	0x0002
        /*0082*/ 	.short	0x0010
        /*0084*/ 	.byte	0x00, 0xf5, 0x21, 0x00


	//----- nvinfo : EIATTR_KPARAM_INFO
	.align		4
.L_412:
        /*0088*/ 	.byte	0x04, 0x17
        /*008a*/ 	.short	(.L_414 - .L_413)
.L_413:
        /*008c*/ 	.word	0x00000000
        /*0090*/ 	.short	0x0001
        /*0092*/ 	.short	0x0008
        /*0094*/ 	.byte	0x00, 0xf0, 0x21, 0x00


	//----- nvinfo : EIATTR_KPARAM_INFO
	.align		4
.L_414:
        /*0098*/ 	.byte	0x04, 0x17
        /*009a*/ 	.short	(.L_416 - .L_415)
.L_415:
        /*009c*/ 	.word	0x00000000
        /*00a0*/ 	.short	0x0000
        /*00a2*/ 	.short	0x0000
        /*00a4*/ 	.byte	0x00, 0xf0, 0x05, 0x00


	//----- nvinfo : EIATTR_SPARSE_MMA_MASK
	.align		4
.L_416:
        /*00a8*/ 	.byte	0x03, 0x50
        /*00aa*/ 	.short	0x0000


	//----- nvinfo : EIATTR_MAXREG_COUNT
	.align		4
        /*00ac*/ 	.byte	0x03, 0x1b
        /*00ae*/ 	.short	0x00ff


	//----- nvinfo : EIATTR_NUM_BARRIERS
	.align		4
        /*00b0*/ 	.byte	0x02, 0x4c
        /*00b2*/ 	.byte	0x01
	.zero		1


	//----- nvinfo : EIATTR_MERCURY_ISA_VERSION
	.align		4
        /*00b4*/ 	.byte	0x03, 0x5f
        /*00b6*/ 	.short	0x0101


	//----- nvinfo : EIATTR_COOP_GROUP_MASK_REGIDS
	.align		4
        /*00b8*/ 	.byte	0x04, 0x29
        /*00ba*/ 	.short	(.L_418 - .L_417)


	//   ....[0]....
.L_417:
        /*00bc*/ 	.word	0xffffffff


	//   ....[1]....
        /*00c0*/ 	.word	0xffffffff


	//   ....[2]....
        /*00c4*/ 	.word	0xffffffff


	//   ....[3]....
        /*00c8*/ 	.word	0xffffffff


	//   ....[4]....
        /*00cc*/ 	.word	0xffffffff


	//   ....[5]....
        /*00d0*/ 	.word	0xffffffff


	//----- nvinfo : EIATTR_COOP_GROUP_INSTR_OFFSETS
	.align		4
.L_418:
        /*00d4*/ 	.byte	0x04, 0x28
        /*00d6*/ 	.short	(.L_420 - .L_419)


	//   ....[0]....
.L_419:
        /*00d8*/ 	.word	0x00000600


	//   ....[1]....
        /*00dc*/ 	.word	0x00001a60


	//   ....[2]....
        /*00e0*/ 	.word	0x00001d10


	//   ....[3]....
        /*00e4*/ 	.word	0x00002640


	//   ....[4]....
        /*00e8*/ 	.word	0x00003ed0


	//   ....[5]....
        /*00ec*/ 	.word	0x000042f0


	//----- nvinfo : EIATTR_VRC_CTA_INIT_COUNT
	.align		4
.L_420:
        /*00f0*/ 	.byte	0x02, 0x4a
	.zero		1
	.zero		1


	//----- nvinfo : EIATTR_EXIT_INSTR_OFFSETS
	.align		4
        /*00f4*/ 	.byte	0x04, 0x1c
        /*00f6*/ 	.short	(.L_422 - .L_421)


	//   ....[0]....
.L_421:
        /*00f8*/ 	.word	0x00001c70


	//   ....[1]....
        /*00fc*/ 	.word	0x00001ec0


	//   ....[2]....
        /*0100*/ 	.word	0x00004210


	//   ....[3]....
        /*0104*/ 	.word	0x00004240


	//   ....[4]....
        /*0108*/ 	.word	0x00004610


	//   ....[5]....
        /*010c*/ 	.word	0x00004640


	//----- nvinfo : EIATTR_MAX_THREADS
	.align		4
.L_422:
        /*0110*/ 	.byte	0x04, 0x05
        /*0112*/ 	.short	(.L_424 - .L_423)
.L_423:
        /*0114*/ 	.word	0x00000100
        /*0118*/ 	.word	0x00000001
        /*011c*/ 	.word	0x00000001


	//----- nvinfo : EIATTR_CRS_STACK_SIZE
	.align		4
.L_424:
        /*0120*/ 	.byte	0x04, 0x1e
        /*0122*/ 	.short	(.L_426 - .L_425)
.L_425:
        /*0124*/ 	.word	0x00000000


	//----- nvinfo : EIATTR_CBANK_PARAM_SIZE
	.align		4
.L_426:
        /*0128*/ 	.byte	0x03, 0x19
        /*012a*/ 	.short	0x0050


	//----- nvinfo : EIATTR_PARAM_CBANK
	.align		4
        /*012c*/ 	.byte	0x04, 0x0a
        /*012e*/ 	.short	(.L_428 - .L_427)
	.align		4
.L_427:
        /*0130*/ 	.word	index@(.nv.constant0._ZN3cub18CUB_300001_SM_10006detail10merge_sort30DeviceMergeSortBlockSortKernelINS2_10policy_hubIN6thrust24THRUST_300001_SM_1000_NS6detail15normal_iteratorINS6_10device_ptrI8KeyValueEEEEE9Policy600ESC_PNS0_8NullTypeESC_SG_j18KeyValueComparatorSA_SF_EEvbT0_T1_T2_T3_T4_PT6_PT7_T5_NS1_7vsmem_tE)
        /*0134*/ 	.short	0x0380
        /*0136*/ 	.short	0x0050


	//----- nvinfo : EIATTR_SW_WAR
	.align		4
.L_428:
        /*0138*/ 	.byte	0x04, 0x36
        /*013a*/ 	.short	(.L_430 - .L_429)
.L_429:
        /*013c*/ 	.word	0x00000008
.L_430:


//--------------------- .nv.info._ZN3cub18CUB_300001_SM_10006detail10merge_sort26DeviceMergeSortMergeKernelINS2_10policy_hubIN6thrust24THRUST_300001_SM_1000_NS10device_ptrI8KeyValueEEE9Policy600ES9_PNS0_8NullTypeES9_SD_m18KeyValueComparatorS8_SC_EEvbT2_T3_T4_PT6_PT7_T5_PSH_SH_NS1_7vsmem_tE --------------------------
	.section	.nv.info._ZN3cub18CUB_300001_SM_10006detail10merge_sort26DeviceMergeSortMergeKernelINS2_10policy_hubIN6thrust24THRUST_300001_SM_1000_NS10device_ptrI8KeyValueEEE9Policy600ES9_PNS0_8NullTypeES9_SD_m18KeyValueComparatorS8_SC_EEvbT2_T3_T4_PT6_PT7_T5_PSH_SH_NS1_7vsmem_tE,"",@"SHT_CUDA_INFO"
	.sectionflags	@""
	.align	4


	//----- nvinfo : EIATTR_CUDA_API_VERSION
	.align		4
        /*0000*/ 	.byte	0x04, 0x37
        /*0002*/ 	.short	(.L_432 - .L_431)
.L_431:
        /*0004*/ 	.word	0x00000082


	//----- nvinfo : EIATTR_KPARAM_INFO
	.align		4
.L_432:
        /*0008*/ 	.byte	0x04, 0x17
        /*000a*/ 	.short	(.L_434 - .L_433)
.L_433:
        /*000c*/ 	.word	0x00000000
        /*0010*/ 	.short	0x0009
        /*0012*/ 	.short	0x0048
        /*0014*/ 	.byte	0x00, 0xf0, 0x21, 0x00


	//----- nvinfo : EIATTR_KPARAM_INFO
	.align		4
.L_434:
        /*0018*/ 	.byte	0x04, 0x17
        /*001a*/ 	.short	(.L_436 - .L_435)
.L_435:
        /*001c*/ 	.word	0x00000000
        /*0020*/ 	.short	0x0008
        /*0022*/ 	.short	0x0040
        /*0024*/ 	.byte	0x00, 0xf0, 0x21, 0x00


	//----- nvinfo : EIATTR_KPARAM_INFO
	.align		4
.L_436:
        /*0028*/ 	.byte	0x04, 0x17
        /*002a*/ 	.short	(.L_438 - .L_437)
.L_437:
        /*002c*/ 	.word	0x00000000
        /*0030*/ 	.short	0x0007
        /*0032*/ 	.short	0x0038
        /*0034*/ 	.byte	0x00, 0xf5, 0x21, 0x00


	//----- nvinfo : EIATTR_KPARAM_INFO
	.align		4
.L_438:
        /*0038*/ 	.byte	0x04, 0x17
        /*003a*/ 	.short	(.L_440 - .L_439)
.L_439:
        /*003c*/ 	.word	0x00000000
        /*0040*/ 	.short	0x0006
        /*0042*/ 	.short	0x0030
        /*0044*/ 	.byte	0x00, 0xf0, 0x05, 0x00


	//----- nvinfo : EIATTR_KPARAM_INFO
	.align		4
.L_440:
        /*0048*/ 	.byte	0x04, 0x17
        /*004a*/ 	.short	(.L_442 - .L_441)
.L_441:
        /*004c*/ 	.word	0x00000000
        /*0050*/ 	.short	0x0005
        /*0052*/ 	.short	0x0028
        /*0054*/ 	.byte	0x00, 0xf5, 0x21, 0x00


	//----- nvinfo : EIATTR_KPARAM_INFO
	.align		4
.L_442:
        /*0058*/ 	.byte	0x04, 0x17
        /*005a*/ 	.short	(.L_444 - .L_443)
.L_443:
        /*005c*/ 	.word	0x00000000
        /*0060*/ 	.short	0x0004
        /*0062*/ 	.short	0x0020
        /*0064*/ 	.byte	0x00, 0xf5, 0x21, 0x00


	//----- nvinfo : EIATTR_KPARAM_INFO
	.align		4
.L_444:
        /*0068*/ 	.byte	0x04, 0x17
        /*006a*/ 	.short	(.L_446 - .L_445)
.L_445:
        /*006c*/ 	.word	0x00000000
        /*0070*/ 	.short	0x0003
        /*0072*/ 	.short	0x0018
        /*0074*/ 	.byte	0x00, 0xf0, 0x21, 0x00


	//----- nvinfo : EIATTR_KPARAM_INFO
	.align		4
.L_446:
        /*0078*/ 	.byte	0x04, 0x17
        /*007a*/ 	.short	(.L_448 - .L_447)
.L_447:
        /*007c*/ 	.word	0x00000000
        /*0080*/ 	.short	0x0002
        /*0082*/ 	.short	0x0010
        /*0084*/ 	.byte	0x00, 0xf5, 0x21, 0x00


	//----- nvinfo : EIATTR_KPARAM_INFO
	.align		4
.L_448:
        /*0088*/ 	.byte	0x04, 0x17
        /*008a*/ 	.short	(.L_450 - .L_449)
.L_449:
        /*008c*/ 	.word	0x00000000
        /*0090*/ 	.short	0x0001
        /*0092*/ 	.short	0x0008
        /*0094*/ 	.byte	0x00, 0xf0, 0x21, 0x00


	//----- nvinfo : EIATTR_KPARAM_INFO
	.align		4
.L_450:
        /*0098*/ 	.byte	0x04, 0x17
        /*009a*/ 	.short	(.L_452 - .L_451)
.L_451:
        /*009c*/ 	.word	0x00000000
        /*00a0*/ 	.short	0x0000
        /*00a2*/ 	.short	0x0000
        /*00a4*/ 	.byte	0x00, 0xf0, 0x05, 0x00


	//----- nvinfo : EIATTR_SPARSE_MMA_MASK
	.align		4
.L_452:
        /*00a8*/ 	.byte	0x03, 0x50
        /*00aa*/ 	.short	0x0000


	//----- nvinfo : EIATTR_MAXREG_COUNT
	.align		4
        /*00ac*/ 	.byte	0x03, 0x1b
        /*00ae*/ 	.short	0x00ff


	//----- nvinfo : EIATTR_NUM_BARRIERS
	.align		4
        /*00b0*/ 	.byte	0x02, 0x4c
        /*00b2*/ 	.byte	0x01
	.zero		1


	//----- nvinfo : EIATTR_MERCURY_ISA_VERSION
	.align		4
        /*00b4*/ 	.byte	0x03, 0x5f
        /*00b6*/ 	.short	0x0101


	//----- nvinfo : EIATTR_COOP_GROUP_MASK_REGIDS
	.align		4
        /*00b8*/ 	.byte	0x04, 0x29
        /*00ba*/ 	.short	(.L_454 - .L_453)


	//   ....[0]....
.L_453:
        /*00bc*/ 	.word	0xffffffff


	//   ....[1]....
        /*00c0*/ 	.word	0xffffffff


	//   ....[2]....
        /*00c4*/ 	.word	0xffffffff


	//   ....[3]....
        /*00c8*/ 	.word	0xffffffff


	//----- nvinfo : EIATTR_COOP_GROUP_INSTR_OFFSETS
	.align		4
.L_454:
        /*00cc*/ 	.byte	0x04, 0x28
        /*00ce*/ 	.short	(.L_456 - .L_455)


	//   ....[0]....
.L_455:
        /*00d0*/ 	.word	0x00001750


	//   ....[1]....
        /*00d4*/ 	.word	0x00001b80


	//   ....[2]....
        /*00d8*/ 	.word	0x00003970


	//   ....[3]....
        /*00dc*/ 	.word	0x00003f10


	//----- nvinfo : EIATTR_VRC_CTA_INIT_COUNT
	.align		4
.L_456:
        /*00e0*/ 	.byte	0x02, 0x4a
	.zero		1
	.zero		1


	//----- nvinfo : EIATTR_EXIT_INSTR_OFFSETS
	.align		4
        /*00e4*/ 	.byte	0x04, 0x1c
        /*00e6*/ 	.short	(.L_458 - .L_457)


	//   ....[0]....
.L_457:
        /*00e8*/ 	.word	0x00001970


	//   ....[1]....
        /*00ec*/ 	.word	0x00001de0


	//   ....[2]....
        /*00f0*/ 	.word	0x00003cd0


	//   ....[3]....
        /*00f4*/ 	.word	0x00003d00


	//   ....[4]....
        /*00f8*/ 	.word	0x00004290


	//   ....[5]....
        /*00fc*/ 	.word	0x000042c0


	//----- nvinfo : EIATTR_MAX_THREADS
	.align		4
.L_458:
        /*0100*/ 	.byte	0x04, 0x05
        /*0102*/ 	.short	(.L_460 - .L_459)
.L_459:
        /*0104*/ 	.word	0x00000100
        /*0108*/ 	.word	0x00000001
        /*010c*/ 	.word	0x00000001


	//----- nvinfo : EIATTR_CRS_STACK_SIZE
	.align		4
.L_460:
        /*0110*/ 	.byte	0x04, 0x1e
        /*0112*/ 	.short	(.L_462 - .L_461)
.L_461:
        /*0114*/ 	.word	0x00000000


	//----- nvinfo : EIATTR_CBANK_PARAM_SIZE
	.align		4
.L_462:
        /*0118*/ 	.byte	0x03, 0x19
        /*011a*/ 	.short	0x0050


	//----- nvinfo : EIATTR_PARAM_CBANK
	.align		4
        /*011c*/ 	.byte	0x04, 0x0a
        /*011e*/ 	.short	(.L_464 - .L_463)
	.align		4
.L_463:
        /*0120*/ 	.word	index@(.nv.constant0._ZN3cub18CUB_300001_SM_10006detail10merge_sort26DeviceMergeSortMergeKernelINS2_10policy_hubIN6thrust24THRUST_300001_SM_1000_NS10device_ptrI8KeyValueEEE9Policy600ES9_PNS0_8NullTypeES9_SD_m18KeyValueComparatorS8_SC_EEvbT2_T3_T4_PT6_PT7_T5_PSH_SH_NS1_7vsmem_tE)
        /*0124*/ 	.short	0x0380
        /*0126*/ 	.short	0x0050


	//----- nvinfo : EIATTR_SW_WAR
	.align		4
.L_464:
        /*0128*/ 	.byte	0x04, 0x36
        /*012a*/ 	.short	(.L_466 - .L_465)
.L_465:
        /*012c*/ 	.word	0x00000008
.L_466:


//--------------------- .nv.info._ZN3cub18CUB_300001_SM_10006detail10merge_sort30DeviceMergeSortPartitionKernelIN6thrust24THRUST_300001_SM_1000_NS10device_ptrI8KeyValueEEm18KeyValueComparatorS7_EEvbT_PT2_T0_SD_PSD_T1_SD_i --------------------------
	.section	.nv.info._ZN3cub18CUB_300001_SM_10006detail10merge_sort30DeviceMergeSortPartitionKernelIN6thrust24THRUST_300001_SM_1000_NS10device_ptrI8KeyValueEEm18KeyValueComparatorS7_EEvbT_PT2_T0_SD_PSD_T1_SD_i,"",@"SHT_CUDA_INFO"
	.sectionflags	@""
	.align	4


	//----- nvinfo : EIATTR_CUDA_API_VERSION
	.align		4
        /*0000*/ 	.byte	0x04, 0x37
        /*0002*/ 	.short	(.L_468 - .L_467)
.L_467:
        /*0004*/ 	.word	0x00000082


	//----- nvinfo : EIATTR_KPARAM_INFO
	.align		4
.L_468:
        /*0008*/ 	.byte	0x04, 0x17
        /*000a*/ 	.short	(.L_470 - .L_469)
.L_469:
        /*000c*/ 	.word	0x00000000
        /*0010*/ 	.short	0x0008
        /*0012*/ 	.short	0x0040
        /*0014*/ 	.byte	0x00, 0xf0, 0x11, 0x00


	//----- nvinfo : EIATTR_KPARAM_INFO
	.align		4
.L_470:
        /*0018*/ 	.byte	0x04, 0x17
        /*001a*/ 	.short	(.L_472 - .L_471)
.L_471:
        /*001c*/ 	.word	0x00000000
        /*0020*/ 	.short	0x0007
        /*0022*/ 	.short	0x0038
        /*0024*/ 	.byte	0x00, 0xf0, 0x21, 0x00


	//----- nvinfo : EIATTR_KPARAM_INFO
	.align		4
.L_472:
        /*0028*/ 	.byte	0x04, 0x17
        /*002a*/ 	.short	(.L_474 - .L_473)
.L_473:
        /*002c*/ 	.word	0x00000000
        /*0030*/ 	.short	0x0006
        /*0032*/ 	.short	0x0030
        /*0034*/ 	.byte	0x00, 0xf0, 0x05, 0x00


	//----- nvinfo : EIATTR_KPARAM_INFO
	.align		4
.L_474:
        /*0038*/ 	.byte	0x04, 0x17
        /*003a*/ 	.short	(.L_476 - .L_475)
.L_475:
        /*003c*/ 	.word	0x00000000
        /*0040*/ 	.short	0x0005
        /*0042*/ 	.short	0x0028
        /*0044*/ 	.byte	0x00, 0xf5, 0x21, 0x00


	//----- nvinfo : EIATTR_KPARAM_INFO
	.align		4
.L_476:
        /*0048*/ 	.byte	0x04, 0x17
        /*004a*/ 	.short	(.L_478 - .L_477)
.L_477:
        /*004c*/ 	.word	0x00000000
        /*0050*/ 	.short	0x0004
        /*0052*/ 	.short	0x0020
        /*0054*/ 	.byte	0x00, 0xf0, 0x21, 0x00


	//----- nvinfo : EIATTR_KPARAM_INFO
	.align		4
.L_478:
        /*0058*/ 	.byte	0x04, 0x17
        /*005a*/ 	.short	(.L_480 - .L_479)
.L_479:
        /*005c*/ 	.word	0x00000000
        /*0060*/ 	.short	0x0003
        /*0062*/ 	.short	0x0018
        /*0064*/ 	.byte	0x00, 0xf0, 0x21, 0x00


	//----- nvinfo : EIATTR_KPARAM_INFO
	.align		4
.L_480:
        /*0068*/ 	.byte	0x04, 0x17
        /*006a*/ 	.short	(.L_482 - .L_481)
.L_481:
        /*006c*/ 	.word	0x00000000
        /*0070*/ 	.short	0x0002
        /*0072*/ 	.short	0x0010
        /*0074*/ 	.byte	0x00, 0xf5, 0x21, 0x00


	//----- nvinfo : EIATTR_KPARAM_INFO
	.align		4
.L_482:
        /*0078*/ 	.byte	0x04, 0x17
        /*007a*/ 	.short	(.L_484 - .L_483)
.L_483:
        /*007c*/ 	.word	0x00000000
        /*0080*/ 	.short	0x0001
        /*0082*/ 	.short	0x0008
        /*0084*/ 	.byte	0x00, 0xf0, 0x21, 0x00


	//----- nvinfo : EIATTR_KPARAM_INFO
	.align		4
.L_484:
        /*0088*/ 	.byte	0x04, 0x17
        /*008a*/ 	.short	(.L_486 - .L_485)
.L_485:
        /*008c*/ 	.word	0x00000000
        /*0090*/ 	.short	0x0000
        /*0092*/ 	.short	0x0000
        /*0094*/ 	.byte	0x00, 0xf0, 0x05, 0x00


	//----- nvinfo : EIATTR_SPARSE_MMA_MASK
	.align		4
.L_486:
        /*0098*/ 	.byte	0x03, 0x50
        /*009a*/ 	.short	0x0000


	//----- nvinfo : EIATTR_MAXREG_COUNT
	.align		4
        /*009c*/ 	.byte	0x03, 0x1b
        /*009e*/ 	.short	0x00ff


	//----- nvinfo : EIATTR_MERCURY_ISA_VERSION
	.align		4
        /*00a0*/ 	.byte	0x03, 0x5f
        /*00a2*/ 	.short	0x0101


	//----- nvinfo : EIATTR_VRC_CTA_INIT_COUNT
	.align		4
        /*00a4*/ 	.byte	0x02, 0x4a
	.zero		1
	.zero		1


	//----- nvinfo : EIATTR_EXIT_INSTR_OFFSETS
	.align		4
        /*00a8*/ 	.byte	0x04, 0x1c
        /*00aa*/ 	.short	(.L_488 - .L_487)


	//   ....[0]....
.L_487:
        /*00ac*/ 	.word	0x00000080


	//   ....[1]....
        /*00b0*/ 	.word	0x000003d0


	//   ....[2]....
        /*00b4*/ 	.word	0x00000b70


	//----- nvinfo : EIATTR_CRS_STACK_SIZE
	.align		4
.L_488:
        /*00b8*/ 	.byte	0x04, 0x1e
        /*00ba*/ 	.short	(.L_490 - .L_489)
.L_489:
        /*00bc*/ 	.word	0x00000000


	//----- nvinfo : EIATTR_CBANK_PARAM_SIZE
	.align		4
.L_490:
        /*00c0*/ 	.byte	0x03, 0x19
        /*00c2*/ 	.short	0x0044


	//----- nvinfo : EIATTR_PARAM_CBANK
	.align		4
        /*00c4*/ 	.byte	0x04, 0x0a
        /*00c6*/ 	.short	(.L_492 - .L_491)
	.align		4
.L_491:
        /*00c8*/ 	.word	index@(.nv.constant0._ZN3cub18CUB_300001_SM_10006detail10merge_sort30DeviceMergeSortPartitionKernelIN6thrust24THRUST_300001_SM_1000_NS10device_ptrI8KeyValueEEm18KeyValueComparatorS7_EEvbT_PT2_T0_SD_PSD_T1_SD_i)
        /*00cc*/ 	.short	0x0380
        /*00ce*/ 	.short	0x0044


	//----- nvinfo : EIATTR_SW_WAR
	.align		4
.L_492:
        /*00d0*/ 	.byte	0x04, 0x36
        /*00d2*/ 	.short	(.L_494 - .L_493)
.L_493:
        /*00d4*/ 	.word	0x00000008
.L_494:


//--------------------- .nv.info._ZN3cub18CUB_300001_SM_10006detail10merge_sort30DeviceMergeSortBlockSortKernelINS2_10policy_hubIN6thrust24THRUST_300001_SM_1000_NS10device_ptrI8KeyValueEEE9Policy600ES9_PNS0_8NullTypeES9_SD_m18KeyValueComparatorS8_SC_EEvbT0_T1_T2_T3_T4_PT6_PT7_T5_NS1_7vsmem_tE --------------------------
	.section	.nv.info._ZN3cub18CUB_300001_SM_10006detail10merge_sort30DeviceMergeSortBlockSortKernelINS2_10policy_hubIN6thrust24THRUST_300001_SM_1000_NS10device_ptrI8KeyValueEEE9Policy600ES9_PNS0_8NullTypeES9_SD_m18KeyValueComparatorS8_SC_EEvbT0_T1_T2_T3_T4_PT6_PT7_T5_NS1_7vsmem_tE,"",@"SHT_CUDA_INFO"
	.sectionflags	@""
	.align	4


	//----- nvinfo : EIATTR_CUDA_API_VERSION
	.align		4
        /*0000*/ 	.byte	0x04, 0x37
        /*0002*/ 	.short	(.L_496 - .L_495)
.L_495:
        /*0004*/ 	.word	0x00000082


	//----- nvinfo : EIATTR_KPARAM_INFO
	.align		4
.L_496:
        /*0008*/ 	.byte	0x04, 0x17
        /*000a*/ 	.short	(.L_498 - .L_497)
.L_497:
        /*000c*/ 	.word	0x00000000
        /*0010*/ 	.short	0x0009
        /*0012*/ 	.short	0x0048
        /*0014*/ 	.byte	0x00, 0xf0, 0x21, 0x00


	//----- nvinfo : EIATTR_KPARAM_INFO
	.align		4
.L_498:
        /*0018*/ 	.byte	0x04, 0x17
        /*001a*/ 	.short	(.L_500 - .L_499)
.L_499:
        /*001c*/ 	.word	0x00000000
        /*0020*/ 	.short	0x0008
        /*0022*/ 	.short	0x0040
        /*0024*/ 	.byte	0x00, 0xf0, 0x05, 0x00


	//----- nvinfo : EIATTR_KPARAM_INFO
	.align		4
.L_500:
        /*0028*/ 	.byte	0x04, 0x17
        /*002a*/ 	.short	(.L_502 - .L_501)
.L_501:
        /*002c*/ 	.word	0x00000000
        /*0030*/ 	.short	0x0007
        /*0032*/ 	.short	0x0038
        /*0034*/ 	.byte	0x00, 0xf5, 0x21, 0x00


	//----- nvinfo : EIATTR_KPARAM_INFO
	.align		4
.L_502:
        /*0038*/ 	.byte	0x04, 0x17
        /*003a*/ 	.short	(.L_504 - .L_503)
.L_503:
        /*003c*/ 	.word	0x00000000
        /*0040*/ 	.short	0x0006
        /*0042*/ 	.short	0x0030
        /*0044*/ 	.byte	0x00, 0xf5, 0x21, 0x00


	//----- nvinfo : EIATTR_KPARAM_INFO
	.align		4
.L_504:
        /*0048*/ 	.byte	0x04, 0x17
        /*004a*/ 	.short	(.L_506 - .L_505)
.L_505:
        /*004c*/ 	.word	0x00000000
        /*0050*/ 	.short	0x0005
        /*0052*/ 	.short	0x0028
        /*0054*/ 	.byte	0x00, 0xf0, 0x21, 0x00


	//----- nvinfo : EIATTR_KPARAM_INFO
	.align		4
.L_506:
        /*0058*/ 	.byte	0x04, 0x17
        /*005a*/ 	.short	(.L_508 - .L_507)
.L_507:
        /*005c*/ 	.word	0x00000000
        /*0060*/ 	.short	0x0004
        /*0062*/ 	.short	0x0020
        /*0064*/ 	.byte	0x00, 0xf5, 0x21, 0x00


	//----- nvinfo : EIATTR_KPARAM_INFO
	.align		4
.L_508:
        /*0068*/ 	.byte	0x04, 0x17
        /*006a*/ 	.short	(.L_510 - .L_509)
.L_509:
        /*006c*/ 	.word	0x00000000
        /*0070*/ 	.short	0x0003
        /*0072*/ 	.short	0x0018
        /*0074*/ 	.byte	0x00, 0xf0, 0x21, 0x00


	//----- nvinfo : EIATTR_KPARAM_INFO
	.align		4
.L_510:
        /*0078*/ 	.byte	0x04, 0x17
        /*007a*/ 	.short	(.L_512 - .L_511)
.L_511:
        /*007c*/ 	.word	0x00000000
        /*0080*/ 	.short	0x0002
        /*0082*/ 	.short	0x0010
        /*0084*/ 	.byte	0x00, 0xf5, 0x21, 0x00


	//----- nvinfo : EIATTR_KPARAM_INFO
	.align		4
.L_512:
        /*0088*/ 	.byte	0x04, 0x17
        /*008a*/ 	.short	(.L_514 - .L_513)
.L_513:
        /*008c*/ 	.word	0x00000000
        /*0090*/ 	.short	0x0001
        /*0092*/ 	.short	0x0008
        /*0094*/ 	.byte	0x00, 0xf0, 0x21, 0x00


	//----- nvinfo : EIATTR_KPARAM_INFO
	.align		4
.L_514:
        /*0098*/ 	.byte	0x04, 0x17
        /*009a*/ 	.short	(.L_516 - .L_515)
.L_515:
        /*009c*/ 	.word	0x00000000
        /*00a0*/ 	.short	0x0000
        /*00a2*/ 	.short	0x0000
        /*00a4*/ 	.byte	0x00, 0xf0, 0x05, 0x00


	//----- nvinfo : EIATTR_SPARSE_MMA_MASK
	.align		4
.L_516:
        /*00a8*/ 	.byte	0x03, 0x50
        /*00aa*/ 	.short	0x0000


	//----- nvinfo : EIATTR_MAXREG_COUNT
	.align		4
        /*00ac*/ 	.byte	0x03, 0x1b
        /*00ae*/ 	.short	0x00ff


	//----- nvinfo : EIATTR_NUM_BARRIERS
	.align		4
        /*00b0*/ 	.byte	0x02, 0x4c
        /*00b2*/ 	.byte	0x01
	.zero		1


	//----- nvinfo : EIATTR_MERCURY_ISA_VERSION
	.align		4
        /*00b4*/ 	.byte	0x03, 0x5f
        /*00b6*/ 	.short	0x0101


	//----- nvinfo : EIATTR_COOP_GROUP_MASK_REGIDS
	.align		4
        /*00b8*/ 	.byte	0x04, 0x29
        /*00ba*/ 	.short	(.L_518 - .L_517)


	//   ....[0]....
.L_517:
        /*00bc*/ 	.word	0xffffffff


	//   ....[1]....
        /*00c0*/ 	.word	0xffffffff


	//   ....[2]....
        /*00c4*/ 	.word	0xffffffff


	//   ....[3]....
        /*00c8*/ 	.word	0xffffffff


	//   ....[4]....
        /*00cc*/ 	.word	0xffffffff


	//   ....[5]....
        /*00d0*/ 	.word	0xffffffff


	//----- nvinfo : EIATTR_COOP_GROUP_INSTR_OFFSETS
	.align		4
.L_518:
        /*00d4*/ 	.byte	0x04, 0x28
        /*00d6*/ 	.short	(.L_520 - .L_519)


	//   ....[0]....
.L_519:
        /*00d8*/ 	.word	0x00000620


	//   ....[1]....
        /*00dc*/ 	.word	0x00001a80


	//   ....[2]....
        /*00e0*/ 	.word	0x00001d30


	//   ....[3]....
        /*00e4*/ 	.word	0x00002660


	//   ....[4]....
        /*00e8*/ 	.word	0x00003ef0


	//   ....[5]....
        /*00ec*/ 	.word	0x00004320


	//----- nvinfo : EIATTR_VRC_CTA_INIT_COUNT
	.align		4
.L_520:
        /*00f0*/ 	.byte	0x02, 0x4a
	.zero		1
	.zero		1


	//----- nvinfo : EIATTR_EXIT_INSTR_OFFSETS
	.align		4
        /*00f4*/ 	.byte	0x04, 0x1c
        /*00f6*/ 	.short	(.L_522 - .L_521)


	//   ....[0]....
.L_521:
        /*00f8*/ 	.word	0x00001c90


	//   ....[1]....
        /*00fc*/ 	.word	0x00001ee0


	//   ....[2]....
        /*0100*/ 	.word	0x00004230


	//   ....[3]....
        /*0104*/ 	.word	0x00004260


	//   ....[4]....
        /*0108*/ 	.word	0x00004630


	//   ....[5]....
        /*010c*/ 	.word	0x00004660


	//----- nvinfo : EIATTR_MAX_THREADS
	.align		4
.L_522:
        /*0110*/ 	.byte	0x04, 0x05
        /*0112*/ 	.short	(.L_524 - .L_523)
.L_523:
        /*0114*/ 	.word	0x00000100
        /*0118*/ 	.word	0x00000001
        /*011c*/ 	.word	0x00000001


	//----- nvinfo : EIATTR_CRS_STACK_SIZE
	.align		4
.L_524:
        /*0120*/ 	.byte	0x04, 0x1e
        /*0122*/ 	.short	(.L_526 - .L_525)
.L_525:
        /*0124*/ 	.word	0x00000000


	//----- nvinfo : EIATTR_CBANK_PARAM_SIZE
	.align		4
.L_526:
        /*0128*/ 	.byte	0x03, 0x19
        /*012a*/ 	.short	0x0050


	//----- nvinfo : EIATTR_PARAM_CBANK
	.align		4
        /*012c*/ 	.byte	0x04, 0x0a
        /*012e*/ 	.short	(.L_528 - .L_527)
	.align		4
.L_527:
        /*0130*/ 	.word	index@(.nv.constant0._ZN3cub18CUB_300001_SM_10006detail10merge_sort30DeviceMergeSortBlockSortKernelINS2_10policy_hubIN6thrust24THRUST_300001_SM_1000_NS10device_ptrI8KeyValueEEE9Policy600ES9_PNS0_8NullTypeES9_SD_m18KeyValueComparatorS8_SC_EEvbT0_T1_T2_T3_T4_PT6_PT7_T5_NS1_7vsmem_tE)
        /*0134*/ 	.short	0x0380
        /*0136*/ 	.short	0x0050


	//----- nvinfo : EIATTR_SW_WAR
	.align		4
.L_528:
        /*0138*/ 	.byte	0x04, 0x36
        /*013a*/ 	.short	(.L_530 - .L_529)
.L_529:
        /*013c*/ 	.word	0x00000008
.L_530:


//--------------------- .nv.info._ZN3cub18CUB_300001_SM_10006detail10merge_sort26DeviceMergeSortMergeKernelINS2_10policy_hubIN6thrust24THRUST_300001_SM_1000_NS10device_ptrI8KeyValueEEE9Policy600ES9_PNS0_8NullTypeES9_SD_j18KeyValueComparatorS8_SC_EEvbT2_T3_T4_PT6_PT7_T5_PSH_SH_NS1_7vsmem_tE --------------------------
	.section	.nv.info._ZN3cub18CUB_300001_SM_10006detail10merge_sort26DeviceMergeSortMergeKernelINS2_10policy_hubIN6thrust24THRUST_300001_SM_1000_NS10device_ptrI8KeyValueEEE9Policy600ES9_PNS0_8NullTypeES9_SD_j18KeyValueComparatorS8_SC_EEvbT2_T3_T4_PT6_PT7_T5_PSH_SH_NS1_7vsmem_tE,"",@"SHT_CUDA_INFO"
	.sectionflags	@""
	.align	4


	//----- nvinfo : EIATTR_CUDA_API_VERSION
	.align		4
        /*0000*/ 	.byte	0x04, 0x37
        /*0002*/ 	.short	(.L_532 - .L_531)
.L_531:
        /*0004*/ 	.word	0x00000082


	//----- nvinfo : EIATTR_KPARAM_INFO
	.align		4
.L_532:
        /*0008*/ 	.byte	0x04, 0x17
        /*000a*/ 	.short	(.L_534 - .L_533)
.L_533:
        /*000c*/ 	.word	0x00000000
        /*0010*/ 	.short	0x0009
        /*0012*/ 	.short	0x0048
        /*0014*/ 	.byte	0x00, 0xf0, 0x21, 0x00


	//----- nvinfo : EIATTR_KPARAM_INFO
	.align		4
.L_534:
        /*0018*/ 	.byte	0x04, 0x17
        /*001a*/ 	.short	(.L_536 - .L_535)
.L_535:
        /*001c*/ 	.word	0x00000000
        /*0020*/ 	.short	0x0008
        /*0022*/ 	.short	0x0040
        /*0024*/ 	.byte	0x00, 0xf0, 0x11, 0x00


	//----- nvinfo : EIATTR_KPARAM_INFO
	.align		4
.L_536:
        /*0028*/ 	.byte	0x04, 0x17
        /*002a*/ 	.short	(.L_538 - .L_537)
.L_537:
        /*002c*/ 	.word	0x00000000
        /*0030*/ 	.short	0x0007
        /*0032*/ 	.short	0x0038
        /*0034*/ 	.byte	0x00, 0xf5, 0x21, 0x00


	//----- nvinfo : EIATTR_KPARAM_INFO
	.align		4
.L_538:
        /*0038*/ 	.byte	0x04, 0x17
        /*003a*/ 	.short	(.L_540 - .L_539)
.L_539:
        /*003c*/ 	.word	0x00000000
        /*0040*/ 	.short	0x0006
        /*0042*/ 	.short	0x0030
        /*0044*/ 	.byte	0x00, 0xf0, 0x05, 0x00


	//----- nvinfo : EIATTR_KPARAM_INFO
	.align		4
.L_540:
        /*0048*/ 	.byte	0x04, 0x17
        /*004a*/ 	.short	(.L_542 - .L_541)
.L_541:
        /*004c*/ 	.word	0x00000000
        /*0050*/ 	.short	0x0005
        /*0052*/ 	.short	0x0028
        /*0054*/ 	.byte	0x00, 0xf5, 0x21, 0x00


	//----- nvinfo : EIATTR_KPARAM_INFO
	.align		4
.L_542:
        /*0058*/ 	.byte	0x04, 0x17
        /*005a*/ 	.short	(.L_544 - .L_543)
.L_543:
        /*005c*/ 	.word	0x00000000
        /*0060*/ 	.short	0x0004
        /*0062*/ 	.short	0x0020
        /*0064*/ 	.byte	0x00, 0xf5, 0x21, 0x00


	//----- nvinfo : EIATTR_KPARAM_INFO
	.align		4
.L_544:
        /*0068*/ 	.byte	0x04, 0x17
        /*006a*/ 	.short	(.L_546 - .L_545)
.L_545:
        /*006c*/ 	.word	0x00000000
        /*0070*/ 	.short	0x0003
        /*0072*/ 	.short	0x0018
        /*0074*/ 	.byte	0x00, 0xf0, 0x11, 0x00


	//----- nvinfo : EIATTR_KPARAM_INFO
	.align		4
.L_546:
        /*0078*/ 	.byte	0x04, 0x17
        /*007a*/ 	.short	(.L_548 - .L_547)
.L_547:
        /*007c*/ 	.word	0x00000000
        /*0080*/ 	.short	0x0002
        /*0082*/ 	.short	0x0010
        /*0084*/ 	.byte	0x00, 0xf5, 0x21, 0x00


	//----- nvinfo : EIATTR_KPARAM_INFO
	.align		4
.L_548:
        /*0088*/ 	.byte	0x04, 0x17
        /*008a*/ 	.short	(.L_550 - .L_549)
.L_549:
        /*008c*/ 	.word	0x00000000
        /*0090*/ 	.short	0x0001
        /*0092*/ 	.short	0x0008
        /*0094*/ 	.byte	0x00, 0xf0, 0x21, 0x00


	//----- nvinfo : EIATTR_KPARAM_INFO
	.align		4
.L_550:
        /*0098*/ 	.byte	0x04, 0x17
        /*009a*/ 	.short	(.L_552 - .L_551)
.L_551:
        /*009c*/ 	.word	0x00000000
        /*00a0*/ 	.short	0x0000
        /*00a2*/ 	.short	0x0000
        /*00a4*/ 	.byte	0x00, 0xf0, 0x05, 0x00


	//----- nvinfo : EIATTR_SPARSE_MMA_MASK
	.align		4
.L_552:
        /*00a8*/ 	.byte	0x03, 0x50
        /*00aa*/ 	.short	0x0000


	//----- nvinfo : EIATTR_MAXREG_COUNT
	.align		4
        /*00ac*/ 	.byte	0x03, 0x1b
        /*00ae*/ 	.short	0x00ff


	//----- nvinfo : EIATTR_NUM_BARRIERS
	.align		4
        /*00b0*/ 	.byte	0x02, 0x4c
        /*00b2*/ 	.byte	0x01
	.zero		1


	//----- nvinfo : EIATTR_MERCURY_ISA_VERSION
	.align		4
        /*00b4*/ 	.byte	0x03, 0x5f
        /*00b6*/ 	.short	0x0101


	//----- nvinfo : EIATTR_COOP_GROUP_MASK_REGIDS
	.align		4
        /*00b8*/ 	.byte	0x04, 0x29
        /*00ba*/ 	.short	(.L_554 - .L_553)


	//   ....[0]....
.L_553:
        /*00bc*/ 	.word	0xffffffff


	//   ....[1]....
        /*00c0*/ 	.word	0xffffffff


	//   ....[2]....
        /*00c4*/ 	.word	0xffffffff


	//   ....[3]....
        /*00c8*/ 	.word	0xffffffff


	//----- nvinfo : EIATTR_COOP_GROUP_INSTR_OFFSETS
	.align		4
.L_554:
        /*00cc*/ 	.byte	0x04, 0x28
        /*00ce*/ 	.short	(.L_556 - .L_555)


	//   ....[0]....
.L_555:
        /*00d0*/ 	.word	0x000015e0


	//   ....[1]....
        /*00d4*/ 	.word	0x000019e0


	//   ....[2]....
        /*00d8*/ 	.word	0x000035f0


	//   ....[3]....
        /*00dc*/ 	.word	0x00003ba0


	//----- nvinfo : EIATTR_VRC_CTA_INIT_COUNT
	.align		4
.L_556:
        /*00e0*/ 	.byte	0x02, 0x4a
	.zero		1
	.zero		1


	//----- nvinfo : EIATTR_EXIT_INSTR_OFFSETS
	.align		4
        /*00e4*/ 	.byte	0x04, 0x1c
        /*00e6*/ 	.short	(.L_558 - .L_557)


	//   ....[0]....
.L_557:
        /*00e8*/ 	.word	0x000017c0


	//   ....[1]....
        /*00ec*/ 	.word	0x00001c20


	//   ....[2]....
        /*00f0*/ 	.word	0x00003950


	//   ....[3]....
        /*00f4*/ 	.word	0x00003980


	//   ....[4]....
        /*00f8*/ 	.word	0x00003f00


	//   ....[5]....
        /*00fc*/ 	.word	0x00003f30


	//----- nvinfo : EIATTR_MAX_THREADS
	.align		4
.L_558:
        /*0100*/ 	.byte	0x04, 0x05
        /*0102*/ 	.short	(.L_560 - .L_559)
.L_559:
        /*0104*/ 	.word	0x00000100
        /*0108*/ 	.word	0x00000001
        /*010c*/ 	.word	0x00000001


	//----- nvinfo : EIATTR_CRS_STACK_SIZE
	.align		4
.L_560:
        /*0110*/ 	.byte	0x04, 0x1e
        /*0112*/ 	.short	(.L_562 - .L_561)
.L_561:
        /*0114*/ 	.word	0x00000000


	//----- nvinfo : EIATTR_CBANK_PARAM_SIZE
	.align		4
.L_562:
        /*0118*/ 	.byte	0x03, 0x19
        /*011a*/ 	.short	0x0050


	//----- nvinfo : EIATTR_PARAM_CBANK
	.align		4
        /*011c*/ 	.byte	0x04, 0x0a
        /*011e*/ 	.short	(.L_564 - .L_563)
	.align		4
.L_563:
        /*0120*/ 	.word	index@(.nv.constant0._ZN3cub18CUB_300001_SM_10006detail10merge_sort26DeviceMergeSortMergeKernelINS2_10policy_hubIN6thrust24THRUST_300001_SM_1000_NS10device_ptrI8KeyValueEEE9Policy600ES9_PNS0_8NullTypeES9_SD_j18KeyValueComparatorS8_SC_EEvbT2_T3_T4_PT6_PT7_T5_PSH_SH_NS1_7vsmem_tE)
        /*0124*/ 	.short	0x0380
        /*0126*/ 	.short	0x0050


	//----- nvinfo : EIATTR_SW_WAR
	.align		4
.L_564:
        /*0128*/ 	.byte	0x04, 0x36
        /*012a*/ 	.short	(.L_566 - .L_565)
.L_565:
        /*012c*/ 	.word	0x00000008
.L_566:


//--------------------- .nv.info._ZN3cub18CUB_300001_SM_10006detail10merge_sort30DeviceMergeSortPartitionKernelIN6thrust24THRUST_300001_SM_1000_NS10device_ptrI8KeyValueEEj18KeyValueComparatorS7_EEvbT_PT2_T0_SD_PSD_T1_SD_i --------------------------
	.section	.nv.info._ZN3cub18CUB_300001_SM_10006detail10merge_sort30DeviceMergeSortPartitionKernelIN6thrust24THRUST_300001_SM_1000_NS10device_ptrI8KeyValueEEj18KeyValueComparatorS7_EEvbT_PT2_T0_SD_PSD_T1_SD_i,"",@"SHT_CUDA_INFO"
	.sectionflags	@""
	.align	4


	//----- nvinfo : EIATTR_CUDA_API_VERSION
	.align		4
        /*0000*/ 	.byte	0x04, 0x37
        /*0002*/ 	.short	(.L_568 - .L_567)
.L_567:
        /*0004*/ 	.word	0x00000082


	//----- nvinfo : EIATTR_KPARAM_INFO
	.align		4
.L_568:
        /*0008*/ 	.byte	0x04, 0x17
        /*000a*/ 	.short	(.L_570 - .L_569)
.L_569:
        /*000c*/ 	.word	0x00000000
        /*0010*/ 	.short	0x0008
        /*0012*/ 	.short	0x0030
        /*0014*/ 	.byte	0x00, 0xf0, 0x11, 0x00


	//----- nvinfo : EIATTR_KPARAM_INFO
	.align		4
.L_570:
        /*0018*/ 	.byte	0x04, 0x17
        /*001a*/ 	.short	(.L_572 - .L_571)
.L_571:
        /*001c*/ 	.word	0x00000000
        /*0020*/ 	.short	0x0007
        /*0022*/ 	.short	0x002c
        /*0024*/ 	.byte	0x00, 0xf0, 0x11, 0x00


	//----- nvinfo : EIATTR_KPARAM_INFO
	.align		4
.L_572:
        /*0028*/ 	.byte	0x04, 0x17
        /*002a*/ 	.short	(.L_574 - .L_573)
.L_573:
        /*002c*/ 	.word	0x00000000
        /*0030*/ 	.short	0x0006
        /*0032*/ 	.short	0x0028
        /*0034*/ 	.byte	0x00, 0xf0, 0x05, 0x00


	//----- nvinfo : EIATTR_KPARAM_INFO
	.align		4
.L_574:
        /*0038*/ 	.byte	0x04, 0x17
        /*003a*/ 	.short	(.L_576 - .L_575)
.L_575:
        /*003c*/ 	.word	0x00000000
        /*0040*/ 	.short	0x0005
        /*0042*/ 	.short	0x0020
        /*0044*/ 	.byte	0x00, 0xf5, 0x21, 0x00


	//----- nvinfo : EIATTR_KPARAM_INFO
	.align		4
.L_576:
        /*0048*/ 	.byte	0x04, 0x17
        /*004a*/ 	.short	(.L_578 - .L_577)
.L_577:
        /*004c*/ 	.word	0x00000000
        /*0050*/ 	.short	0x0004
        /*0052*/ 	.short	0x001c
        /*0054*/ 	.byte	0x00, 0xf0, 0x11, 0x00


	//----- nvinfo : EIATTR_KPARAM_INFO
	.align		4
.L_578:
        /*0058*/ 	.byte	0x04, 0x17
        /*005a*/ 	.short	(.L_580 - .L_579)
.L_579:
        /*005c*/ 	.word	0x00000000
        /*0060*/ 	.short	0x0003
        /*0062*/ 	.short	0x0018
        /*0064*/ 	.byte	0x00, 0xf0, 0x11, 0x00


	//----- nvinfo : EIATTR_KPARAM_INFO
	.align		4
.L_580:
        /*0068*/ 	.byte	0x04, 0x17
        /*006a*/ 	.short	(.L_582 - .L_581)
.L_581:
        /*006c*/ 	.word	0x00000000
        /*0070*/ 	.short	0x0002
        /*0072*/ 	.short	0x0010
        /*0074*/ 	.byte	0x00, 0xf5, 0x21, 0x00


	//----- nvinfo : EIATTR_KPARAM_INFO
	.align		4
.L_582:
        /*0078*/ 	.byte	0x04, 0x17
        /*007a*/ 	.short	(.L_584 - .L_583)
.L_583:
        /*007c*/ 	.word	0x00000000
        /*0080*/ 	.short	0x0001
        /*0082*/ 	.short	0x0008
        /*0084*/ 	.byte	0x00, 0xf0, 0x21, 0x00


	//----- nvinfo : EIATTR_KPARAM_INFO
	.align		4
.L_584:
        /*0088*/ 	.byte	0x04, 0x17
        /*008a*/ 	.short	(.L_586 - .L_585)
.L_585:
        /*008c*/ 	.word	0x00000000
        /*0090*/ 	.short	0x0000
        /*0092*/ 	.short	0x0000
        /*0094*/ 	.byte	0x00, 0xf0, 0x05, 0x00


	//----- nvinfo : EIATTR_SPARSE_MMA_MASK
	.align		4
.L_586:
        /*0098*/ 	.byte	0x03, 0x50
        /*009a*/ 	.short	0x0000


	//----- nvinfo : EIATTR_MAXREG_COUNT
	.align		4
        /*009c*/ 	.byte	0x03, 0x1b
        /*009e*/ 	.short	0x00ff


	//----- nvinfo : EIATTR_MERCURY_ISA_VERSION
	.align		4
        /*00a0*/ 	.byte	0x03, 0x5f
        /*00a2*/ 	.short	0x0101


	//----- nvinfo : EIATTR_VRC_CTA_INIT_COUNT
	.align		4
        /*00a4*/ 	.byte	0x02, 0x4a
	.zero		1
	.zero		1


	//----- nvinfo : EIATTR_EXIT_INSTR_OFFSETS
	.align		4
        /*00a8*/ 	.byte	0x04, 0x1c
        /*00aa*/ 	.short	(.L_588 - .L_587)


	//   ....[0]....
.L_587:
        /*00ac*/ 	.word	0x00000070


	//   ....[1]....
        /*00b0*/ 	.word	0x000001e0


	//   ....[2]....
        /*00b4*/ 	.word	0x00000650


	//----- nvinfo : EIATTR_CRS_STACK_SIZE
	.align		4
.L_588:
        /*00b8*/ 	.byte	0x04, 0x1e
        /*00ba*/ 	.short	(.L_590 - .L_589)
.L_589:
        /*00bc*/ 	.word	0x00000000


	//----- nvinfo : EIATTR_CBANK_PARAM_SIZE
	.align		4
.L_590:
        /*00c0*/ 	.byte	0x03, 0x19
        /*00c2*/ 	.short	0x0034


	//----- nvinfo : EIATTR_PARAM_CBANK
	.align		4
        /*00c4*/ 	.byte	0x04, 0x0a
        /*00c6*/ 	.short	(.L_592 - .L_591)
	.align		4
.L_591:
        /*00c8*/ 	.word	index@(.nv.constant0._ZN3cub18CUB_300001_SM_10006detail10merge_sort30DeviceMergeSortPartitionKernelIN6thrust24THRUST_300001_SM_1000_NS10device_ptrI8KeyValueEEj18KeyValueComparatorS7_EEvbT_PT2_T0_SD_PSD_T1_SD_i)
        /*00cc*/ 	.short	0x0380
        /*00ce*/ 	.short	0x0034


	//----- nvinfo : EIATTR_SW_WAR
	.align		4
.L_592:
        /*00d0*/ 	.byte	0x04, 0x36
        /*00d2*/ 	.short	(.L_594 - .L_593)
.L_593:
        /*00d4*/ 	.word	0x00000008
.L_594:


//--------------------- .nv.info._ZN3cub18CUB_300001_SM_10006detail10merge_sort30DeviceMergeSortBlockSortKernelINS2_10policy_hubIN6thrust24THRUST_300001_SM_1000_NS10device_ptrI8KeyValueEEE9Policy600ES9_PNS0_8NullTypeES9_SD_j18KeyValueComparatorS8_SC_EEvbT0_T1_T2_T3_T4_PT6_PT7_T5_NS1_7vsmem_tE --------------------------
	.section	.nv.info._ZN3cub18CUB_300001_SM_10006detail10merge_sort30DeviceMergeSortBlockSortKernelINS2_10policy_hubIN6thrust24THRUST_300001_SM_1000_NS10device_ptrI8KeyValueEEE9Policy600ES9_PNS0_8NullTypeES9_SD_j18KeyValueComparatorS8_SC_EEvbT0_T1_T2_T3_T4_PT6_PT7_T5_NS1_7vsmem_tE,"",@"SHT_CUDA_INFO"
	.sectionflags	@""
	.align	4


	//----- nvinfo : EIATTR_CUDA_API_VERSION
	.align		4
        /*0000*/ 	.byte	0x04, 0x37
        /*0002*/ 	.short	(.L_596 - .L_595)
.L_595:
        /*0004*/ 	.word	0x00000082


	//----- nvinfo : EIATTR_KPARAM_INFO
	.align		4
.L_596:
        /*0008*/ 	.byte	0x04, 0x17
        /*000a*/ 	.short	(.L_598 - .L_597)
.L_597:
        /*000c*/ 	.word	0x00000000
        /*0010*/ 	.short	0x0009
        /*0012*/ 	.short	0x0048
        /*0014*/ 	.byte	0x00, 0xf0, 0x21, 0x00


	//----- nvinfo : EIATTR_KPARAM_INFO
	.align		4
.L_598:
        /*0018*/ 	.byte	0x04, 0x17
        /*001a*/ 	.short	(.L_600 - .L_599)
.L_599:
        /*001c*/ 	.word	0x00000000
        /*0020*/ 	.short	0x0008
        /*0022*/ 	.short	0x0040
        /*0024*/ 	.byte	0x00, 0xf0, 0x05, 0x00


	//----- nvinfo : EIATTR_KPARAM_INFO
	.align		4
.L_600:
        /*0028*/ 	.byte	0x04, 0x17
        /*002a*/ 	.short	(.L_602 - .L_601)
.L_601:
        /*002c*/ 	.word	0x00000000
        /*0030*/ 	.short	0x0007
        /*0032*/ 	.short	0x0038
        /*0034*/ 	.byte	0x00, 0xf5, 0x21, 0x00


	//----- nvinfo : EIATTR_KPARAM_INFO
	.align		4
.L_602:
        /*0038*/ 	.byte	0x04, 0x17
        /*003a*/ 	.short	(.L_604 - .L_603)
.L_603:
        /*003c*/ 	.word	0x00000000
        /*0040*/ 	.short	0x0006
        /*0042*/ 	.short	0x0030
        /*0044*/ 	.byte	0x00, 0xf5, 0x21, 0x00


	//----- nvinfo : EIATTR_KPARAM_INFO
	.align		4
.L_604:
        /*0048*/ 	.byte	0x04, 0x17
        /*004a*/ 	.short	(.L_606 - .L_605)
.L_605:
        /*004c*/ 	.word	0x00000000
        /*0050*/ 	.short	0x0005
        /*0052*/ 	.short	0x0028
        /*0054*/ 	.byte	0x00, 0xf0, 0x11, 0x00


	//----- nvinfo : EIATTR_KPARAM_INFO
	.align		4
.L_606:
        /*0058*/ 	.byte	0x04, 0x17
        /*005a*/ 	.short	(.L_608 - .L_607)
.L_607:
        /*005c*/ 	.word	0x00000000
        /*0060*/ 	.short	0x0004
        /*0062*/ 	.short	0x0020
        /*0064*/ 	.byte	0x00, 0xf5, 0x21, 0x00


	//----- nvinfo : EIATTR_KPARAM_INFO
	.align		4
.L_608:
        /*0068*/ 	.byte	0x04, 0x17
        /*006a*/ 	.short	(.L_610 - .L_609)
.L_609:
        /*006c*/ 	.word	0x00000000
        /*0070*/ 	.short	0x0003
        /*0072*/ 	.short	0x0018
        /*0074*/ 	.byte	0x00, 0xf0, 0x21, 0x00


	//----- nvinfo : EIATTR_KPARAM_INFO
	.align		4
.L_610:
        /*0078*/ 	.byte	0x04, 0x17
        /*007a*/ 	.short	(.L_612 - .L_611)
.L_611:
        /*007c*/ 	.word	0x00000000
        /*0080*/ 	.short	0x0002
        /*0082*/ 	.short	0x0010
        /*0084*/ 	.byte	0x00, 0xf5, 0x21, 0x00


	//----- nvinfo : EIATTR_KPARAM_INFO
	.align		4
.L_612:
        /*0088*/ 	.byte	0x04, 0x17
        /*008a*/ 	.short	(.L_614 - .L_613)
.L_613:
        /*008c*/ 	.word	0x00000000
        /*0090*/ 	.short	0x0001
        /*0092*/ 	.short	0x0008
        /*0094*/ 	.byte	0x00, 0xf0, 0x21, 0x00


	//----- nvinfo : EIATTR_KPARAM_INFO
	.align		4
.L_614:
        /*0098*/ 	.byte	0x04, 0x17
        /*009a*/ 	.short	(.L_616 - .L_615)
.L_615:
        /*009c*/ 	.word	0x00000000
        /*00a0*/ 	.short	0x0000
        /*00a2*/ 	.short	0x0000
        /*00a4*/ 	.byte	0x00, 0xf0, 0x05, 0x00


	//----- nvinfo : EIATTR_SPARSE_MMA_MASK
	.align		4
.L_616:
        /*00a8*/ 	.byte	0x03, 0x50
        /*00aa*/ 	.short	0x0000


	//----- nvinfo : EIATTR_MAXREG_COUNT
	.align		4
        /*00ac*/ 	.byte	0x03, 0x1b
        /*00ae*/ 	.short	0x00ff


	//----- nvinfo : EIATTR_NUM_BARRIERS
	.align		4
        /*00b0*/ 	.byte	0x02, 0x4c
        /*00b2*/ 	.byte	0x01
	.zero		1


	//----- nvinfo : EIATTR_MERCURY_ISA_VERSION
	.align		4
        /*00b4*/ 	.byte	0x03, 0x5f
        /*00b6*/ 	.short	0x0101


	//----- nvinfo : EIATTR_COOP_GROUP_MASK_REGIDS
	.align		4
        /*00b8*/ 	.byte	0x04, 0x29
        /*00ba*/ 	.short	(.L_618 - .L_617)


	//   ....[0]....
.L_617:
        /*00bc*/ 	.word	0xffffffff


	//   ....[1]....
        /*00c0*/ 	.word	0xffffffff


	//   ....[2]....
        /*00c4*/ 	.word	0xffffffff


	//   ....[3]....
        /*00c8*/ 	.word	0xffffffff


	//   ....[4]....
        /*00cc*/ 	.word	0xffffffff


	//   ....[5]....
        /*00d0*/ 	.word	0xffffffff


	//----- nvinfo : EIATTR_COOP_GROUP_INSTR_OFFSETS
	.align		4
.L_618:
        /*00d4*/ 	.byte	0x04, 0x28
        /*00d6*/ 	.short	(.L_620 - .L_619)


	//   ....[0]....
.L_619:
        /*00d8*/ 	.word	0x00000600


	//   ....[1]....
        /*00dc*/ 	.word	0x00001a60


	//   ....[2]....
        /*00e0*/ 	.word	0x00001d10


	//   ....[3]....
        /*00e4*/ 	.word	0x00002640


	//   ....[4]....
        /*00e8*/ 	.word	0x00003ed0


	//   ....[5]....
        /*00ec*/ 	.word	0x000042f0


	//----- nvinfo : EIATTR_VRC_CTA_INIT_COUNT
	.align		4
.L_620:
        /*00f0*/ 	.byte	0x02, 0x4a
	.zero		1
	.zero		1


	//----- nvinfo : EIATTR_EXIT_INSTR_OFFSETS
	.align		4
        /*00f4*/ 	.byte	0x04, 0x1c
        /*00f6*/ 	.short	(.L_622 - .L_621)


	//   ....[0]....
.L_621:
        /*00f8*/ 	.word	0x00001c70


	//   ....[1]....
        /*00fc*/ 	.word	0x00001ec0


	//   ....[2]....
        /*0100*/ 	.word	0x00004210


	//   ....[3]....
        /*0104*/ 	.word	0x00004240


	//   ....[4]....
        /*0108*/ 	.word	0x00004610


	//   ....[5]....
        /*010c*/ 	.word	0x00004640


	//----- nvinfo : EIATTR_MAX_THREADS
	.align		4
.L_622:
        /*0110*/ 	.byte	0x04, 0x05
        /*0112*/ 	.short	(.L_624 - .L_623)
.L_623:
        /*0114*/ 	.word	0x00000100
        /*0118*/ 	.word	0x00000001
        /*011c*/ 	.word	0x00000001


	//----- nvinfo : EIATTR_CRS_STACK_SIZE
	.align		4
.L_624:
        /*0120*/ 	.byte	0x04, 0x1e
        /*0122*/ 	.short	(.L_626 - .L_625)
.L_625:
        /*0124*/ 	.word	0x00000000


	//----- nvinfo : EIATTR_CBANK_PARAM_SIZE
	.align		4
.L_626:
        /*0128*/ 	.byte	0x03, 0x19
        /*012a*/ 	.short	0x0050


	//----- nvinfo : EIATTR_PARAM_CBANK
	.align		4
        /*012c*/ 	.byte	0x04, 0x0a
        /*012e*/ 	.short	(.L_628 - .L_627)
	.align		4
.L_627:
        /*0130*/ 	.word	index@(.nv.constant0._ZN3cub18CUB_300001_SM_10006detail10merge_sort30DeviceMergeSortBlockSortKernelINS2_10policy_hubIN6thrust24THRUST_300001_SM_1000_NS10device_ptrI8KeyValueEEE9Policy600ES9_PNS0_8NullTypeES9_SD_j18KeyValueComparatorS8_SC_EEvbT0_T1_T2_T3_T4_PT6_PT7_T5_NS1_7vsmem_tE)
        /*0134*/ 	.short	0x0380
        /*0136*/ 	.short	0x0050


	//----- nvinfo : EIATTR_SW_WAR
	.align		4
.L_628:
        /*0138*/ 	.byte	0x04, 0x36
        /*013a*/ 	.short	(.L_630 - .L_629)
.L_629:
        /*013c*/ 	.word	0x00000008
.L_630:


//--------------------- .nv.info._ZN3cub18CUB_300001_SM_10006detail9transform16transform_kernelINS2_10policy_hubILb1EN4cuda3std3__45tupleIJN6thrust24THRUST_300001_SM_1000_NS6detail15normal_iteratorINSA_10device_ptrIiEEEEEEEE10policy1000El20square_to_kv_functorNSC_INSD_I8KeyValueEEEEJPiEEEvT0_iT1_T2_DpNS2_10kernel_argIT3_EE --------------------------
	.section	.nv.info._ZN3cub18CUB_300001_SM_10006detail9transform16transform_kernelINS2_10policy_hubILb1EN4cuda3std3__45tupleIJN6thrust24THRUST_300001_SM_1000_NS6detail15normal_iteratorINSA_10device_ptrIiEEEEEEEE10policy1000El20square_to_kv_functorNSC_INSD_I8KeyValueEEEEJPiEEEvT0_iT1_T2_DpNS2_10kernel_argIT3_EE,"",@"SHT_CUDA_INFO"
	.sectionflags	@""
	.align	4


	//----- nvinfo : EIATTR_CUDA_API_VERSION
	.align		4
        /*0000*/ 	.byte	0x04, 0x37
        /*0002*/ 	.short	(.L_632 - .L_631)
.L_631:
        /*0004*/ 	.word	0x00000082


	//----- nvinfo : EIATTR_KPARAM_INFO
	.align		4
.L_632:
        /*0008*/ 	.byte	0x04, 0x17
        /*000a*/ 	.short	(.L_634 - .L_633)
.L_633:
        /*000c*/ 	.word	0x00000000
        /*0010*/ 	.short	0x0004
        /*0012*/ 	.short	0x0018
        /*0014*/ 	.byte	0x00, 0xf0, 0x41, 0x00


	//----- nvinfo : EIATTR_KPARAM_INFO
	.align		4
.L_634:
        /*0018*/ 	.byte	0x04, 0x17
        /*001a*/ 	.short	(.L_636 - .L_635)
.L_635:
        /*001c*/ 	.word	0x00000000
        /*0020*/ 	.short	0x0003
        /*0022*/ 	.short	0x0010
        /*0024*/ 	.byte	0x00, 0xf0, 0x21, 0x00


	//----- nvinfo : EIATTR_KPARAM_INFO
	.align		4
.L_636:
        /*0028*/ 	.byte	0x04, 0x17
        /*002a*/ 	.short	(.L_638 - .L_637)
.L_637:
        /*002c*/ 	.word	0x00000000
        /*0030*/ 	.short	0x0002
        /*0032*/ 	.short	0x000c
        /*0034*/ 	.byte	0x00, 0xf0, 0x05, 0x00


	//----- nvinfo : EIATTR_KPARAM_INFO
	.align		4
.L_638:
        /*0038*/ 	.byte	0x04, 0x17
        /*003a*/ 	.short	(.L_640 - .L_639)
.L_639:
        /*003c*/ 	.word	0x00000000
        /*0040*/ 	.short	0x0001
        /*0042*/ 	.short	0x0008
        /*0044*/ 	.byte	0x00, 0xf0, 0x11, 0x00


	//----- nvinfo : EIATTR_KPARAM_INFO
	.align		4
.L_640:
        /*0048*/ 	.byte	0x04, 0x17
        /*004a*/ 	.short	(.L_642 - .L_641)
.L_641:
        /*004c*/ 	.word	0x00000000
        /*0050*/ 	.short	0x0000
        /*0052*/ 	.short	0x0000
        /*0054*/ 	.byte	0x00, 0xf0, 0x21, 0x00


	//----- nvinfo : EIATTR_SPARSE_MMA_MASK
	.align		4
.L_642:
        /*0058*/ 	.byte	0x03, 0x50
        /*005a*/ 	.short	0x0000


	//----- nvinfo : EIATTR_MAXREG_COUNT
	.align		4
        /*005c*/ 	.byte	0x03, 0x1b
        /*005e*/ 	.short	0x00ff


	//----- nvinfo : EIATTR_MERCURY_ISA_VERSION
	.align		4
        /*0060*/ 	.byte	0x03, 0x5f
        /*0062*/ 	.short	0x0101


	//----- nvinfo : EIATTR_VRC_CTA_INIT_COUNT
	.align		4
        /*0064*/ 	.byte	0x02, 0x4a
	.zero		1
	.zero		1


	//----- nvinfo : EIATTR_EXIT_INSTR_OFFSETS
	.align		4
        /*0068*/ 	.byte	0x04, 0x1c
        /*006a*/ 	.short	(.L_644 - .L_643)


	//   ....[0]....
.L_643:
        /*006c*/ 	.word	0x00000310


	//   ....[1]....
        /*0070*/ 	.word	0x00000bb0


	//   ....[2]....
        /*0074*/ 	.word	0x00000e20


	//   ....[3]....
        /*0078*/ 	.word	0x00000f80


	//   ....[4]....
        /*007c*/ 	.word	0x00000fb0


	//   ....[5]....
        /*0080*/ 	.word	0x00001020


	//   ....[6]....
        /*0084*/ 	.word	0x00001050


	//   ....[7]....
        /*0088*/ 	.word	0x00001670


	//   ....[8]....
        /*008c*/ 	.word	0x00001900


	//   ....[9]....
        /*0090*/ 	.word	0x00001a90


	//   ....[10]....
        /*0094*/ 	.word	0x00001bc0


	//----- nvinfo : EIATTR_MAX_THREADS
	.align		4
.L_644:
        /*0098*/ 	.byte	0x04, 0x05
        /*009a*/ 	.short	(.L_646 - .L_645)
.L_645:
        /*009c*/ 	.word	0x00000080
        /*00a0*/ 	.word	0x00000001
        /*00a4*/ 	.word	0x00000001


	//----- nvinfo : EIATTR_CRS_STACK_SIZE
	.align		4
.L_646:
        /*00a8*/ 	.byte	0x04, 0x1e
        /*00aa*/ 	.short	(.L_648 - .L_647)
.L_647:
        /*00ac*/ 	.word	0x00000000


	//----- nvinfo : EIATTR_CBANK_PARAM_SIZE
	.align		4
.L_648:
        /*00b0*/ 	.byte	0x03, 0x19
        /*00b2*/ 	.short	0x0028


	//----- nvinfo : EIATTR_PARAM_CBANK
	.align		4
        /*00b4*/ 	.byte	0x04, 0x0a
        /*00b6*/ 	.short	(.L_650 - .L_649)
	.align		4
.L_649:
        /*00b8*/ 	.word	index@(.nv.constant0._ZN3cub18CUB_300001_SM_10006detail9transform16transform_kernelINS2_10policy_hubILb1EN4cuda3std3__45tupleIJN6thrust24THRUST_300001_SM_1000_NS6detail15normal_iteratorINSA_10device_ptrIiEEEEEEEE10policy1000El20square_to_kv_functorNSC_INSD_I8KeyValueEEEEJPiEEEvT0_iT1_T2_DpNS2_10kernel_argIT3_EE)
        /*00bc*/ 	.short	0x0380
        /*00be*/ 	.short	0x0028


	//----- nvinfo : EIATTR_SW_WAR
	.align		4
.L_650:
        /*00c0*/ 	.byte	0x04, 0x36
        /*00c2*/ 	.short	(.L_652 - .L_651)
.L_651:
        /*00c4*/ 	.word	0x00000008
.L_652:


//--------------------- .nv.info._ZN3cub18CUB_300001_SM_10006detail9transform16transform_kernelINS2_10policy_hubILb1EN4cuda3std3__45tupleIJN6thrust24THRUST_300001_SM_1000_NS6detail15normal_iteratorINSA_10device_ptrIiEEEEEEEE10policy1000Ei20square_to_kv_functorNSC_INSD_I8KeyValueEEEEJPiEEEvT0_iT1_T2_DpNS2_10kernel_argIT3_EE --------------------------
	.section	.nv.info._ZN3cub18CUB_300001_SM_10006detail9transform16transform_kernelINS2_10policy_hubILb1EN4cuda3std3__45tupleIJN6thrust24THRUST_300001_SM_1000_NS6detail15normal_iteratorINSA_10device_ptrIiEEEEEEEE10policy1000Ei20square_to_kv_functorNSC_INSD_I8KeyValueEEEEJPiEEEvT0_iT1_T2_DpNS2_10kernel_argIT3_EE,"",@"SHT_CUDA_INFO"
	.sectionflags	@""
	.align	4


	//----- nvinfo : EIATTR_CUDA_API_VERSION
	.align		4
        /*0000*/ 	.byte	0x04, 0x37
        /*0002*/ 	.short	(.L_654 - .L_653)
.L_653:
        /*0004*/ 	.word	0x00000082


	//----- nvinfo : EIATTR_KPARAM_INFO
	.align		4
.L_654:
        /*0008*/ 	.byte	0x04, 0x17
        /*000a*/ 	.short	(.L_656 - .L_655)
.L_655:
        /*000c*/ 	.word	0x00000000
        /*0010*/ 	.short	0x0004
        /*0012*/ 	.short	0x0018
        /*0014*/ 	.byte	0x00, 0xf0, 0x41, 0x00


	//----- nvinfo : EIATTR_KPARAM_INFO
	.align		4
.L_656:
        /*0018*/ 	.byte	0x04, 0x17
        /*001a*/ 	.short	(.L_658 - .L_657)
.L_657:
        /*001c*/ 	.word	0x00000000
        /*0020*/ 	.short	0x0003
        /*0022*/ 	.short	0x0010
        /*0024*/ 	.byte	0x00, 0xf0, 0x21, 0x00


	//----- nvinfo : EIATTR_KPARAM_INFO
	.align		4
.L_658:
        /*0028*/ 	.byte	0x04, 0x17
        /*002a*/ 	.short	(.L_660 - .L_659)
.L_659:
        /*002c*/ 	.word	0x00000000
        /*0030*/ 	.short	0x0002
        /*0032*/ 	.short	0x0008
        /*0034*/ 	.byte	0x00, 0xf0, 0x05, 0x00


	//----- nvinfo : EIATTR_KPARAM_INFO
	.align		4
.L_660:
        /*0038*/ 	.byte	0x04, 0x17
        /*003a*/ 	.short	(.L_662 - .L_661)
.L_661:
        /*003c*/ 	.word	0x00000000
        /*0040*/ 	.short	0x0001
        /*0042*/ 	.short	0x0004
        /*0044*/ 	.byte	0x00, 0xf0, 0x11, 0x00


	//----- nvinfo : EIATTR_KPARAM_INFO
	.align		4
.L_662:
        /*0048*/ 	.byte	0x04, 0x17
        /*004a*/ 	.short	(.L_664 - .L_663)
.L_663:
        /*004c*/ 	.word	0x00000000
        /*0050*/ 	.short	0x0000
        /*0052*/ 	.short	0x0000
        /*0054*/ 	.byte	0x00, 0xf0, 0x11, 0x00


	//----- nvinfo : EIATTR_SPARSE_MMA_MASK
	.align		4
.L_664:
        /*0058*/ 	.byte	0x03, 0x50
        /*005a*/ 	.short	0x0000


	//----- nvinfo : EIATTR_MAXREG_COUNT
	.align		4
        /*005c*/ 	.byte	0x03, 0x1b
        /*005e*/ 	.short	0x00ff


	//----- nvinfo : EIATTR_MERCURY_ISA_VERSION
	.align		4
        /*0060*/ 	.byte	0x03, 0x5f
        /*0062*/ 	.short	0x0101


	//----- nvinfo : EIATTR_VRC_CTA_INIT_COUNT
	.align		4
        /*0064*/ 	.byte	0x02, 0x4a
	.zero		1
	.zero		1


	//----- nvinfo : EIATTR_EXIT_INSTR_OFFSETS
	.align		4
        /*0068*/ 	.byte	0x04, 0x1c
        /*006a*/ 	.short	(.L_666 - .L_665)


	//   ....[0]....
.L_665:
        /*006c*/ 	.word	0x000001f0


	//   ....[1]....
        /*0070*/ 	.word	0x000007c0


	//   ....[2]....
        /*0074*/ 	.word	0x00000a60


	//   ....[3]....
        /*0078*/ 	.word	0x00000bf0


	//   ....[4]....
        /*007c*/ 	.word	0x00000d00


	//   ....[5]....
        /*0080*/ 	.word	0x00000d20


	//   ....[6]....
        /*0084*/ 	.word	0x00001140


	//   ....[7]....
        /*0088*/ 	.word	0x000013b0


	//   ....[8]....
        /*008c*/ 	.word	0x00001510


	//   ....[9]....
        /*0090*/ 	.word	0x00001540


	//   ....[10]....
        /*0094*/ 	.word	0x000015b0


	//----- nvinfo : EIATTR_MAX_THREADS
	.align		4
.L_666:
        /*0098*/ 	.byte	0x04, 0x05
        /*009a*/ 	.short	(.L_668 - .L_667)
.L_667:
        /*009c*/ 	.word	0x00000080
        /*00a0*/ 	.word	0x00000001
        /*00a4*/ 	.word	0x00000001


	//----- nvinfo : EIATTR_CRS_STACK_SIZE
	.align		4
.L_668:
        /*00a8*/ 	.byte	0x04, 0x1e
        /*00aa*/ 	.short	(.L_670 - .L_669)
.L_669:
        /*00ac*/ 	.word	0x00000000


	//----- nvinfo : EIATTR_CBANK_PARAM_SIZE
	.align		4
.L_670:
        /*00b0*/ 	.byte	0x03, 0x19
        /*00b2*/ 	.short	0x0028


	//----- nvinfo : EIATTR_PARAM_CBANK
	.align		4
        /*00b4*/ 	.byte	0x04, 0x0a
        /*00b6*/ 	.short	(.L_672 - .L_671)
	.align		4
.L_671:
        /*00b8*/ 	.word	index@(.nv.constant0._ZN3cub18CUB_300001_SM_10006detail9transform16transform_kernelINS2_10policy_hubILb1EN4cuda3std3__45tupleIJN6thrust24THRUST_300001_SM_1000_NS6detail15normal_iteratorINSA_10device_ptrIiEEEEEEEE10policy1000Ei20square_to_kv_functorNSC_INSD_I8KeyValueEEEEJPiEEEvT0_iT1_T2_DpNS2_10kernel_argIT3_EE)
        /*00bc*/ 	.short	0x0380
        /*00be*/ 	.short	0x0028


	//----- nvinfo : EIATTR_SW_WAR
	.align		4
.L_672:
        /*00c0*/ 	.byte	0x04, 0x36
        /*00c2*/ 	.short	(.L_674 - .L_673)
.L_673:
        /*00c4*/ 	.word	0x00000008
.L_674:


//--------------------- .nv.info._ZN3cub18CUB_300001_SM_10006detail9transform16transform_kernelINS2_10policy_hubILb1EN4cuda3std3__45tupleIJN6thrust24THRUST_300001_SM_1000_NS6detail15normal_iteratorINSA_10device_ptrI8KeyValueEEEEEEEE10policy1000El13extract_valueNSC_INSD_IiEEEEJPSE_EEEvT0_iT1_T2_DpNS2_10kernel_argIT3_EE --------------------------
	.section	.nv.info._ZN3cub18CUB_300001_SM_10006detail9transform16transform_kernelINS2_10policy_hubILb1EN4cuda3std3__45tupleIJN6thrust24THRUST_300001_SM_1000_NS6detail15normal_iteratorINSA_10device_ptrI8KeyValueEEEEEEEE10policy1000El13extract_valueNSC_INSD_IiEEEEJPSE_EEEvT0_iT1_T2_DpNS2_10kernel_argIT3_EE,"",@"SHT_CUDA_INFO"
	.sectionflags	@""
	.align	4


	//----- nvinfo : EIATTR_CUDA_API_VERSION
	.align		4
        /*0000*/ 	.byte	0x04, 0x37
        /*0002*/ 	.short	(.L_676 - .L_675)
.L_675:
        /*0004*/ 	.word	0x00000082


	//----- nvinfo : EIATTR_KPARAM_INFO
	.align		4
.L_676:
        /*0008*/ 	.byte	0x04, 0x17
        /*000a*/ 	.short	(.L_678 - .L_677)
.L_677:
        /*000c*/ 	.word	0x00000000
        /*0010*/ 	.short	0x0004
        /*0012*/ 	.short	0x0018
        /*0014*/ 	.byte	0x00, 0xf0, 0x41, 0x00


	//----- nvinfo : EIATTR_KPARAM_INFO
	.align		4
.L_678:
        /*0018*/ 	.byte	0x04, 0x17
        /*001a*/ 	.short	(.L_680 - .L_679)
.L_679:
        /*001c*/ 	.word	0x00000000
        /*0020*/ 	.short	0x0003
        /*0022*/ 	.short	0x0010
        /*0024*/ 	.byte	0x00, 0xf0, 0x21, 0x00


	//----- nvinfo : EIATTR_KPARAM_INFO
	.align		4
.L_680:
        /*0028*/ 	.byte	0x04, 0x17
        /*002a*/ 	.short	(.L_682 - .L_681)
.L_681:
        /*002c*/ 	.word	0x00000000
        /*0030*/ 	.short	0x0002
        /*0032*/ 	.short	0x000c
        /*0034*/ 	.byte	0x00, 0xf0, 0x05, 0x00


	//----- nvinfo : EIATTR_KPARAM_INFO
	.align		4
.L_682:
        /*0038*/ 	.byte	0x04, 0x17
        /*003a*/ 	.short	(.L_684 - .L_683)
.L_683:
        /*003c*/ 	.word	0x00000000
        /*0040*/ 	.short	0x0001
        /*0042*/ 	.short	0x0008
        /*0044*/ 	.byte	0x00, 0xf0, 0x11, 0x00


	//----- nvinfo : EIATTR_KPARAM_INFO
	.align		4
.L_684:
        /*0048*/ 	.byte	0x04, 0x17
        /*004a*/ 	.short	(.L_686 - .L_685)
.L_685:
        /*004c*/ 	.word	0x00000000
        /*0050*/ 	.short	0x0000
        /*0052*/ 	.short	0x0000
        /*0054*/ 	.byte	0x00, 0xf0, 0x21, 0x00


	//----- nvinfo : EIATTR_SPARSE_MMA_MASK
	.align		4
.L_686:
        /*0058*/ 	.byte	0x03, 0x50
        /*005a*/ 	.short	0x0000


	//----- nvinfo : EIATTR_MAXREG_COUNT
	.align		4
        /*005c*/ 	.byte	0x03, 0x1b
        /*005e*/ 	.short	0x00ff


	//----- nvinfo : EIATTR_MERCURY_ISA_VERSION
	.align		4
        /*0060*/ 	.byte	0x03, 0x5f
        /*0062*/ 	.short	0x0101


	//----- nvinfo : EIATTR_VRC_CTA_INIT_COUNT
	.align		4
        /*0064*/ 	.byte	0x02, 0x4a
	.zero		1
	.zero		1


	//----- nvinfo : EIATTR_EXIT_INSTR_OFFSETS
	.align		4
        /*0068*/ 	.byte	0x04, 0x1c
        /*006a*/ 	.short	(.L_688 - .L_687)


	//   ....[0]....
.L_687:
        /*006c*/ 	.word	0x000002b0


	//   ....[1]....
        /*0070*/ 	.word	0x00000f40


	//   ....[2]....
        /*0074*/ 	.word	0x00001370


	//   ....[3]....
        /*0078*/ 	.word	0x00001550


	//   ....[4]....
        /*007c*/ 	.word	0x00001630


	//   ....[5]....
        /*0080*/ 	.word	0x00001650


	//   ....[6]....
        /*0084*/ 	.word	0x00001a20


	//   ....[7]....
        /*0088*/ 	.word	0x00001bb0


	//   ....[8]....
        /*008c*/ 	.word	0x00001cc0


	//   ....[9]....
        /*0090*/ 	.word	0x00001d90


	//----- nvinfo : EIATTR_MAX_THREADS
	.align		4
.L_688:
        /*0094*/ 	.byte	0x04, 0x05
        /*0096*/ 	.short	(.L_690 - .L_689)
.L_689:
        /*0098*/ 	.word	0x00000080
        /*009c*/ 	.word	0x00000001
        /*00a0*/ 	.word	0x00000001


	//----- nvinfo : EIATTR_CRS_STACK_SIZE
	.align		4
.L_690:
        /*00a4*/ 	.byte	0x04, 0x1e
        /*00a6*/ 	.short	(.L_692 - .L_691)
.L_691:
        /*00a8*/ 	.word	0x00000000


	//----- nvinfo : EIATTR_CBANK_PARAM_SIZE
	.align		4
.L_692:
        /*00ac*/ 	.byte	0x03, 0x19
        /*00ae*/ 	.short	0x0028


	//----- nvinfo : EIATTR_PARAM_CBANK
	.align		4
        /*00b0*/ 	.byte	0x04, 0x0a
        /*00b2*/ 	.short	(.L_694 - .L_693)
	.align		4
.L_693:
        /*00b4*/ 	.word	index@(.nv.constant0._ZN3cub18CUB_300001_SM_10006detail9transform16transform_kernelINS2_10policy_hubILb1EN4cuda3std3__45tupleIJN6thrust24THRUST_300001_SM_1000_NS6detail15normal_iteratorINSA_10device_ptrI8KeyValueEEEEEEEE10policy1000El13extract_valueNSC_INSD_IiEEEEJPSE_EEEvT0_iT1_T2_DpNS2_10kernel_argIT3_EE)
        /*00b8*/ 	.short	0x0380
        /*00ba*/ 	.short	0x0028


	//----- nvinfo : EIATTR_SW_WAR
	.align		4
.L_694:
        /*00bc*/ 	.byte	0x04, 0x36
        /*00be*/ 	.short	(.L_696 - .L_695)
.L_695:
        /*00c0*/ 	.word	0x00000008
.L_696:


//--------------------- .nv.info._ZN3cub18CUB_300001_SM_10006detail9transform16transform_kernelINS2_10policy_hubILb1EN4cuda3std3__45tupleIJN6thrust24THRUST_300001_SM_1000_NS6detail15normal_iteratorINSA_10device_ptrI8KeyValueEEEEEEEE10policy1000Ei13extract_valueNSC_INSD_IiEEEEJPSE_EEEvT0_iT1_T2_DpNS2_10kernel_argIT3_EE --------------------------
	.section	.nv.info._ZN3cub18CUB_300001_SM_10006detail9transform16transform_kernelINS2_10policy_hubILb1EN4cuda3std3__45tupleIJN6thrust24THRUST_300001_SM_1000_NS6detail15normal_iteratorINSA_10device_ptrI8KeyValueEEEEEEEE10policy1000Ei13extract_valueNSC_INSD_IiEEEEJPSE_EEEvT0_iT1_T2_DpNS2_10kernel_argIT3_EE,"",@"SHT_CUDA_INFO"
	.sectionflags	@""
	.align	4


	//----- nvinfo : EIATTR_CUDA_API_VERSION
	.align		4
        /*0000*/ 	.byte	0x04, 0x37
        /*0002*/ 	.short	(.L_698 - .L_697)
.L_697:
        /*0004*/ 	.word	0x00000082


	//----- nvinfo : EIATTR_KPARAM_INFO
	.align		4
.L_698:
        /*0008*/ 	.byte	0x04, 0x17
        /*000a*/ 	.short	(.L_700 - .L_699)
.L_699:
        /*000c*/ 	.word	0x00000000
        /*0010*/ 	.short	0x0004
        /*0012*/ 	.short	0x0018
        /*0014*/ 	.byte	0x00, 0xf0, 0x41, 0x00


	//----- nvinfo : EIATTR_KPARAM_INFO
	.align		4
.L_700:
        /*0018*/ 	.byte	0x04, 0x17
        /*001a*/ 	.short	(.L_702 - .L_701)
.L_701:
        /*001c*/ 	.word	0x00000000
        /*0020*/ 	.short	0x0003
        /*0022*/ 	.short	0x0010
        /*0024*/ 	.byte	0x00, 0xf0, 0x21, 0x00


	//----- nvinfo : EIATTR_KPARAM_INFO
	.align		4
.L_702:
        /*0028*/ 	.byte	0x04, 0x17
        /*002a*/ 	.short	(.L_704 - .L_703)
.L_703:
        /*002c*/ 	.word	0x00000000
        /*0030*/ 	.short	0x0002
        /*0032*/ 	.short	0x0008
        /*0034*/ 	.byte	0x00, 0xf0, 0x05, 0x00


	//----- nvinfo : EIATTR_KPARAM_INFO
	.align		4
.L_704:
        /*0038*/ 	.byte	0x04, 0x17
        /*003a*/ 	.short	(.L_706 - .L_705)
.L_705:
        /*003c*/ 	.word	0x00000000
        /*0040*/ 	.short	0x0001
        /*0042*/ 	.short	0x0004
        /*0044*/ 	.byte	0x00, 0xf0, 0x11, 0x00


	//----- nvinfo : EIATTR_KPARAM_INFO
	.align		4
.L_706:
        /*0048*/ 	.byte	0x04, 0x17
        /*004a*/ 	.short	(.L_708 - .L_707)
.L_707:
        /*004c*/ 	.word	0x00000000
        /*0050*/ 	.short	0x0000
        /*0052*/ 	.short	0x0000
        /*0054*/ 	.byte	0x00, 0xf0, 0x11, 0x00


	//----- nvinfo : EIATTR_SPARSE_MMA_MASK
	.align		4
.L_708:
        /*0058*/ 	.byte	0x03, 0x50
        /*005a*/ 	.short	0x0000


	//----- nvinfo : EIATTR_MAXREG_COUNT
	.align		4
        /*005c*/ 	.byte	0x03, 0x1b
        /*005e*/ 	.short	0x00ff


	//----- nvinfo : EIATTR_MERCURY_ISA_VERSION
	.align		4
        /*0060*/ 	.byte	0x03, 0x5f
        /*0062*/ 	.short	0x0101


	//----- nvinfo : EIATTR_VRC_CTA_INIT_COUNT
	.align		4
        /*0064*/ 	.byte	0x02, 0x4a
	.zero		1
	.zero		1


	//----- nvinfo : EIATTR_EXIT_INSTR_OFFSETS
	.align		4
        /*0068*/ 	.byte	0x04, 0x1c
        /*006a*/ 	.short	(.L_710 - .L_709)


	//   ....[0]....
.L_709:
        /*006c*/ 	.word	0x000001f0


	//   ....[1]....
        /*0070*/ 	.word	0x000005e0


	//   ....[2]....
        /*0074*/ 	.word	0x00000780


	//   ....[3]....
        /*0078*/ 	.word	0x00000890


	//   ....[4]....
        /*007c*/ 	.word	0x00000980


	//   ....[5]....
        /*0080*/ 	.word	0x000009a0


	//   ....[6]....
        /*0084*/ 	.word	0x00000fc0


	//   ....[7]....
        /*0088*/ 	.word	0x000013f0


	//   ....[8]....
        /*008c*/ 	.word	0x000015d0


	//   ....[9]....
        /*0090*/ 	.word	0x00001690


	//----- nvinfo : EIATTR_MAX_THREADS
	.align		4
.L_710:
        /*0094*/ 	.byte	0x04, 0x05
        /*0096*/ 	.short	(.L_712 - .L_711)
.L_711:
        /*0098*/ 	.word	0x00000080
        /*009c*/ 	.word	0x00000001
        /*00a0*/ 	.word	0x00000001


	//----- nvinfo : EIATTR_CRS_STACK_SIZE
	.align		4
.L_712:
        /*00a4*/ 	.byte	0x04, 0x1e
        /*00a6*/ 	.short	(.L_714 - .L_713)
.L_713:
        /*00a8*/ 	.word	0x00000000


	//----- nvinfo : EIATTR_CBANK_PARAM_SIZE
	.align		4
.L_714:
        /*00ac*/ 	.byte	0x03, 0x19
        /*00ae*/ 	.short	0x0028


	//----- nvinfo : EIATTR_PARAM_CBANK
	.align		4
        /*00b0*/ 	.byte	0x04, 0x0a
        /*00b2*/ 	.short	(.L_716 - .L_715)
	.align		4
.L_715:
        /*00b4*/ 	.word	index@(.nv.constant0._ZN3cub18CUB_300001_SM_10006detail9transform16transform_kernelINS2_10policy_hubILb1EN4cuda3std3__45tupleIJN6thrust24THRUST_300001_SM_1000_NS6detail15normal_iteratorINSA_10device_ptrI8KeyValueEEEEEEEE10policy1000Ei13extract_valueNSC_INSD_IiEEEEJPSE_EEEvT0_iT1_T2_DpNS2_10kernel_argIT3_EE)
        /*00b8*/ 	.short	0x0380
        /*00ba*/ 	.short	0x0028


	//----- nvinfo : EIATTR_SW_WAR
	.align		4
.L_716:
        /*00bc*/ 	.byte	0x04, 0x36
        /*00be*/ 	.short	(.L_718 - .L_717)
.L_717:
        /*00c0*/ 	.word	0x00000008
.L_718:


//--------------------- .nv.info._ZN3cub18CUB_300001_SM_10006detail9transform16transform_kernelINS2_10policy_hubILb1EN4cuda3std3__45tupleIJN6thrust24THRUST_300001_SM_1000_NS6detail15normal_iteratorINSA_10device_ptrI8KeyValueEEEEEEEE10policy1000El11extract_keyNSC_INSD_IiEEEEJPSE_EEEvT0_iT1_T2_DpNS2_10kernel_argIT3_EE --------------------------
	.section	.nv.info._ZN3cub18CUB_300001_SM_10006detail9transform16transform_kernelINS2_10policy_hubILb1EN4cuda3std3__45tupleIJN6thrust24THRUST_300001_SM_1000_NS6detail15normal_iteratorINSA_10device_ptrI8KeyValueEEEEEEEE10policy1000El11extract_keyNSC_INSD_IiEEEEJPSE_EEEvT0_iT1_T2_DpNS2_10kernel_argIT3_EE,"",@"SHT_CUDA_INFO"
	.sectionflags	@""
	.align	4


	//----- nvinfo : EIATTR_CUDA_API_VERSION
	.align		4
        /*0000*/ 	.byte	0x04, 0x37
        /*0002*/ 	.short	(.L_720 - .L_719)
.L_719:
        /*0004*/ 	.word	0x00000082


	//----- nvinfo : EIATTR_KPARAM_INFO
	.align		4
.L_720:
        /*0008*/ 	.byte	0x04, 0x17
        /*000a*/ 	.short	(.L_722 - .L_721)
.L_721:
        /*000c*/ 	.word	0x00000000
        /*0010*/ 	.short	0x0004
        /*0012*/ 	.short	0x0018
        /*0014*/ 	.byte	0x00, 0xf0, 0x41, 0x00


	//----- nvinfo : EIATTR_KPARAM_INFO
	.align		4
.L_722:
        /*0018*/ 	.byte	0x04, 0x17
        /*001a*/ 	.short	(.L_724 - .L_723)
.L_723:
        /*001c*/ 	.word	0x00000000
        /*0020*/ 	.short	0x0003
        /*0022*/ 	.short	0x0010
        /*0024*/ 	.byte	0x00, 0xf0, 0x21, 0x00


	//----- nvinfo : EIATTR_KPARAM_INFO
	.align		4
.L_724:
        /*0028*/ 	.byte	0x04, 0x17
        /*002a*/ 	.short	(.L_726 - .L_725)
.L_725:
        /*002c*/ 	.word	0x00000000
        /*0030*/ 	.short	0x0002
        /*0032*/ 	.short	0x000c
        /*0034*/ 	.byte	0x00, 0xf0, 0x05, 0x00


	//----- nvinfo : EIATTR_KPARAM_INFO
	.align		4
.L_726:
        /*0038*/ 	.byte	0x04, 0x17
        /*003a*/ 	.short	(.L_728 - .L_727)
.L_727:
        /*003c*/ 	.word	0x00000000
        /*0040*/ 	.short	0x0001
        /*0042*/ 	.short	0x0008
        /*0044*/ 	.byte	0x00, 0xf0, 0x11, 0x00


	//----- nvinfo : EIATTR_KPARAM_INFO
	.align		4
.L_728:
        /*0048*/ 	.byte	0x04, 0x17
        /*004a*/ 	.short	(.L_730 - .L_729)
.L_729:
        /*004c*/ 	.word	0x00000000
        /*0050*/ 	.short	0x0000
        /*0052*/ 	.short	0x0000
        /*0054*/ 	.byte	0x00, 0xf0, 0x21, 0x00


	//----- nvinfo : EIATTR_SPARSE_MMA_MASK
	.align		4
.L_730:
        /*0058*/ 	.byte	0x03, 0x50
        /*005a*/ 	.short	0x0000


	//----- nvinfo : EIATTR_MAXREG_COUNT
	.align		4
        /*005c*/ 	.byte	0x03, 0x1b
        /*005e*/ 	.short	0x00ff


	//----- nvinfo : EIATTR_MERCURY_ISA_VERSION
	.align		4
        /*0060*/ 	.byte	0x03, 0x5f
        /*0062*/ 	.short	0x0101


	//----- nvinfo : EIATTR_VRC_CTA_INIT_COUNT
	.align		4
        /*0064*/ 	.byte	0x02, 0x4a
	.zero		1
	.zero		1


	//----- nvinfo : EIATTR_EXIT_INSTR_OFFSETS
	.align		4
        /*0068*/ 	.byte	0x04, 0x1c
        /*006a*/ 	.short	(.L_732 - .L_731)


	//   ....[0]....
.L_731:
        /*006c*/ 	.word	0x00000310


	//   ....[1]....
        /*0070*/ 	.word	0x00000fb0


	//   ....[2]....
        /*0074*/ 	.word	0x000013e0


	//   ....[3]....
        /*0078*/ 	.word	0x000015c0


	//   ....[4]....
        /*007c*/ 	.word	0x00001680


	//   ....[5]....
        /*0080*/ 	.word	0x000016b0


	//   ....[6]....
        /*0084*/ 	.word	0x00001ad0


	//   ....[7]....
        /*0088*/ 	.word	0x00001c60


	//   ....[8]....
        /*008c*/ 	.word	0x00001d70


	//   ....[9]....
        /*0090*/ 	.word	0x00001e60


	//----- nvinfo : EIATTR_MAX_THREADS
	.align		4
.L_732:
        /*0094*/ 	.byte	0x04, 0x05
        /*0096*/ 	.short	(.L_734 - .L_733)
.L_733:
        /*0098*/ 	.word	0x00000080
        /*009c*/ 	.word	0x00000001
        /*00a0*/ 	.word	0x00000001


	//----- nvinfo : EIATTR_CRS_STACK_SIZE
	.align		4
.L_734:
        /*00a4*/ 	.byte	0x04, 0x1e
        /*00a6*/ 	.short	(.L_736 - .L_735)
.L_735:
        /*00a8*/ 	.word	0x00000000


	//----- nvinfo : EIATTR_CBANK_PARAM_SIZE
	.align		4
.L_736:
        /*00ac*/ 	.byte	0x03, 0x19
        /*00ae*/ 	.short	0x0028


	//----- nvinfo : EIATTR_PARAM_CBANK
	.align		4
        /*00b0*/ 	.byte	0x04, 0x0a
        /*00b2*/ 	.short	(.L_738 - .L_737)
	.align		4
.L_737:
        /*00b4*/ 	.word	index@(.nv.constant0._ZN3cub18CUB_300001_SM_10006detail9transform16transform_kernelINS2_10policy_hubILb1EN4cuda3std3__45tupleIJN6thrust24THRUST_300001_SM_1000_NS6detail15normal_iteratorINSA_10device_ptrI8KeyValueEEEEEEEE10policy1000El11extract_keyNSC_INSD_IiEEEEJPSE_EEEvT0_iT1_T2_DpNS2_10kernel_argIT3_EE)
        /*00b8*/ 	.short	0x0380
        /*00ba*/ 	.short	0x0028


	//----- nvinfo : EIATTR_SW_WAR
	.align		4
.L_738:
        /*00bc*/ 	.byte	0x04, 0x36
        /*00be*/ 	.short	(.L_740 - .L_739)
.L_739:
        /*00c0*/ 	.word	0x00000008
.L_740:


//--------------------- .nv.info._ZN3cub18CUB_300001_SM_10006detail9transform16transform_kernelINS2_10policy_hubILb1EN4cuda3std3__45tupleIJN6thrust24THRUST_300001_SM_1000_NS6detail15normal_iteratorINSA_10device_ptrI8KeyValueEEEEEEEE10policy1000Ei11extract_keyNSC_INSD_IiEEEEJPSE_EEEvT0_iT1_T2_DpNS2_10kernel_argIT3_EE --------------------------
	.section	.nv.info._ZN3cub18CUB_300001_SM_10006detail9transform16transform_kernelINS2_10policy_hubILb1EN4cuda3std3__45tupleIJN6thrust24THRUST_300001_SM_1000_NS6detail15normal_iteratorINSA_10device_ptrI8KeyValueEEEEEEEE10policy1000Ei11extract_keyNSC_INSD_IiEEEEJPSE_EEEvT0_iT1_T2_DpNS2_10kernel_argIT3_EE,"",@"SHT_CUDA_INFO"
	.sectionflags	@""
	.align	4


	//----- nvinfo : EIATTR_CUDA_API_VERSION
	.align		4
        /*0000*/ 	.byte	0x04, 0x37
        /*0002*/ 	.short	(.L_742 - .L_741)
.L_741:
        /*0004*/ 	.word	0x00000082


	//----- nvinfo : EIATTR_KPARAM_INFO
	.align		4
.L_742:
        /*0008*/ 	.byte	0x04, 0x17
        /*000a*/ 	.short	(.L_744 - .L_743)
.L_743:
        /*000c*/ 	.word	0x00000000
        /*0010*/ 	.short	0x0004
        /*0012*/ 	.short	0x0018
        /*0014*/ 	.byte	0x00, 0xf0, 0x41, 0x00


	//----- nvinfo : EIATTR_KPARAM_INFO
	.align		4
.L_744:
        /*0018*/ 	.byte	0x04, 0x17
        /*001a*/ 	.short	(.L_746 - .L_745)
.L_745:
        /*001c*/ 	.word	0x00000000
        /*0020*/ 	.short	0x0003
        /*0022*/ 	.short	0x0010
        /*0024*/ 	.byte	0x00, 0xf0, 0x21, 0x00


	//----- nvinfo : EIATTR_KPARAM_INFO
	.align		4
.L_746:
        /*0028*/ 	.byte	0x04, 0x17
        /*002a*/ 	.short	(.L_748 - .L_747)
.L_747:
        /*002c*/ 	.word	0x00000000
        /*0030*/ 	.short	0x0002
        /*0032*/ 	.short	0x0008
        /*0034*/ 	.byte	0x00, 0xf0, 0x05, 0x00


	//----- nvinfo : EIATTR_KPARAM_INFO
	.align		4
.L_748:
        /*0038*/ 	.byte	0x04, 0x17
        /*003a*/ 	.short	(.L_750 - .L_749)
.L_749:
        /*003c*/ 	.word	0x00000000
        /*0040*/ 	.short	0x0001
        /*0042*/ 	.short	0x0004
        /*0044*/ 	.byte	0x00, 0xf0, 0x11, 0x00


	//----- nvinfo : EIATTR_KPARAM_INFO
	.align		4
.L_750:
        /*0048*/ 	.byte	0x04, 0x17
        /*004a*/ 	.short	(.L_752 - .L_751)
.L_751:
        /*004c*/ 	.word	0x00000000
        /*0050*/ 	.short	0x0000
        /*0052*/ 	.short	0x0000
        /*0054*/ 	.byte	0x00, 0xf0, 0x11, 0x00


	//----- nvinfo : EIATTR_SPARSE_MMA_MASK
	.align		4
.L_752:
        /*0058*/ 	.byte	0x03, 0x50
        /*005a*/ 	.short	0x0000


	//----- nvinfo : EIATTR_MAXREG_COUNT
	.align		4
        /*005c*/ 	.byte	0x03, 0x1b
        /*005e*/ 	.short	0x00ff


	//----- nvinfo : EIATTR_MERCURY_ISA_VERSION
	.align		4
        /*0060*/ 	.byte	0x03, 0x5f
        /*0062*/ 	.short	0x0101


	//----- nvinfo : EIATTR_VRC_CTA_INIT_COUNT
	.align		4
        /*0064*/ 	.byte	0x02, 0x4a
	.zero		1
	.zero		1


	//----- nvinfo : EIATTR_EXIT_INSTR_OFFSETS
	.align		4
        /*0068*/ 	.byte	0x04, 0x1c
        /*006a*/ 	.short	(.L_754 - .L_753)


	//   ....[0]....
.L_753:
        /*006c*/ 	.word	0x000001f0


	//   ....[1]....
        /*0070*/ 	.word	0x000005e0


	//   ....[2]....
        /*0074*/ 	.word	0x00000780


	//   ....[3]....
        /*0078*/ 	.word	0x00000890


	//   ....[4]....
        /*007c*/ 	.word	0x00000980


	//   ....[5]....
        /*0080*/ 	.word	0x000009a0


	//   ....[6]....
        /*0084*/ 	.word	0x00000fc0


	//   ....[7]....
        /*0088*/ 	.word	0x000013f0


	//   ....[8]....
        /*008c*/ 	.word	0x000015d0


	//   ....[9]....
        /*0090*/ 	.word	0x00001670


	//----- nvinfo : EIATTR_MAX_THREADS
	.align		4
.L_754:
        /*0094*/ 	.byte	0x04, 0x05
        /*0096*/ 	.short	(.L_756 - .L_755)
.L_755:
        /*0098*/ 	.word	0x00000080
        /*009c*/ 	.word	0x00000001
        /*00a0*/ 	.word	0x00000001


	//----- nvinfo : EIATTR_CRS_STACK_SIZE
	.align		4
.L_756:
        /*00a4*/ 	.byte	0x04, 0x1e
        /*00a6*/ 	.short	(.L_758 - .L_757)
.L_757:
        /*00a8*/ 	.word	0x00000000


	//----- nvinfo : EIATTR_CBANK_PARAM_SIZE
	.align		4
.L_758:
        /*00ac*/ 	.byte	0x03, 0x19
        /*00ae*/ 	.short	0x0028


	//----- nvinfo : EIATTR_PARAM_CBANK
	.align		4
        /*00b0*/ 	.byte	0x04, 0x0a
        /*00b2*/ 	.short	(.L_760 - .L_759)
	.align		4
.L_759:
        /*00b4*/ 	.word	index@(.nv.constant0._ZN3cub18CUB_300001_SM_10006detail9transform16transform_kernelINS2_10policy_hubILb1EN4cuda3std3__45tupleIJN6thrust24THRUST_300001_SM_1000_NS6detail15normal_iteratorINSA_10device_ptrI8KeyValueEEEEEEEE10policy1000Ei11extract_keyNSC_INSD_IiEEEEJPSE_EEEvT0_iT1_T2_DpNS2_10kernel_argIT3_EE)
        /*00b8*/ 	.short	0x0380
        /*00ba*/ 	.short	0x0028


	//----- nvinfo : EIATTR_SW_WAR
	.align		4
.L_760:
        /*00bc*/ 	.byte	0x04, 0x36
        /*00be*/ 	.short	(.L_762 - .L_761)
.L_761:
        /*00c0*/ 	.word	0x00000008
.L_762:


//--------------------- .nv.info._ZN3cub18CUB_300001_SM_10006detail9transform16transform_kernelINS2_10policy_hubILb1EN4cuda3std3__45tupleIJN6thrust24THRUST_300001_SM_1000_NS6detail15normal_iteratorINSA_10device_ptrIiEEEEEEEE10policy1000El18word_to_kv_functorNSC_INSD_I8KeyValueEEEEJPiEEEvT0_iT1_T2_DpNS2_10kernel_argIT3_EE --------------------------
	.section	.nv.info._ZN3cub18CUB_300001_SM_10006detail9transform16transform_kernelINS2_10policy_hubILb1EN4cuda3std3__45tupleIJN6thrust24THRUST_300001_SM_1000_NS6detail15normal_iteratorINSA_10device_ptrIiEEEEEEEE10policy1000El18word_to_kv_functorNSC_INSD_I8KeyValueEEEEJPiEEEvT0_iT1_T2_DpNS2_10kernel_argIT3_EE,"",@"SHT_CUDA_INFO"
	.sectionflags	@""
	.align	4


	//----- nvinfo : EIATTR_CUDA_API_VERSION
	.align		4
        /*0000*/ 	.byte	0x04, 0x37
        /*0002*/ 	.short	(.L_764 - .L_763)
.L_763:
        /*0004*/ 	.word	0x00000082


	//----- nvinfo : EIATTR_KPARAM_INFO
	.align		4
.L_764:
        /*0008*/ 	.byte	0x04, 0x17
        /*000a*/ 	.short	(.L_766 - .L_765)
.L_765:
        /*000c*/ 	.word	0x00000000
        /*0010*/ 	.short	0x0004
        /*0012*/ 	.short	0x0018
        /*0014*/ 	.byte	0x00, 0xf0, 0x41, 0x00


	//----- nvinfo : EIATTR_KPARAM_INFO
	.align		4
.L_766:
        /*0018*/ 	.byte	0x04, 0x17
        /*001a*/ 	.short	(.L_768 - .L_767)
.L_767:
        /*001c*/ 	.word	0x00000000
        /*0020*/ 	.short	0x0003
        /*0022*/ 	.short	0x0010
        /*0024*/ 	.byte	0x00, 0xf0, 0x21, 0x00


	//----- nvinfo : EIATTR_KPARAM_INFO
	.align		4
.L_768:
        /*0028*/ 	.byte	0x04, 0x17
        /*002a*/ 	.short	(.L_770 - .L_769)
.L_769:
        /*002c*/ 	.word	0x00000000
        /*0030*/ 	.short	0x0002
        /*0032*/ 	.short	0x000c
        /*0034*/ 	.byte	0x00, 0xf0, 0x05, 0x00


	//----- nvinfo : EIATTR_KPARAM_INFO
	.align		4
.L_770:
        /*0038*/ 	.byte	0x04, 0x17
        /*003a*/ 	.short	(.L_772 - .L_771)
.L_771:
        /*003c*/ 	.word	0x00000000
        /*0040*/ 	.short	0x0001
        /*0042*/ 	.short	0x0008
        /*0044*/ 	.byte	0x00, 0xf0, 0x11, 0x00


	//----- nvinfo : EIATTR_KPARAM_INFO
	.align		4
.L_772:
        /*0048*/ 	.byte	0x04, 0x17
        /*004a*/ 	.short	(.L_774 - .L_773)
.L_773:
        /*004c*/ 	.word	0x00000000
        /*0050*/ 	.short	0x0000
        /*0052*/ 	.short	0x0000
        /*0054*/ 	.byte	0x00, 0xf0, 0x21, 0x00


	//----- nvinfo : EIATTR_SPARSE_MMA_MASK
	.align		4
.L_774:
        /*0058*/ 	.byte	0x03, 0x50
        /*005a*/ 	.short	0x0000


	//----- nvinfo : EIATTR_MAXREG_COUNT
	.align		4
        /*005c*/ 	.byte	0x03, 0x1b
        /*005e*/ 	.short	0x00ff


	//----- nvinfo : EIATTR_MERCURY_ISA_VERSION
	.align		4
        /*0060*/ 	.byte	0x03, 0x5f
        /*0062*/ 	.short	0x0101


	//----- nvinfo : EIATTR_VRC_CTA_INIT_COUNT
	.align		4
        /*0064*/ 	.byte	0x02, 0x4a
	.zero		1
	.zero		1


	//----- nvinfo : EIATTR_EXIT_INSTR_OFFSETS
	.align		4
        /*0068*/ 	.byte	0x04, 0x1c
        /*006a*/ 	.short	(.L_776 - .L_775)


	//   ....[0]....
.L_775:
        /*006c*/ 	.word	0x00000310


	//   ....[1]....
        /*0070*/ 	.word	0x00000a90


	//   ....[2]....
        /*0074*/ 	.word	0x00000d00


	//   ....[3]....
        /*0078*/ 	.word	0x00000e60


	//   ....[4]....
        /*007c*/ 	.word	0x00000e90


	//   ....[5]....
        /*0080*/ 	.word	0x00000f00


	//   ....[6]....
        /*0084*/ 	.word	0x00000f30


	//   ....[7]....
        /*0088*/ 	.word	0x00001460


	//   ....[8]....
        /*008c*/ 	.word	0x00001680


	//   ....[9]....
        /*0090*/ 	.word	0x000017e0


	//   ....[10]....
        /*0094*/ 	.word	0x00001910


	//----- nvinfo : EIATTR_MAX_THREADS
	.align		4
.L_776:
        /*0098*/ 	.byte	0x04, 0x05
        /*009a*/ 	.short	(.L_778 - .L_777)
.L_777:
        /*009c*/ 	.word	0x00000080
        /*00a0*/ 	.word	0x00000001
        /*00a4*/ 	.word	0x00000001


	//----- nvinfo : EIATTR_CRS_STACK_SIZE
	.align		4
.L_778:
        /*00a8*/ 	.byte	0x04, 0x1e
        /*00aa*/ 	.short	(.L_780 - .L_779)
.L_779:
        /*00ac*/ 	.word	0x00000000


	//----- nvinfo : EIATTR_CBANK_PARAM_SIZE
	.align		4
.L_780:
        /*00b0*/ 	.byte	0x03, 0x19
        /*00b2*/ 	.short	0x0028


	//----- nvinfo : EIATTR_PARAM_CBANK
	.align		4
        /*00b4*/ 	.byte	0x04, 0x0a
        /*00b6*/ 	.short	(.L_782 - .L_781)
	.align		4
.L_781:
        /*00b8*/ 	.word	index@(.nv.constant0._ZN3cub18CUB_300001_SM_10006detail9transform16transform_kernelINS2_10policy_hubILb1EN4cuda3std3__45tupleIJN6thrust24THRUST_300001_SM_1000_NS6detail15normal_iteratorINSA_10device_ptrIiEEEEEEEE10policy1000El18word_to_kv_functorNSC_INSD_I8KeyValueEEEEJPiEEEvT0_iT1_T2_DpNS2_10kernel_argIT3_EE)
        /*00bc*/ 	.short	0x0380
        /*00be*/ 	.short	0x0028


	//----- nvinfo : EIATTR_SW_WAR
	.align		4
.L_782:
        /*00c0*/ 	.byte	0x04, 0x36
        /*00c2*/ 	.short	(.L_784 - .L_783)
.L_783:
        /*00c4*/ 	.word	0x00000008
.L_784:


//--------------------- .nv.info._ZN3cub18CUB_300001_SM_10006detail9transform16transform_kernelINS2_10policy_hubILb1EN4cuda3std3__45tupleIJN6thrust24THRUST_300001_SM_1000_NS6detail15normal_iteratorINSA_10device_ptrIiEEEEEEEE10policy1000Ei18word_to_kv_functorNSC_INSD_I8KeyValueEEEEJPiEEEvT0_iT1_T2_DpNS2_10kernel_argIT3_EE --------------------------
	.section	.nv.info._ZN3cub18CUB_300001_SM_10006detail9transform16transform_kernelINS2_10policy_hubILb1EN4cuda3std3__45tupleIJN6thrust24THRUST_300001_SM_1000_NS6detail15normal_iteratorINSA_10device_ptrIiEEEEEEEE10policy1000Ei18word_to_kv_functorNSC_INSD_I8KeyValueEEEEJPiEEEvT0_iT1_T2_DpNS2_10kernel_argIT3_EE,"",@"SHT_CUDA_INFO"
	.sectionflags	@""
	.align	4


	//----- nvinfo : EIATTR_CUDA_API_VERSION
	.align		4
        /*0000*/ 	.byte	0x04, 0x37
        /*0002*/ 	.short	(.L_786 - .L_785)
.L_785:
        /*0004*/ 	.word	0x00000082


	//----- nvinfo : EIATTR_KPARAM_INFO
	.align		4
.L_786:
        /*0008*/ 	.byte	0x04, 0x17
        /*000a*/ 	.short	(.L_788 - .L_787)
.L_787:
        /*000c*/ 	.word	0x00000000
        /*0010*/ 	.short	0x0004
        /*0012*/ 	.short	0x0018
        /*0014*/ 	.byte	0x00, 0xf0, 0x41, 0x00


	//----- nvinfo : EIATTR_KPARAM_INFO
	.align		4
.L_788:
        /*0018*/ 	.byte	0x04, 0x17
        /*001a*/ 	.short	(.L_790 - .L_789)
.L_789:
        /*001c*/ 	.word	0x00000000
        /*0020*/ 	.short	0x0003
        /*0022*/ 	.short	0x0010
        /*0024*/ 	.byte	0x00, 0xf0, 0x21, 0x00


	//----- nvinfo : EIATTR_KPARAM_INFO
	.align		4
.L_790:
        /*0028*/ 	.byte	0x04, 0x17
        /*002a*/ 	.short	(.L_792 - .L_791)
.L_791:
        /*002c*/ 	.word	0x00000000
        /*0030*/ 	.short	0x0002
        /*0032*/ 	.short	0x0008
        /*0034*/ 	.byte	0x00, 0xf0, 0x05, 0x00


	//----- nvinfo : EIATTR_KPARAM_INFO
	.align		4
.L_792:
        /*0038*/ 	.byte	0x04, 0x17
        /*003a*/ 	.short	(.L_794 - .L_793)
.L_793:
        /*003c*/ 	.word	0x00000000
        /*0040*/ 	.short	0x0001
        /*0042*/ 	.short	0x0004
        /*0044*/ 	.byte	0x00, 0xf0, 0x11, 0x00


	//----- nvinfo : EIATTR_KPARAM_INFO
	.align		4
.L_794:
        /*0048*/ 	.byte	0x04, 0x17
        /*004a*/ 	.short	(.L_796 - .L_795)
.L_795:
        /*004c*/ 	.word	0x00000000
        /*0050*/ 	.short	0x0000
        /*0052*/ 	.short	0x0000
        /*0054*/ 	.byte	0x00, 0xf0, 0x11, 0x00


	//----- nvinfo : EIATTR_SPARSE_MMA_MASK
	.align		4
.L_796:
        /*0058*/ 	.byte	0x03, 0x50
        /*005a*/ 	.short	0x0000


	//----- nvinfo : EIATTR_MAXREG_COUNT
	.align		4
        /*005c*/ 	.byte	0x03, 0x1b
        /*005e*/ 	.short	0x00ff


	//----- nvinfo : EIATTR_MERCURY_ISA_VERSION
	.align		4
        /*0060*/ 	.byte	0x03, 0x5f
        /*0062*/ 	.short	0x0101


	//----- nvinfo : EIATTR_VRC_CTA_INIT_COUNT
	.align		4
        /*0064*/ 	.byte	0x02, 0x4a
	.zero		1
	.zero		1


	//----- nvinfo : EIATTR_EXIT_INSTR_OFFSETS
	.align		4
        /*0068*/ 	.byte	0x04, 0x1c
        /*006a*/ 	.short	(.L_798 - .L_797)


	//   ....[0]....
.L_797:
        /*006c*/ 	.word	0x000001f0


	//   ....[1]....
        /*0070*/ 	.word	0x000006d0


	//   ....[2]....
        /*0074*/ 	.word	0x00000900


	//   ....[3]....
        /*0078*/ 	.word	0x00000a60


	//   ....[4]....
        /*007c*/ 	.word	0x00000b70


	//   ....[5]....
        /*0080*/ 	.word	0x00000b90


	//   ....[6]....
        /*0084*/ 	.word	0x00000fb0


	//   ....[7]....
        /*0088*/ 	.word	0x00001220


	//   ....[8]....
        /*008c*/ 	.word	0x00001380


	//   ....[9]....
        /*0090*/ 	.word	0x000013b0


	//   ....[10]....
        /*0094*/ 	.word	0x00001420


	//----- nvinfo : EIATTR_MAX_THREADS
	.align		4
.L_798:
        /*0098*/ 	.byte	0x04, 0x05
        /*009a*/ 	.short	(.L_800 - .L_799)
.L_799:
        /*009c*/ 	.word	0x00000080
        /*00a0*/ 	.word	0x00000001
        /*00a4*/ 	.word	0x00000001


	//----- nvinfo : EIATTR_CRS_STACK_SIZE
	.align		4
.L_800:
        /*00a8*/ 	.byte	0x04, 0x1e
        /*00aa*/ 	.short	(.L_802 - .L_801)
.L_801:
        /*00ac*/ 	.word	0x00000000


	//----- nvinfo : EIATTR_CBANK_PARAM_SIZE
	.align		4
.L_802:
        /*00b0*/ 	.byte	0x03, 0x19
        /*00b2*/ 	.short	0x0028


	//----- nvinfo : EIATTR_PARAM_CBANK
	.align		4
        /*00b4*/ 	.byte	0x04, 0x0a
        /*00b6*/ 	.short	(.L_804 - .L_803)
	.align		4
.L_803:
        /*00b8*/ 	.word	index@(.nv.constant0._ZN3cub18CUB_300001_SM_10006detail9transform16transform_kernelINS2_10policy_hubILb1EN4cuda3std3__45tupleIJN6thrust24THRUST_300001_SM_1000_NS6detail15normal_iteratorINSA_10device_ptrIiEEEEEEEE10policy1000Ei18word_to_kv_functorNSC_INSD_I8KeyValueEEEEJPiEEEvT0_iT1_T2_DpNS2_10kernel_argIT3_EE)
        /*00bc*/ 	.short	0x0380
        /*00be*/ 	.short	0x0028


	//----- nvinfo : EIATTR_SW_WAR
	.align		4
.L_804:
        /*00c0*/ 	.byte	0x04, 0x36
        /*00c2*/ 	.short	(.L_806 - .L_805)
.L_805:
        /*00c4*/ 	.word	0x00000008
.L_806:


//--------------------- .nv.info._ZN3cub18CUB_300001_SM_10006detail8for_each13static_kernelINS2_12policy_hub_t12policy_500_tEmNS2_12op_wrapper_tImN6thrust24THRUST_300001_SM_1000_NS6detail23allocator_traits_detail24construct1_via_allocatorINS8_16device_allocatorI8KeyValueEEEENS8_10device_ptrISD_EEEEEEvT0_T1_ --------------------------
	.section	.nv.info._ZN3cub18CUB_300001_SM_10006detail8for_each13static_kernelINS2_12policy_hub_t12policy_500_tEmNS2_12op_wrapper_tImN6thrust24THRUST_300001_SM_1000_NS6detail23allocator_traits_detail24construct1_via_allocatorINS8_16device_allocatorI8KeyValueEEEENS8_10device_ptrISD_EEEEEEvT0_T1_,"",@"SHT_CUDA_INFO"
	.sectionflags	@""
	.align	4


	//----- nvinfo : EIATTR_CUDA_API_VERSION
	.align		4
        /*0000*/ 	.byte	0x04, 0x37
        /*0002*/ 	.short	(.L_808 - .L_807)
.L_807:
        /*0004*/ 	.word	0x00000082


	//----- nvinfo : EIATTR_KPARAM_INFO
	.align		4
.L_808:
        /*0008*/ 	.byte	0x04, 0x17
        /*000a*/ 	.short	(.L_810 - .L_809)
.L_809:
        /*000c*/ 	.word	0x00000000
        /*0010*/ 	.short	0x0001
        /*0012*/ 	.short	0x0008
        /*0014*/ 	.byte	0x00, 0xf0, 0x41, 0x00


	//----- nvinfo : EIATTR_KPARAM_INFO
	.align		4
.L_810:
        /*0018*/ 	.byte	0x04, 0x17
        /*001a*/ 	.short	(.L_812 - .L_811)
.L_811:
        /*001c*/ 	.word	0x00000000
        /*0020*/ 	.short	0x0000
        /*0022*/ 	.short	0x0000
        /*0024*/ 	.byte	0x00, 0xf0, 0x21, 0x00


	//----- nvinfo : EIATTR_SPARSE_MMA_MASK
	.align		4
.L_812:
        /*0028*/ 	.byte	0x03, 0x50
        /*002a*/ 	.short	0x0000


	//----- nvinfo : EIATTR_MAXREG_COUNT
	.align		4
        /*002c*/ 	.byte	0x03, 0x1b
        /*002e*/ 	.short	0x00ff


	//----- nvinfo : EIATTR_MERCURY_ISA_VERSION
	.align		4
        /*0030*/ 	.byte	0x03, 0x5f
        /*0032*/ 	.short	0x0101


	//----- nvinfo : EIATTR_VRC_CTA_INIT_COUNT
	.align		4
        /*0034*/ 	.byte	0x02, 0x4a
	.zero		1
	.zero		1


	//----- nvinfo : EIATTR_EXIT_INSTR_OFFSETS
	.align		4
        /*0038*/ 	.byte	0x04, 0x1c
        /*003a*/ 	.short	(.L_814 - .L_813)


	//   ....[0]....
.L_813:
        /*003c*/ 	.word	0x00000140


	//   ....[1]....
        /*0040*/ 	.word	0x00000240


	//   ....[2]....
        /*0044*/ 	.word	0x00000270


	//----- nvinfo : EIATTR_MAX_THREADS
	.align		4
.L_814:
        /*0048*/ 	.byte	0x04, 0x05
        /*004a*/ 	.short	(.L_816 - .L_815)
.L_815:
        /*004c*/ 	.word	0x00000100
        /*0050*/ 	.word	0x00000001
        /*0054*/ 	.word	0x00000001


	//----- nvinfo : EIATTR_CBANK_PARAM_SIZE
	.align		4
.L_816:
        /*0058*/ 	.byte	0x03, 0x19
        /*005a*/ 	.short	0x0018


	//----- nvinfo : EIATTR_PARAM_CBANK
	.align		4
        /*005c*/ 	.byte	0x04, 0x0a
        /*005e*/ 	.short	(.L_818 - .L_817)
	.align		4
.L_817:
        /*0060*/ 	.word	index@(.nv.constant0._ZN3cub18CUB_300001_SM_10006detail8for_each13static_kernelINS2_12policy_hub_t12policy_500_tEmNS2_12op_wrapper_tImN6thrust24THRUST_300001_SM_1000_NS6detail23allocator_traits_detail24construct1_via_allocatorINS8_16device_allocatorI8KeyValueEEEENS8_10device_ptrISD_EEEEEEvT0_T1_)
        /*0064*/ 	.short	0x0380
        /*0066*/ 	.short	0x0018


	//----- nvinfo : EIATTR_SW_WAR
	.align		4
.L_818:
        /*0068*/ 	.byte	0x04, 0x36
        /*006a*/ 	.short	(.L_820 - .L_819)
.L_819:
        /*006c*/ 	.word	0x00000008
.L_820:


//--------------------- .nv.info._ZN3cub18CUB_300001_SM_10006detail8for_each13static_kernelINS2_12policy_hub_t12policy_500_tEmN6thrust24THRUST_300001_SM_1000_NS8cuda_cub20__uninitialized_fill7functorINS7_10device_ptrIiEEiEEEEvT0_T1_ --------------------------
	.section	.nv.info._ZN3cub18CUB_300001_SM_10006detail8for_each13static_kernelINS2_12policy_hub_t12policy_500_tEmN6thrust24THRUST_300001_SM_1000_NS8cuda_cub20__uninitialized_fill7functorINS7_10device_ptrIiEEiEEEEvT0_T1_,"",@"SHT_CUDA_INFO"
	.sectionflags	@""
	.align	4


	//----- nvinfo : EIATTR_CUDA_API_VERSION
	.align		4
        /*0000*/ 	.byte	0x04, 0x37
        /*0002*/ 	.short	(.L_822 - .L_821)
.L_821:
        /*0004*/ 	.word	0x00000082


	//----- nvinfo : EIATTR_KPARAM_INFO
	.align		4
.L_822:
        /*0008*/ 	.byte	0x04, 0x17
        /*000a*/ 	.short	(.L_824 - .L_823)
.L_823:
        /*000c*/ 	.word	0x00000000
        /*0010*/ 	.short	0x0001
        /*0012*/ 	.short	0x0008
        /*0014*/ 	.byte	0x00, 0xf0, 0x41, 0x00


	//----- nvinfo : EIATTR_KPARAM_INFO
	.align		4
.L_824:
        /*0018*/ 	.byte	0x04, 0x17
        /*001a*/ 	.short	(.L_826 - .L_825)
.L_825:
        /*001c*/ 	.word	0x00000000
        /*0020*/ 	.short	0x0000
        /*0022*/ 	.short	0x0000
        /*0024*/ 	.byte	0x00, 0xf0, 0x21, 0x00


	//----- nvinfo : EIATTR_SPARSE_MMA_MASK
	.align		4
.L_826:
        /*0028*/ 	.byte	0x03, 0x50
        /*002a*/ 	.short	0x0000


	//----- nvinfo : EIATTR_MAXREG_COUNT
	.align		4
        /*002c*/ 	.byte	0x03, 0x1b
        /*002e*/ 	.short	0x00ff


	//----- nvinfo : EIATTR_MERCURY_ISA_VERSION
	.align		4
        /*0030*/ 	.byte	0x03, 0x5f
        /*0032*/ 	.short	0x0101


	//----- nvinfo : EIATTR_VRC_CTA_INIT_COUNT
	.align		4
        /*0034*/ 	.byte	0x02, 0x4a
	.zero		1
	.zero		1


	//----- nvinfo : EIATTR_EXIT_INSTR_OFFSETS
	.align		4
        /*0038*/ 	.byte	0x04, 0x1c
        /*003a*/ 	.short	(.L_828 - .L_827)


	//   ....[0]....
.L_827:
        /*003c*/ 	.word	0x00000130


	//   ....[1]....
        /*0040*/ 	.word	0x00000230


	//   ....[2]....
        /*0044*/ 	.word	0x00000260


	//----- nvinfo : EIATTR_MAX_THREADS
	.align		4
.L_828:
        /*0048*/ 	.byte	0x04, 0x05
        /*004a*/ 	.short	(.L_830 - .L_829)
.L_829:
        /*004c*/ 	.word	0x00000100
        /*0050*/ 	.word	0x00000001
        /*0054*/ 	.word	0x00000001


	//----- nvinfo : EIATTR_CBANK_PARAM_SIZE
	.align		4
.L_830:
        /*0058*/ 	.byte	0x03, 0x19
        /*005a*/ 	.short	0x0018


	//----- nvinfo : EIATTR_PARAM_CBANK
	.align		4
        /*005c*/ 	.byte	0x04, 0x0a
        /*005e*/ 	.short	(.L_832 - .L_831)
	.align		4
.L_831:
        /*0060*/ 	.word	index@(.nv.constant0._ZN3cub18CUB_300001_SM_10006detail8for_each13static_kernelINS2_12policy_hub_t12policy_500_tEmN6thrust24THRUST_300001_SM_1000_NS8cuda_cub20__uninitialized_fill7functorINS7_10device_ptrIiEEiEEEEvT0_T1_)
        /*0064*/ 	.short	0x0380
        /*0066*/ 	.short	0x0018


	//----- nvinfo : EIATTR_SW_WAR
	.align		4
.L_832:
        /*0068*/ 	.byte	0x04, 0x36
        /*006a*/ 	.short	(.L_834 - .L_833)
.L_833:
        /*006c*/ 	.word	0x00000008
.L_834:


//--------------------- .nv.info._ZN3cub18CUB_300001_SM_10006detail11EmptyKernelIvEEvv --------------------------
	.section	.nv.info._ZN3cub18CUB_300001_SM_10006detail11EmptyKernelIvEEvv,"",@"SHT_CUDA_INFO"
	.sectionflags	@""
	.align	4


	//----- nvinfo : EIATTR_CUDA_API_VERSION
	.align		4
        /*0000*/ 	.byte	0x04, 0x37
        /*0002*/ 	.short	(.L_836 - .L_835)
.L_835:
        /*0004*/ 	.word	0x00000082


	//----- nvinfo : EIATTR_SPARSE_MMA_MASK
	.align		4
.L_836:
        /*0008*/ 	.byte	0x03, 0x50
        /*000a*/ 	.short	0x0000


	//----- nvinfo : EIATTR_MAXREG_COUNT
	.align		4
        /*000c*/ 	.byte	0x03, 0x1b
        /*000e*/ 	.short	0x00ff


	//----- nvinfo : EIATTR_MERCURY_ISA_VERSION
	.align		4
        /*0010*/ 	.byte	0x03, 0x5f
        /*0012*/ 	.short	0x0101


	//----- nvinfo : EIATTR_VRC_CTA_INIT_COUNT
	.align		4
        /*0014*/ 	.byte	0x02, 0x4a
	.zero		1
	.zero		1


	//----- nvinfo : EIATTR_EXIT_INSTR_OFFSETS
	.align		4
        /*0018*/ 	.byte	0x04, 0x1c
        /*001a*/ 	.short	(.L_838 - .L_837)


	//   ....[0]....
.L_837:
        /*001c*/ 	.word	0x00000010


	//----- nvinfo : EIATTR_SW_WAR
	.align		4
.L_838:
        /*0020*/ 	.byte	0x04, 0x36
        /*0022*/ 	.short	(.L_840 - .L_839)
.L_839:
        /*0024*/ 	.word	0x00000008
.L_840:


//--------------------- .nv.info._ZN6thrust24THRUST_300001_SM_1000_NS8cuda_cub4core6detail13_kernel_agentINS1_15__reduce_by_key16ReduceByKeyAgentINS0_6detail15normal_iteratorINS0_10device_ptrIiEEEESB_SB_SB_N4cuda3std3__48equal_toIiEENSE_4plusIiEEPllEEJSB_SB_SB_SB_SJ_N3cub18CUB_300001_SM_100024ReduceByKeyScanTileStateIilLb1EEESG_SI_llEEEvDpT0_ --------------------------
	.section	.nv.info._ZN6thrust24THRUST_300001_SM_1000_NS8cuda_cub4core6detail13_kernel_agentINS1_15__reduce_by_key16ReduceByKeyAgentINS0_6detail15normal_iteratorINS0_10device_ptrIiEEEESB_SB_SB_N4cuda3std3__48equal_toIiEENSE_4plusIiEEPllEEJSB_SB_SB_SB_SJ_N3cub18CUB_300001_SM_100024ReduceByKeyScanTileStateIilLb1EEESG_SI_llEEEvDpT0_,"",@"SHT_CUDA_INFO"
	.sectionflags	@""
	.align	4


	//----- nvinfo : EIATTR_CUDA_API_VERSION
	.align		4
        /*0000*/ 	.byte	0x04, 0x37
        /*0002*/ 	.short	(.L_842 - .L_841)
.L_841:
        /*0004*/ 	.word	0x00000082


	//----- nvinfo : EIATTR_KPARAM_INFO
	.align		4
.L_842:
        /*0008*/ 	.byte	0x04, 0x17
        /*000a*/ 	.short	(.L_844 - .L_843)
.L_843:
        /*000c*/ 	.word	0x00000000
        /*0010*/ 	.short	0x0009
        /*0012*/ 	.short	0x0040
        /*0014*/ 	.byte	0x00, 0xf0, 0x21, 0x00


	//----- nvinfo : EIATTR_KPARAM_INFO
	.align		4
.L_844:
        /*0018*/ 	.byte	0x04, 0x17
        /*001a*/ 	.short	(.L_846 - .L_845)
.L_845:
        /*001c*/ 	.word	0x00000000
        /*0020*/ 	.short	0x0008
        /*0022*/ 	.short	0x0038
        /*0024*/ 	.byte	0x00, 0xf0, 0x21, 0x00


	//----- nvinfo : EIATTR_KPARAM_INFO
	.align		4
.L_846:
        /*0028*/ 	.byte	0x04, 0x17
        /*002a*/ 	.short	(.L_848 - .L_847)
.L_847:
        /*002c*/ 	.word	0x00000000
        /*0030*/ 	.short	0x0007
        /*0032*/ 	.short	0x0031
        /*0034*/ 	.byte	0x00, 0xf0, 0x05, 0x00


	//----- nvinfo : EIATTR_KPARAM_INFO
	.align		4
.L_848:
        /*0038*/ 	.byte	0x04, 0x17
        /*003a*/ 	.short	(.L_850 - .L_849)
.L_849:
        /*003c*/ 	.word	0x00000000
        /*0040*/ 	.short	0x0006
        /*0042*/ 	.short	0x0030
        /*0044*/ 	.byte	0x00, 0xf0, 0x05, 0x00


	//----- nvinfo : EIATTR_KPARAM_INFO
	.align		4
.L_850:
        /*0048*/ 	.byte	0x04, 0x17
        /*004a*/ 	.short	(.L_852 - .L_851)
.L_851:
        /*004c*/ 	.word	0x00000000
        /*0050*/ 	.short	0x0005
        /*0052*/ 	.short	0x0028
        /*0054*/ 	.byte	0x00, 0xf0, 0x21, 0x00


	//----- nvinfo : EIATTR_KPARAM_INFO
	.align		4
.L_852:
        /*0058*/ 	.byte	0x04, 0x17
        /*005a*/ 	.short	(.L_854 - .L_853)
.L_853:
        /*005c*/ 	.word	0x00000000
        /*0060*/ 	.short	0x0004
        /*0062*/ 	.short	0x0020
        /*0064*/ 	.byte	0x00, 0xf5, 0x21, 0x00


	//----- nvinfo : EIATTR_KPARAM_INFO
	.align		4
.L_854:
        /*0068*/ 	.byte	0x04, 0x17
        /*006a*/ 	.short	(.L_856 - .L_855)
.L_855:
        /*006c*/ 	.word	0x00000000
        /*0070*/ 	.short	0x0003
        /*0072*/ 	.short	0x0018
        /*0074*/ 	.byte	0x00, 0xf0, 0x21, 0x00


	//----- nvinfo : EIATTR_KPARAM_INFO
	.align		4
.L_856:
        /*0078*/ 	.byte	0x04, 0x17
        /*007a*/ 	.short	(.L_858 - .L_857)
.L_857:
        /*007c*/ 	.word	0x00000000
        /*0080*/ 	.short	0x0002
        /*0082*/ 	.short	0x0010
        /*0084*/ 	.byte	0x00, 0xf0, 0x21, 0x00


	//----- nvinfo : EIATTR_KPARAM_INFO
	.align		4
.L_858:
        /*0088*/ 	.byte	0x04, 0x17
        /*008a*/ 	.short	(.L_860 - .L_859)
.L_859:
        /*008c*/ 	.word	0x00000000
        /*0090*/ 	.short	0x0001
        /*0092*/ 	.short	0x0008
        /*0094*/ 	.byte	0x00, 0xf0, 0x21, 0x00


	//----- nvinfo : EIATTR_KPARAM_INFO
	.align		4
.L_860:
        /*0098*/ 	.byte	0x04, 0x17
        /*009a*/ 	.short	(.L_862 - .L_861)
.L_861:
        /*009c*/ 	.word	0x00000000
        /*00a0*/ 	.short	0x0000
        /*00a2*/ 	.short	0x0000
        /*00a4*/ 	.byte	0x00, 0xf0, 0x21, 0x00


	//----- nvinfo : EIATTR_SPARSE_MMA_MASK
	.align		4
.L_862:
        /*00a8*/ 	.byte	0x03, 0x50
        /*00aa*/ 	.short	0x0000


	//----- nvinfo : EIATTR_MAXREG_COUNT
	.align		4
        /*00ac*/ 	.byte	0x03, 0x1b
        /*00ae*/ 	.short	0x00ff


	//----- nvinfo : EIATTR_NUM_BARRIERS
	.align		4
        /*00b0*/ 	.byte	0x02, 0x4c
        /*00b2*/ 	.byte	0x01
	.zero		1


	//----- nvinfo : EIATTR_MERCURY_ISA_VERSION
	.align		4
        /*00b4*/ 	.byte	0x03, 0x5f
        /*00b6*/ 	.short	0x0101


	//----- nvinfo : EIATTR_COOP_GROUP_MASK_REGIDS
	.align		4
        /*00b8*/ 	.byte	0x04, 0x29
        /*00ba*/ 	.short	(.L_864 - .L_863)


	//   ....[0]....
.L_863:
        /*00bc*/ 	.word	0xffffffff


	//   ....[1]....
        /*00c0*/ 	.word	0xffffffff


	//   ....[2]....
        /*00c4*/ 	.word	0xffffffff


	//   ....[3]....
        /*00c8*/ 	.word	0xffffffff


	//   ....[4]....
        /*00cc*/ 	.word	0xffffffff


	//   ....[5]....
        /*00d0*/ 	.word	0xffffffff


	//   ....[6]....
        /*00d4*/ 	.word	0xffffffff


	//   ....[7]....
        /*00d8*/ 	.word	0xffffffff


	//   ....[8]....
        /*00dc*/ 	.word	0xffffffff


	//   ....[9]....
        /*00e0*/ 	.word	0xffffffff


	//   ....[10]....
        /*00e4*/ 	.word	0xffffffff


	//   ....[11]....
        /*00e8*/ 	.word	0xffffffff


	//   ....[12]....
        /*00ec*/ 	.word	0xffffffff


	//   ....[13]....
        /*00f0*/ 	.word	0xffffffff


	//   ....[14]....
        /*00f4*/ 	.word	0xffffffff


	//   ....[15]....
        /*00f8*/ 	.word	0xffffffff


	//   ....[16]....
        /*00fc*/ 	.word	0xffffffff


	//   ....[17]....
        /*0100*/ 	.word	0xffffffff


	//   ....[18]....
        /*0104*/ 	.word	0xffffffff


	//   ....[19]....
        /*0108*/ 	.word	0xffffffff


	//   ....[20]....
        /*010c*/ 	.word	0xffffffff


	//   ....[21]....
        /*0110*/ 	.word	0xffffffff


	//   ....[22]....
        /*0114*/ 	.word	0xffffffff


	//   ....[23]....
        /*0118*/ 	.word	0xffffffff


	//   ....[24]....
        /*011c*/ 	.word	0xffffffff


	//   ....[25]....
        /*0120*/ 	.word	0xffffffff


	//   ....[26]....
        /*0124*/ 	.word	0xffffffff


	//   ....[27]....
        /*0128*/ 	.word	0xffffffff


	//   ....[28]....
        /*012c*/ 	.word	0xffffffff


	//   ....[29]....
        /*0130*/ 	.word	0xffffffff


	//   ....[30]....
        /*0134*/ 	.word	0xffffffff


	//   ....[31]....
        /*0138*/ 	.word	0xffffffff


	//   ....[32]....
        /*013c*/ 	.word	0xffffffff


	//   ....[33]....
        /*0140*/ 	.word	0xffffffff


	//   ....[34]....
        /*0144*/ 	.word	0xffffffff


	//   ....[35]....
        /*0148*/ 	.word	0xffffffff


	//   ....[36]....
        /*014c*/ 	.word	0xffffffff


	//   ....[37]....
        /*0150*/ 	.word	0xffffffff


	//   ....[38]....
        /*0154*/ 	.word	0xffffffff


	//   ....[39]....
        /*0158*/ 	.word	0xffffffff


	//   ....[40]....
        /*015c*/ 	.word	0xffffffff


	//   ....[41]....
        /*0160*/ 	.word	0xffffffff


	//   ....[42]....
        /*0164*/ 	.word	0xffffffff


	//   ....[43]....
        /*0168*/ 	.word	0xffffffff


	//   ....[44]....
        /*016c*/ 	.word	0xffffffff


	//   ....[45]....
        /*0170*/ 	.word	0xffffffff


	//   ....[46]....
        /*0174*/ 	.word	0xffffffff


	//   ....[47]....
        /*0178*/ 	.word	0xffffffff


	//   ....[48]....
        /*017c*/ 	.word	0xffffffff


	//   ....[49]....
        /*0180*/ 	.word	0xffffffff


	//   ....[50]....
        /*0184*/ 	.word	0xffffffff


	//   ....[51]....
        /*0188*/ 	.word	0xffffffff


	//   ....[52]....
        /*018c*/ 	.word	0xffffffff


	//   ....[53]....
        /*0190*/ 	.word	0xffffffff


	//   ....[54]....
        /*0194*/ 	.word	0xffffffff


	//   ....[55]....
        /*0198*/ 	.word	0xffffffff


	//   ....[56]....
        /*019c*/ 	.word	0xffffffff


	//   ....[57]....
        /*01a0*/ 	.word	0xffffffff


	//   ....[58]....
        /*01a4*/ 	.word	0xffffffff


	//   ....[59]....
        /*01a8*/ 	.word	0xffffffff


	//   ....[60]....
        /*01ac*/ 	.word	0xffffffff


	//   ....[61]....
        /*01b0*/ 	.word	0xffffffff


	//   ....[62]....
        /*01b4*/ 	.word	0xffffffff


	//   ....[63]....
        /*01b8*/ 	.word	0xffffffff


	//   ....[64]....
        /*01bc*/ 	.word	0xffffffff


	//   ....[65]....
        /*01c0*/ 	.word	0xffffffff


	//   ....[66]....
        /*01c4*/ 	.word	0xffffffff


	//   ....[67]....
        /*01c8*/ 	.word	0xffffffff


	//   ....[68]....
        /*01cc*/ 	.word	0xffffffff


	//   ....[69]....
        /*01d0*/ 	.word	0xffffffff


	//   ....[70]....
        /*01d4*/ 	.word	0xffffffff


	//   ....[71]....
        /*01d8*/ 	.word	0xffffffff


	//   ....[72]....
        /*01dc*/ 	.word	0xffffffff


	//   ....[73]....
        /*01e0*/ 	.word	0xffffffff


	//   ....[74]....
        /*01e4*/ 	.word	0xffffffff


	//   ....[75]....
        /*01e8*/ 	.word	0xffffffff


	//   ....[76]....
        /*01ec*/ 	.word	0xffffffff


	//   ....[77]....
        /*01f0*/ 	.word	0xffffffff


	//   ....[78]....
        /*01f4*/ 	.word	0xffffffff


	//   ....[79]....
        /*01f8*/ 	.word	0xffffffff


	//   ....[80]....
        /*01fc*/ 	.word	0xffffffff


	//   ....[81]....
        /*0200*/ 	.word	0xffffffff


	//   ....[82]....
        /*0204*/ 	.word	0xffffffff


	//   ....[83]....
        /*0208*/ 	.word	0xffffffff


	//   ....[84]....
        /*020c*/ 	.word	0xffffffff


	//   ....[85]....
        /*0210*/ 	.word	0xffffffff


	//   ....[86]....
        /*0214*/ 	.word	0xffffffff


	//   ....[87]....
        /*0218*/ 	.word	0xffffffff


	//   ....[88]....
        /*021c*/ 	.word	0xffffffff


	//   ....[89]....
        /*0220*/ 	.word	0xffffffff


	//   ....[90]....
        /*0224*/ 	.word	0xffffffff


	//   ....[91]....
        /*0228*/ 	.word	0xffffffff


	//   ....[92]....
        /*022c*/ 	.word	0xffffffff


	//   ....[93]....
        /*0230*/ 	.word	0xffffffff


	//   ....[94]....
        /*0234*/ 	.word	0xffffffff


	//   ....[95]....
        /*0238*/ 	.word	0xffffffff


	//   ....[96]....
        /*023c*/ 	.word	0xffffffff


	//   ....[97]....
        /*0240*/ 	.word	0xffffffff


	//   ....[98]....
        /*0244*/ 	.word	0xffffffff


	//   ....[99]....
        /*0248*/ 	.word	0xffffffff


	//   ....[100]....
        /*024c*/ 	.word	0xffffffff


	//   ....[101]....
        /*0250*/ 	.word	0xffffffff


	//   ....[102]....
        /*0254*/ 	.word	0xffffffff


	//   ....[103]....
        /*0258*/ 	.word	0xffffffff


	//   ....[104]....
        /*025c*/ 	.word	0xffffffff


	//   ....[105]....
        /*0260*/ 	.word	0xffffffff


	//   ....[106]....
        /*0264*/ 	.word	0xffffffff


	//   ....[107]....
        /*0268*/ 	.word	0xffffffff


	//   ....[108]....
        /*026c*/ 	.word	0xffffffff


	//   ....[109]....
        /*0270*/ 	.word	0xffffffff


	//   ....[110]....
        /*0274*/ 	.word	0xffffffff


	//   ....[111]....
        /*0278*/ 	.word	0xffffffff


	//   ....[112]....
        /*027c*/ 	.word	0xffffffff


	//   ....[113]....
        /*0280*/ 	.word	0xffffffff


	//   ....[114]....
        /*0284*/ 	.word	0xffffffff


	//   ....[115]....
        /*0288*/ 	.word	0xffffffff


	//   ....[116]....
        /*028c*/ 	.word	0xffffffff


	//   ....[117]....
        /*0290*/ 	.word	0xffffffff


	//   ....[118]....
        /*0294*/ 	.word	0xffffffff


	//   ....[119]....
        /*0298*/ 	.word	0xffffffff


	//   ....[120]....
        /*029c*/ 	.word	0xffffffff


	//   ....[121]....
        /*02a0*/ 	.word	0xffffffff


	//   ....[122]....
        /*02a4*/ 	.word	0xffffffff


	//   ....[123]....
        /*02a8*/ 	.word	0xffffffff


	//   ....[124]....
        /*02ac*/ 	.word	0xffffffff


	//   ....[125]....
        /*02b0*/ 	.word	0xffffffff


	//   ....[126]....
        /*02b4*/ 	.word	0xffffffff


	//   ....[127]....
        /*02b8*/ 	.word	0xffffffff


	//   ....[128]....
        /*02bc*/ 	.word	0xffffffff


	//   ....[129]....
        /*02c0*/ 	.word	0xffffffff


	//   ....[130]....
        /*02c4*/ 	.word	0xffffffff


	//   ....[131]....
        /*02c8*/ 	.word	0xffffffff


	//   ....[132]....
        /*02cc*/ 	.word	0xffffffff


	//   ....[133]....
        /*02d0*/ 	.word	0xffffffff


	//   ....[134]....
        /*02d4*/ 	.word	0xffffffff


	//   ....[135]....
        /*02d8*/ 	.word	0xffffffff


	//   ....[136]....
        /*02dc*/ 	.word	0xffffffff


	//   ....[137]....
        /*02e0*/ 	.word	0xffffffff


	//   ....[138]....
        /*02e4*/ 	.word	0xffffffff


	//   ....[139]....
        /*02e8*/ 	.word	0xffffffff


	//   ....[140]....
        /*02ec*/ 	.word	0xffffffff


	//   ....[141]....
        /*02f0*/ 	.word	0xffffffff


	//   ....[142]....
        /*02f4*/ 	.word	0xffffffff


	//   ....[143]....
        /*02f8*/ 	.word	0xffffffff


	//   ....[144]....
        /*02fc*/ 	.word	0xffffffff


	//   ....[145]....
        /*0300*/ 	.word	0xffffffff


	//   ....[146]....
        /*0304*/ 	.word	0xffffffff


	//   ....[147]....
        /*0308*/ 	.word	0xffffffff


	//   ....[148]....
        /*030c*/ 	.word	0xffffffff


	//   ....[149]....
        /*0310*/ 	.word	0xffffffff


	//   ....[150]....
        /*0314*/ 	.word	0xffffffff


	//   ....[151]....
        /*0318*/ 	.word	0xffffffff


	//   ....[152]....
        /*031c*/ 	.word	0x05000022


	//   ....[153]....
        /*0320*/ 	.word	0x05000022


	//   ....[154]....
        /*0324*/ 	.word	0x05000022


	//   ....[155]....
        /*0328*/ 	.word	0x05000022


	//   ....[156]....
        /*032c*/ 	.word	0x05000022


	//   ....[157]....
        /*0330*/ 	.word	0x05000022


	//   ....[158]....
        /*0334*/ 	.word	0x05000022


	//   ....[159]....
        /*0338*/ 	.word	0x05000022


	//   ....[160]....
        /*033c*/ 	.word	0x05000022


	//   ....[161]....
        /*0340*/ 	.word	0x05000022


	//   ....[162]....
        /*0344*/ 	.word	0x05000022


	//   ....[163]....
        /*0348*/ 	.word	0x05000022


	//   ....[164]....
        /*034c*/ 	.word	0x05000022


	//   ....[165]....
        /*0350*/ 	.word	0x05000022


	//   ....[166]....
        /*0354*/ 	.word	0x05000022


	//   ....[167]....
        /*0358*/ 	.word	0x05000022


	//   ....[168]....
        /*035c*/ 	.word	0x05000022


	//   ....[169]....
        /*0360*/ 	.word	0x05000022


	//   ....[170]....
        /*0364*/ 	.word	0x05000022


	//   ....[171]....
        /*0368*/ 	.word	0x05000022


	//   ....[172]....
        /*036c*/ 	.word	0x05000022


	//   ....[173]....
        /*0370*/ 	.word	0x05000022


	//   ....[174]....
        /*0374*/ 	.word	0x05000022


	//   ....[175]....
        /*0378*/ 	.word	0x05000022


	//   ....[176]....
        /*037c*/ 	.word	0x05000022


	//   ....[177]....
        /*0380*/ 	.word	0x05000022


	//   ....[178]....
        /*0384*/ 	.word	0x05000022


	//   ....[179]....
        /*0388*/ 	.word	0x05000022


	//   ....[180]....
        /*038c*/ 	.word	0x05000022


	//   ....[181]....
        /*0390*/ 	.word	0x05000022


	//   ....[182]....
        /*0394*/ 	.word	0x05000022


	//   ....[183]....
        /*0398*/ 	.word	0x05000022


	//   ....[184]....
        /*039c*/ 	.word	0x05000022


	//   ....[185]....
        /*03a0*/ 	.word	0x05000022


	//   ....[186]....
        /*03a4*/ 	.word	0x05000022


	//   ....[187]....
        /*03a8*/ 	.word	0x05000022


	//   ....[188]....
        /*03ac*/ 	.word	0x05000022


	//   ....[189]....
        /*03b0*/ 	.word	0x05000022


	//   ....[190]....
        /*03b4*/ 	.word	0x05000022


	//   ....[191]....
        /*03b8*/ 	.word	0x05000022


	//   ....[192]....
        /*03bc*/ 	.word	0x05000022


	//   ....[193]....
        /*03c0*/ 	.word	0x05000022


	//   ....[194]....
        /*03c4*/ 	.word	0x05000022


	//   ....[195]....
        /*03c8*/ 	.word	0x05000022


	//   ....[196]....
        /*03cc*/ 	.word	0x05000022


	//   ....[197]....
        /*03d0*/ 	.word	0x05000022


	//   ....[198]....
        /*03d4*/ 	.word	0x05000022


	//   ....[199]....
        /*03d8*/ 	.word	0x05000022


	//   ....[200]....
        /*03dc*/ 	.word	0x05000022


	//   ....[201]....
        /*03e0*/ 	.word	0x05000022


	//   ....[202]....
        /*03e4*/ 	.word	0x05000022


	//   ....[203]....
        /*03e8*/ 	.word	0x05000022


	//   ....[204]....
        /*03ec*/ 	.word	0x05000022


	//   ....[205]....
        /*03f0*/ 	.word	0x05000022


	//   ....[206]....
        /*03f4*/ 	.word	0x05000022


	//   ....[207]....
        /*03f8*/ 	.word	0x05000022


	//   ....[208]....
        /*03fc*/ 	.word	0x05000022


	//   ....[209]....
        /*0400*/ 	.word	0x05000022


	//   ....[210]....
        /*0404*/ 	.word	0x05000022


	//   ....[211]....
        /*0408*/ 	.word	0x05000022


	//   ....[212]....
        /*040c*/ 	.word	0x05000022


	//   ....[213]....
        /*0410*/ 	.word	0x05000022


	//   ....[214]....
        /*0414*/ 	.word	0x05000022


	//   ....[215]....
        /*0418*/ 	.word	0x05000022


	//   ....[216]....
        /*041c*/ 	.word	0x05000022


	//   ....[217]....
        /*0420*/ 	.word	0x05000022


	//   ....[218]....
        /*0424*/ 	.word	0x05000022


	//   ....[219]....
        /*0428*/ 	.word	0x05000022


	//   ....[220]....
        /*042c*/ 	.word	0x05000022


	//   ....[221]....
        /*0430*/ 	.word	0x05000022


	//   ....[222]....
        /*0434*/ 	.word	0x05000022


	//   ....[223]....
        /*0438*/ 	.word	0x05000022


	//   ....[224]....
        /*043c*/ 	.word	0x05000022


	//   ....[225]....
        /*0440*/ 	.word	0x05000022


	//   ....[226]....
        /*0444*/ 	.word	0x05000022


	//   ....[227]....
        /*0448*/ 	.word	0x05000022


	//   ....[228]....
        /*044c*/ 	.word	0x05000022


	//   ....[229]....
        /*0450*/ 	.word	0x05000022


	//   ....[230]....
        /*0454*/ 	.word	0x05000022


	//   ....[231]....
        /*0458*/ 	.word	0x05000022


	//   ....[232]....
        /*045c*/ 	.word	0x05000022


	//   ....[233]....
        /*0460*/ 	.word	0x05000022


	//   ....[234]....
        /*0464*/ 	.word	0x05000022


	//   ....[235]....
        /*0468*/ 	.word	0x05000022


	//   ....[236]....
        /*046c*/ 	.word	0x05000022


	//   ....[237]....
        /*0470*/ 	.word	0x05000022


	//   ....[238]....
        /*0474*/ 	.word	0x05000022


	//   ....[239]....
        /*0478*/ 	.word	0x05000022


	//   ....[240]....
        /*047c*/ 	.word	0x05000022


	//   ....[241]....
        /*0480*/ 	.word	0x05000022


	//   ....[242]....
        /*0484*/ 	.word	0x05000022


	//   ....[243]....
        /*0488*/ 	.word	0x05000022


	//----- nvinfo : EIATTR_COOP_GROUP_INSTR_OFFSETS
	.align		4
.L_864:
        /*048c*/ 	.byte	0x04, 0x28
        /*048e*/ 	.short	(.L_866 - .L_865)


	//   ....[0]....
.L_865:
        /*0490*/ 	.word	0x00000400


	//   ....[1]....
        /*0494*/ 	.word	0x000005c0


	//   ....[2]....
        /*0498*/ 	.word	0x00000990


	//   ....[3]....
        /*049c*/ 	.word	0x000009b0


	//   ....[4]....
        /*04a0*/ 	.word	0x000009d0


	//   ....[5]....
        /*04a4*/ 	.word	0x00000a20


	//   ....[6]....
        /*04a8*/ 	.word	0x00000a80


	//   ....[7]....
        /*04ac*/ 	.word	0x00000aa0


	//   ....[8]....
        /*04b0*/ 	.word	0x00000b10


	//   ....[9]....
        /*04b4*/ 	.word	0x00000b50


	//   ....[10]....
        /*04b8*/ 	.word	0x00000b70


	//   ....[11]....
        /*04bc*/ 	.word	0x00000be0


	//   ....[12]....
        /*04c0*/ 	.word	0x00000c20


	//   ....[13]....
        /*04c4*/ 	.word	0x00000c40


	//   ....[14]....
        /*04c8*/ 	.word	0x00000cb0


	//   ....[15]....
        /*04cc*/ 	.word	0x00000cf0


	//   ....[16]....
        /*04d0*/ 	.word	0x00000d10


	//   ....[17]....
        /*04d4*/ 	.word	0x00000de0


	//   ....[18]....
        /*04d8*/ 	.word	0x00000df0


	//   ....[19]....
        /*04dc*/ 	.word	0x00001350


	//   ....[20]....
        /*04e0*/ 	.word	0x00002860


	//   ....[21]....
        /*04e4*/ 	.word	0x000029f0


	//   ....[22]....
        /*04e8*/ 	.word	0x00002d60


	//   ....[23]....
        /*04ec*/ 	.word	0x00002dc0


	//   ....[24]....
        /*04f0*/ 	.word	0x00002df0


	//   ....[25]....
        /*04f4*/ 	.word	0x00002e60


	//   ....[26]....
        /*04f8*/ 	.word	0x00002ea0


	//   ....[27]....
        /*04fc*/ 	.word	0x00002ec0


	//   ....[28]....
        /*0500*/ 	.word	0x00002f40


	//   ....[29]....
        /*0504*/ 	.word	0x00002f70


	//   ....[30]....
        /*0508*/ 	.word	0x00002f90


	//   ....[31]....
        /*050c*/ 	.word	0x00003010


	//   ....[32]....
        /*0510*/ 	.word	0x00003040


	//   ....[33]....
        /*0514*/ 	.word	0x00003060


	//   ....[34]....
        /*0518*/ 	.word	0x000030f0


	//   ....[35]....
        /*051c*/ 	.word	0x00003120


	//   ....[36]....
        /*0520*/ 	.word	0x00003140


	//   ....[37]....
        /*0524*/ 	.word	0x000035d0


	//   ....[38]....
        /*0528*/ 	.word	0x00003610


	//   ....[39]....
        /*052c*/ 	.word	0x00003660


	//   ....[40]....
        /*0530*/ 	.word	0x00003970


	//   ....[41]....
        /*0534*/ 	.word	0x00003a00


	//   ....[42]....
        /*0538*/ 	.word	0x00003a50


	//   ....[43]....
        /*053c*/ 	.word	0x00003a60


	//   ....[44]....
        /*0540*/ 	.word	0x00003a70


	//   ....[45]....
        /*0544*/ 	.word	0x00003b50


	//   ....[46]....
        /*0548*/ 	.word	0x00003b60


	//   ....[47]....
        /*054c*/ 	.word	0x00003b70


	//   ....[48]....
        /*0550*/ 	.word	0x00003c60


	//   ....[49]....
        /*0554*/ 	.word	0x00003c70


	//   ....[50]....
        /*0558*/ 	.word	0x00003c80


	//   ....[51]....
        /*055c*/ 	.word	0x00003d70


	//   ....[52]....
        /*0560*/ 	.word	0x00003d80


	//   ....[53]....
        /*0564*/ 	.word	0x00003d90


	//   ....[54]....
        /*0568*/ 	.word	0x00003e80


	//   ....[55]....
        /*056c*/ 	.word	0x00003e90


	//   ....[56]....
        /*0570*/ 	.word	0x00003ea0


	//   ....[57]....
        /*0574*/ 	.word	0x00003fe0


	//   ....[58]....
        /*0578*/ 	.word	0x00004060


	//   ....[59]....
        /*057c*/ 	.word	0x000040e0


	//   ....[60]....
        /*0580*/ 	.word	0x00004130


	//   ....[61]....
        /*0584*/ 	.word	0x00004140


	//   ....[62]....
        /*0588*/ 	.word	0x00004150


	//   ....[63]....
        /*058c*/ 	.word	0x00004230


	//   ....[64]....
        /*0590*/ 	.word	0x00004240


	//   ....[65]....
        /*0594*/ 	.word	0x00004250


	//   ....[66]....
        /*0598*/ 	.word	0x00004330


	//   ....[67]....
        /*059c*/ 	.word	0x00004340


	//   ....[68]....
        /*05a0*/ 	.word	0x00004350


	//   ....[69]....
        /*05a4*/ 	.word	0x00004430


	//   ....[70]....
        /*05a8*/ 	.word	0x00004440


	//   ....[71]....
        /*05ac*/ 	.word	0x00004450


	//   ....[72]....
        /*05b0*/ 	.word	0x00004530


	//   ....[73]....
        /*05b4*/ 	.word	0x00004540


	//   ....[74]....
        /*05b8*/ 	.word	0x00004550


	//   ....[75]....
        /*05bc*/ 	.word	0x000046b0


	//   ....[76]....
        /*05c0*/ 	.word	0x00006330


	//   ....[77]....
        /*05c4*/ 	.word	0x00006470


	//   ....[78]....
        /*05c8*/ 	.word	0x00006a30


	//   ....[79]....
        /*05cc*/ 	.word	0x00006ae0


	//   ....[80]....
        /*05d0*/ 	.word	0x00006af0


	//   ....[81]....
        /*05d4*/ 	.word	0x00006b30


	//   ....[82]....
        /*05d8*/ 	.word	0x00006ba0


	//   ....[83]....
        /*05dc*/ 	.word	0x00006bc0


	//   ....[84]....
        /*05e0*/ 	.word	0x00006c30


	//   ....[85]....
        /*05e4*/ 	.word	0x00006c70


	//   ....[86]....
        /*05e8*/ 	.word	0x00006c90


	//   ....[87]....
        /*05ec*/ 	.word	0x00006d00


	//   ....[88]....
        /*05f0*/ 	.word	0x00006d40


	//   ....[89]....
        /*05f4*/ 	.word	0x00006d60


	//   ....[90]....
        /*05f8*/ 	.word	0x00006dd0


	//   ....[91]....
        /*05fc*/ 	.word	0x00006e10


	//   ....[92]....
        /*0600*/ 	.word	0x00006e40


	//   ....[93]....
        /*0604*/ 	.word	0x000072d0


	//   ....[94]....
        /*0608*/ 	.word	0x00007360


	//   ....[95]....
        /*060c*/ 	.word	0x00007450


	//   ....[96]....
        /*0610*/ 	.word	0x00008e50


	//   ....[97]....
        /*0614*/ 	.word	0x00008f90


	//   ....[98]....
        /*0618*/ 	.word	0x00009520


	//   ....[99]....
        /*061c*/ 	.word	0x00009540


	//   ....[100]....
        /*0620*/ 	.word	0x00009560


	//   ....[101]....
        /*0624*/ 	.word	0x000095c0


	//   ....[102]....
        /*0628*/ 	.word	0x00009600


	//   ....[103]....
        /*062c*/ 	.word	0x00009620


	//   ....[104]....
        /*0630*/ 	.word	0x000096a0


	//   ....[105]....
        /*0634*/ 	.word	0x000096d0


	//   ....[106]....
        /*0638*/ 	.word	0x000096f0


	//   ....[107]....
        /*063c*/ 	.word	0x00009780


	//   ....[108]....
        /*0640*/ 	.word	0x000097a0


	//   ....[109]....
        /*0644*/ 	.word	0x000097b0


	//   ....[110]....
        /*0648*/ 	.word	0x00009850


	//   ....[111]....
        /*064c*/ 	.word	0x00009870


	//   ....[112]....
        /*0650*/ 	.word	0x00009880


	//   ....[113]....
        /*0654*/ 	.word	0x00009ea0


	//   ....[114]....
        /*0658*/ 	.word	0x00009eb0


	//   ....[115]....
        /*065c*/ 	.word	0x00009ed0


	//   ....[116]....
        /*0660*/ 	.word	0x0000a150


	//   ....[117]....
        /*0664*/ 	.word	0x0000a1e0


	//   ....[118]....
        /*0668*/ 	.word	0x0000a230


	//   ....[119]....
        /*066c*/ 	.word	0x0000a240


	//   ....[120]....
        /*0670*/ 	.word	0x0000a250


	//   ....[121]....
        /*0674*/ 	.word	0x0000a330


	//   ....[122]....
        /*0678*/ 	.word	0x0000a340


	//   ....[123]....
        /*067c*/ 	.word	0x0000a350


	//   ....[124]....
        /*0680*/ 	.word	0x0000a440


	//   ....[125]....
        /*0684*/ 	.word	0x0000a450


	//   ....[126]....
        /*0688*/ 	.word	0x0000a460


	//   ....[127]....
        /*068c*/ 	.word	0x0000a550


	//   ....[128]....
        /*0690*/ 	.word	0x0000a560


	//   ....[129]....
        /*0694*/ 	.word	0x0000a570


	//   ....[130]....
        /*0698*/ 	.word	0x0000a660


	//   ....[131]....
        /*069c*/ 	.word	0x0000a670


	//   ....[132]....
        /*06a0*/ 	.word	0x0000a680


	//   ....[133]....
        /*06a4*/ 	.word	0x0000a7d0


	//   ....[134]....
        /*06a8*/ 	.word	0x0000a850


	//   ....[135]....
        /*06ac*/ 	.word	0x0000a8d0


	//   ....[136]....
        /*06b0*/ 	.word	0x0000a920


	//   ....[137]....
        /*06b4*/ 	.word	0x0000a930


	//   ....[138]....
        /*06b8*/ 	.word	0x0000a940


	//   ....[139]....
        /*06bc*/ 	.word	0x0000aa20


	//   ....[140]....
        /*06c0*/ 	.word	0x0000aa30


	//   ....[141]....
        /*06c4*/ 	.word	0x0000aa40


	//   ....[142]....
        /*06c8*/ 	.word	0x0000ab20


	//   ....[143]....
        /*06cc*/ 	.word	0x0000ab30


	//   ....[144]....
        /*06d0*/ 	.word	0x0000ab40


	//   ....[145]....
        /*06d4*/ 	.word	0x0000ac20


	//   ....[146]....
        /*06d8*/ 	.word	0x0000ac30


	//   ....[147]....
        /*06dc*/ 	.word	0x0000ac40


	//   ....[148]....
        /*06e0*/ 	.word	0x0000ad20


	//   ....[149]....
        /*06e4*/ 	.word	0x0000ad40


	//   ....[150]....
        /*06e8*/ 	.word	0x0000ad50


	//   ....[151]....
        /*06ec*/ 	.word	0x0000aeb0


	//   ....[152]....
        /*06f0*/ 	.word	0x0000c750


	//   ....[153]....
        /*06f4*/ 	.word	0x0000c7f0


	//   ....[154]....
        /*06f8*/ 	.word	0x0000c8a0


	//   ....[155]....
        /*06fc*/ 	.word	0x0000c8f0


	//   ....[156]....
        /*0700*/ 	.word	0x0000c940


	//   ....[157]....
        /*0704*/ 	.word	0x0000c9b0


	//   ....[158]....
        /*0708*/ 	.word	0x0000ca40


	//   ....[159]....
        /*070c*/ 	.word	0x0000cac0


	//   ....[160]....
        /*0710*/ 	.word	0x0000cb10


	//   ....[161]....
        /*0714*/ 	.word	0x0000cb80


	//   ....[162]....
        /*0718*/ 	.word	0x0000cc10


	//   ....[163]....
        /*071c*/ 	.word	0x0000cc90


	//   ....[164]....
        /*0720*/ 	.word	0x0000cce0


	//   ....[165]....
        /*0724*/ 	.word	0x0000cd50


	//   ....[166]....
        /*0728*/ 	.word	0x0000cde0


	//   ....[167]....
        /*072c*/ 	.word	0x0000ce60


	//   ....[168]....
        /*0730*/ 	.word	0x0000ceb0


	//   ....[169]....
        /*0734*/ 	.word	0x0000cf20


	//   ....[170]....
        /*0738*/ 	.word	0x0000cfb0


	//   ....[171]....
        /*073c*/ 	.word	0x0000d030


	//   ....[172]....
        /*0740*/ 	.word	0x0000d080


	//   ....[173]....
        /*0744*/ 	.word	0x0000d0f0


	//   ....[174]....
        /*0748*/ 	.word	0x0000d170


	//   ....[175]....
        /*074c*/ 	.word	0x0000d200


	//   ....[176]....
        /*0750*/ 	.word	0x0000d290


	//   ....[177]....
        /*0754*/ 	.word	0x0000d340


	//   ....[178]....
        /*0758*/ 	.word	0x0000d390


	//   ....[179]....
        /*075c*/ 	.word	0x0000d3e0


	//   ....[180]....
        /*0760*/ 	.word	0x0000d460


	//   ....[181]....
        /*0764*/ 	.word	0x0000d4f0


	//   ....[182]....
        /*0768*/ 	.word	0x0000d570


	//   ....[183]....
        /*076c*/ 	.word	0x0000d5c0


	//   ....[184]....
        /*0770*/ 	.word	0x0000d640


	//   ....[185]....
        /*0774*/ 	.word	0x0000d6d0


	//   ....[186]....
        /*0778*/ 	.word	0x0000d750


	//   ....[187]....
        /*077c*/ 	.word	0x0000d7a0


	//   ....[188]....
        /*0780*/ 	.word	0x0000d820


	//   ....[189]....
        /*0784*/ 	.word	0x0000d8b0


	//   ....[190]....
        /*0788*/ 	.word	0x0000d930


	//   ....[191]....
        /*078c*/ 	.word	0x0000d980


	//   ....[192]....
        /*0790*/ 	.word	0x0000da00


	//   ....[193]....
        /*0794*/ 	.word	0x0000da90


	//   ....[194]....
        /*0798*/ 	.word	0x0000db10


	//   ....[195]....
        /*079c*/ 	.word	0x0000db60


	//   ....[196]....
        /*07a0*/ 	.word	0x0000dbd0


	//   ....[197]....
        /*07a4*/ 	.word	0x0000dc50


	//   ....[198]....
        /*07a8*/ 	.word	0x0000dce0


	//   ....[199]....
        /*07ac*/ 	.word	0x0000dd70


	//   ....[200]....
        /*07b0*/ 	.word	0x0000de20


	//   ....[201]....
        /*07b4*/ 	.word	0x0000de70


	//   ....[202]....
        /*07b8*/ 	.word	0x0000dec0


	//   ....[203]....
        /*07bc*/ 	.word	0x0000df30


	//   ....[204]....
        /*07c0*/ 	.word	0x0000dfc0


	//   ....[205]....
        /*07c4*/ 	.word	0x0000e040


	//   ....[206]....
        /*07c8*/ 	.word	0x0000e090


	//   ....[207]....
        /*07cc*/ 	.word	0x0000e100


	//   ....[208]....
        /*07d0*/ 	.word	0x0000e190


	//   ....[209]....
        /*07d4*/ 	.word	0x0000e210


	//   ....[210]....
        /*07d8*/ 	.word	0x0000e260


	//   ....[211]....
        /*07dc*/ 	.word	0x0000e2d0


	//   ....[212]....
        /*07e0*/ 	.word	0x0000e360


	//   ....[213]....
        /*07e4*/ 	.word	0x0000e3e0


	//   ....[214]....
        /*07e8*/ 	.word	0x0000e430


	//   ....[215]....
        /*07ec*/ 	.word	0x0000e4a0


	//   ....[216]....
        /*07f0*/ 	.word	0x0000e530


	//   ....[217]....
        /*07f4*/ 	.word	0x0000e5b0


	//   ....[218]....
        /*07f8*/ 	.word	0x0000e600


	//   ....[219]....
        /*07fc*/ 	.word	0x0000e670


	//   ....[220]....
        /*0800*/ 	.word	0x0000e6e0


	//   ....[221]....
        /*0804*/ 	.word	0x0000e760


	//   ....[222]....
        /*0808*/ 	.word	0x0000e7e0


	//   ....[223]....
        /*080c*/ 	.word	0x0000e890


	//   ....[224]....
        /*0810*/ 	.word	0x0000e8e0


	//   ....[225]....
        /*0814*/ 	.word	0x0000e930


	//   ....[226]....
        /*0818*/ 	.word	0x0000e9a0


	//   ....[227]....
        /*081c*/ 	.word	0x0000ea30


	//   ....[228]....
        /*0820*/ 	.word	0x0000eab0


	//   ....[229]....
        /*0824*/ 	.word	0x0000eb00


	//   ....[230]....
        /*0828*/ 	.word	0x0000eb70


	//   ....[231]....
        /*082c*/ 	.word	0x0000ec00


	//   ....[232]....
        /*0830*/ 	.word	0x0000ec80


	//   ....[233]....
        /*0834*/ 	.word	0x0000ecd0


	//   ....[234]....
        /*0838*/ 	.word	0x0000ed40


	//   ....[235]....
        /*083c*/ 	.word	0x0000edd0


	//   ....[236]....
        /*0840*/ 	.word	0x0000ee50


	//   ....[237]....
        /*0844*/ 	.word	0x0000eea0


	//   ....[238]....
        /*0848*/ 	.word	0x0000ef10


	//   ....[239]....
        /*084c*/ 	.word	0x0000efa0


	//   ....[240]....
        /*0850*/ 	.word	0x0000f030


	//   ....[241]....
        /*0854*/ 	.word	0x0000f080


	//   ....[242]....
        /*0858*/ 	.word	0x0000f0f0


	//   ....[243]....
        /*085c*/ 	.word	0x0000f160


	//----- nvinfo : EIATTR_VRC_CTA_INIT_COUNT
	.align		4
.L_866:
        /*0860*/ 	.byte	0x02, 0x4a
	.zero		1
	.zero		1


	//----- nvinfo : EIATTR_EXIT_INSTR_OFFSETS
	.align		4
        /*0864*/ 	.byte	0x04, 0x1c
        /*0866*/ 	.short	(.L_868 - .L_867)


	//   ....[0]....
.L_867:
        /*0868*/ 	.word	0x000018c0


	//   ....[1]....
        /*086c*/ 	.word	0x00001bb0


	//   ....[2]....
        /*0870*/ 	.word	0x00001da0


	//   ....[3]....
        /*0874*/ 	.word	0x00002430


	//   ....[4]....
        /*0878*/ 	.word	0x000024d0


	//   ....[5]....
        /*087c*/ 	.word	0x00005110


	//   ....[6]....
        /*0880*/ 	.word	0x00005420


	//   ....[7]....
        /*0884*/ 	.word	0x00005630


	//   ....[8]....
        /*0888*/ 	.word	0x00005cd0


	//   ....[9]....
        /*088c*/ 	.word	0x00005d70


	//   ....[10]....
        /*0890*/ 	.word	0x00005da0


	//   ....[11]....
        /*0894*/ 	.word	0x00008770


	//   ....[12]....
        /*0898*/ 	.word	0x00008890


	//   ....[13]....
        /*089c*/ 	.word	0x0000c5f0


	//   ....[14]....
        /*08a0*/ 	.word	0x0000c700


	//----- nvinfo : EIATTR_MAX_THREADS
	.align		4
.L_868:
        /*08a4*/ 	.byte	0x04, 0x05
        /*08a6*/ 	.short	(.L_870 - .L_869)
.L_869:
        /*08a8*/ 	.word	0x00000100
        /*08ac*/ 	.word	0x00000001
        /*08b0*/ 	.word	0x00000001


	//----- nvinfo : EIATTR_CRS_STACK_SIZE
	.align		4
.L_870:
        /*08b4*/ 	.byte	0x04, 0x1e
        /*08b6*/ 	.short	(.L_872 - .L_871)
.L_871:
        /*08b8*/ 	.word	0x00000000


	//----- nvinfo : EIATTR_CBANK_PARAM_SIZE
	.align		4
.L_872:
        /*08bc*/ 	.byte	0x03, 0x19
        /*08be*/ 	.short	0x0048


	//----- nvinfo : EIATTR_PARAM_CBANK
	.align		4
        /*08c0*/ 	.byte	0x04, 0x0a
        /*08c2*/ 	.short	(.L_874 - .L_873)
	.align		4
.L_873:
        /*08c4*/ 	.word	index@(.nv.constant0._ZN6thrust24THRUST_300001_SM_1000_NS8cuda_cub4core6detail13_kernel_agentINS1_15__reduce_by_key16ReduceByKeyAgentINS0_6detail15normal_iteratorINS0_10device_ptrIiEEEESB_SB_SB_N4cuda3std3__48equal_toIiEENSE_4plusIiEEPllEEJSB_SB_SB_SB_SJ_N3cub18CUB_300001_SM_100024ReduceByKeyScanTileStateIilLb1EEESG_SI_llEEEvDpT0_)
        /*08c8*/ 	.short	0x0380
        /*08ca*/ 	.short	0x0048


	//----- nvinfo : EIATTR_SW_WAR
	.align		4
.L_874:
        /*08cc*/ 	.byte	0x04, 0x36
        /*08ce*/ 	.short	(.L_876 - .L_875)
.L_875:
        /*08d0*/ 	.word	0x00000008
.L_876:


//--------------------- .nv.info._ZN6thrust24THRUST_300001_SM_1000_NS8cuda_cub4core6detail13_kernel_agentINS1_15__reduce_by_key9InitAgentIN3cub18CUB_300001_SM_100024ReduceByKeyScanTileStateIilLb1EEElPlEEJSA_lSB_EEEvDpT0_ --------------------------
	.section	.nv.info._ZN6thrust24THRUST_300001_SM_1000_NS8cuda_cub4core6detail13_kernel_agentINS1_15__reduce_by_key9InitAgentIN3cub18CUB_300001_SM_100024ReduceByKeyScanTileStateIilLb1EEElPlEEJSA_lSB_EEEvDpT0_,"",@"SHT_CUDA_INFO"
	.sectionflags	@""
	.align	4


	//----- nvinfo : EIATTR_CUDA_API_VERSION
	.align		4
        /*0000*/ 	.byte	0x04, 0x37
        /*0002*/ 	.short	(.L_878 - .L_877)
.L_877:
        /*0004*/ 	.word	0x00000082


	//----- nvinfo : EIATTR_KPARAM_INFO
	.align		4
.L_878:
        /*0008*/ 	.byte	0x04, 0x17
        /*000a*/ 	.short	(.L_880 - .L_879)
.L_879:
        /*000c*/ 	.word	0x00000000
        /*0010*/ 	.short	0x0002
        /*0012*/ 	.short	0x0010
        /*0014*/ 	.byte	0x00, 0xf5, 0x21, 0x00


	//----- nvinfo : EIATTR_KPARAM_INFO
	.align		4
.L_880:
        /*0018*/ 	.byte	0x04, 0x17
        /*001a*/ 	.short	(.L_882 - .L_881)
.L_881:
        /*001c*/ 	.word	0x00000000
        /*0020*/ 	.short	0x0001
        /*0022*/ 	.short	0x0008
        /*0024*/ 	.byte	0x00, 0xf0, 0x21, 0x00


	//----- nvinfo : EIATTR_KPARAM_INFO
	.align		4
.L_882:
        /*0028*/ 	.byte	0x04, 0x17
        /*002a*/ 	.short	(.L_884 - .L_883)
.L_883:
        /*002c*/ 	.word	0x00000000
        /*0030*/ 	.short	0x0000
        /*0032*/ 	.short	0x0000
        /*0034*/ 	.byte	0x00, 0xf0, 0x21, 0x00


	//----- nvinfo : EIATTR_SPARSE_MMA_MASK
	.align		4
.L_884:
        /*0038*/ 	.byte	0x03, 0x50
        /*003a*/ 	.short	0x0000


	//----- nvinfo : EIATTR_MAXREG_COUNT
	.align		4
        /*003c*/ 	.byte	0x03, 0x1b
        /*003e*/ 	.short	0x00ff


	//----- nvinfo : EIATTR_MERCURY_ISA_VERSION
	.align		4
        /*0040*/ 	.byte	0x03, 0x5f
        /*0042*/ 	.short	0x0101


	//----- nvinfo : EIATTR_VRC_CTA_INIT_COUNT
	.align		4
        /*0044*/ 	.byte	0x02, 0x4a
	.zero		1
	.zero		1


	//----- nvinfo : EIATTR_EXIT_INSTR_OFFSETS
	.align		4
        /*0048*/ 	.byte	0x04, 0x1c
        /*004a*/ 	.short	(.L_886 - .L_885)


	//   ....[0]....
.L_885:
        /*004c*/ 	.word	0x00000140


	//   ....[1]....
        /*0050*/ 	.word	0x00000170


	//----- nvinfo : EIATTR_MAX_THREADS
	.align		4
.L_886:
        /*0054*/ 	.byte	0x04, 0x05
        /*0056*/ 	.short	(.L_888 - .L_887)
.L_887:
        /*0058*/ 	.word	0x00000080
        /*005c*/ 	.word	0x00000001
        /*0060*/ 	.word	0x00000001


	//----- nvinfo : EIATTR_CBANK_PARAM_SIZE
	.align		4
.L_888:
        /*0064*/ 	.byte	0x03, 0x19
        /*0066*/ 	.short	0x0018


	//----- nvinfo : EIATTR_PARAM_CBANK
	.align		4
        /*0068*/ 	.byte	0x04, 0x0a
        /*006a*/ 	.short	(.L_890 - .L_889)
	.align		4
.L_889:
        /*006c*/ 	.word	index@(.nv.constant0._ZN6thrust24THRUST_300001_SM_1000_NS8cuda_cub4core6detail13_kernel_agentINS1_15__reduce_by_key9InitAgentIN3cub18CUB_300001_SM_100024ReduceByKeyScanTileStateIilLb1EEElPlEEJSA_lSB_EEEvDpT0_)
        /*0070*/ 	.short	0x0380
        /*0072*/ 	.short	0x0018


	//----- nvinfo : EIATTR_SW_WAR
	.align		4
.L_890:
        /*0074*/ 	.byte	0x04, 0x36
        /*0076*/ 	.short	(.L_892 - .L_891)
.L_891:
        /*0078*/ 	.word	0x00000008
.L_892:


//--------------------- .nv.info._ZN6thrust24THRUST_300001_SM_1000_NS8cuda_cub4core6detail13_kernel_agentINS1_15__reduce_by_key16ReduceByKeyAgentINS0_6detail15normal_iteratorINS0_10device_ptrIiEEEESB_SB_SB_N4cuda3std3__48equal_toIiEENSE_4plusIiEEPiiEEJSB_SB_SB_SB_SJ_N3cub18CUB_300001_SM_100024ReduceByKeyScanTileStateIiiLb1EEESG_SI_iiEEEvDpT0_ --------------------------
	.section	.nv.info._ZN6thrust24THRUST_300001_SM_1000_NS8cuda_cub4core6detail13_kernel_agentINS1_15__reduce_by_key16ReduceByKeyAgentINS0_6detail15normal_iteratorINS0_10device_ptrIiEEEESB_SB_SB_N4cuda3std3__48equal_toIiEENSE_4plusIiEEPiiEEJSB_SB_SB_SB_SJ_N3cub18CUB_300001_SM_100024ReduceByKeyScanTileStateIiiLb1EEESG_SI_iiEEEvDpT0_,"",@"SHT_CUDA_INFO"
	.sectionflags	@""
	.align	4


	//----- nvinfo : EIATTR_CUDA_API_VERSION
	.align		4
        /*0000*/ 	.byte	0x04, 0x37
        /*0002*/ 	.short	(.L_894 - .L_893)
.L_893:
        /*0004*/ 	.word	0x00000082


	//----- nvinfo : EIATTR_KPARAM_INFO
	.align		4
.L_894:
        /*0008*/ 	.byte	0x04, 0x17
        /*000a*/ 	.short	(.L_896 - .L_895)
.L_895:
        /*000c*/ 	.word	0x00000000
        /*0010*/ 	.short	0x0009
        /*0012*/ 	.short	0x0038
        /*0014*/ 	.byte	0x00, 0xf0, 0x11, 0x00


	//----- nvinfo : EIATTR_KPARAM_INFO
	.align		4
.L_896:
        /*0018*/ 	.byte	0x04, 0x17
        /*001a*/ 	.short	(.L_898 - .L_897)
.L_897:
        /*001c*/ 	.word	0x00000000
        /*0020*/ 	.short	0x0008
        /*0022*/ 	.short	0x0034
        /*0024*/ 	.byte	0x00, 0xf0, 0x11, 0x00


	//----- nvinfo : EIATTR_KPARAM_INFO
	.align		4
.L_898:
        /*0028*/ 	.byte	0x04, 0x17
        /*002a*/ 	.short	(.L_900 - .L_899)
.L_899:
        /*002c*/ 	.word	0x00000000
        /*0030*/ 	.short	0x0007
        /*0032*/ 	.short	0x0031
        /*0034*/ 	.byte	0x00, 0xf0, 0x05, 0x00


	//----- nvinfo : EIATTR_KPARAM_INFO
	.align		4
.L_900:
        /*0038*/ 	.byte	0x04, 0x17
        /*003a*/ 	.short	(.L_902 - .L_901)
.L_901:
        /*003c*/ 	.word	0x00000000
        /*0040*/ 	.short	0x0006
        /*0042*/ 	.short	0x0030
        /*0044*/ 	.byte	0x00, 0xf0, 0x05, 0x00


	//----- nvinfo : EIATTR_KPARAM_INFO
	.align		4
.L_902:
        /*0048*/ 	.byte	0x04, 0x17
        /*004a*/ 	.short	(.L_904 - .L_903)
.L_903:
        /*004c*/ 	.word	0x00000000
        /*0050*/ 	.short	0x0005
        /*0052*/ 	.short	0x0028
        /*0054*/ 	.byte	0x00, 0xf0, 0x21, 0x00


	//----- nvinfo : EIATTR_KPARAM_INFO
	.align		4
.L_904:
        /*0058*/ 	.byte	0x04, 0x17
        /*005a*/ 	.short	(.L_906 - .L_905)
.L_905:
        /*005c*/ 	.word	0x00000000
        /*0060*/ 	.short	0x0004
        /*0062*/ 	.short	0x0020
        /*0064*/ 	.byte	0x00, 0xf5, 0x21, 0x00


	//----- nvinfo : EIATTR_KPARAM_INFO
	.align		4
.L_906:
        /*0068*/ 	.byte	0x04, 0x17
        /*006a*/ 	.short	(.L_908 - .L_907)
.L_907:
        /*006c*/ 	.word	0x00000000
        /*0070*/ 	.short	0x0003
        /*0072*/ 	.short	0x0018
        /*0074*/ 	.byte	0x00, 0xf0, 0x21, 0x00


	//----- nvinfo : EIATTR_KPARAM_INFO
	.align		4
.L_908:
        /*0078*/ 	.byte	0x04, 0x17
        /*007a*/ 	.short	(.L_910 - .L_909)
.L_909:
        /*007c*/ 	.word	0x00000000
        /*0080*/ 	.short	0x0002
        /*0082*/ 	.short	0x0010
        /*0084*/ 	.byte	0x00, 0xf0, 0x21, 0x00


	//----- nvinfo : EIATTR_KPARAM_INFO
	.align		4
.L_910:
        /*0088*/ 	.byte	0x04, 0x17
        /*008a*/ 	.short	(.L_912 - .L_911)
.L_911:
        /*008c*/ 	.word	0x00000000
        /*0090*/ 	.short	0x0001
        /*0092*/ 	.short	0x0008
        /*0094*/ 	.byte	0x00, 0xf0, 0x21, 0x00


	//----- nvinfo : EIATTR_KPARAM_INFO
	.align		4
.L_912:
        /*0098*/ 	.byte	0x04, 0x17
        /*009a*/ 	.short	(.L_914 - .L_913)
.L_913:
        /*009c*/ 	.word	0x00000000
        /*00a0*/ 	.short	0x0000
        /*00a2*/ 	.short	0x0000
        /*00a4*/ 	.byte	0x00, 0xf0, 0x21, 0x00


	//----- nvinfo : EIATTR_SPARSE_MMA_MASK
	.align		4
.L_914:
        /*00a8*/ 	.byte	0x03, 0x50
        /*00aa*/ 	.short	0x0000


	//----- nvinfo : EIATTR_MAXREG_COUNT
	.align		4
        /*00ac*/ 	.byte	0x03, 0x1b
        /*00ae*/ 	.short	0x00ff


	//----- nvinfo : EIATTR_NUM_BARRIERS
	.align		4
        /*00b0*/ 	.byte	0x02, 0x4c
        /*00b2*/ 	.byte	0x01
	.zero		1


	//----- nvinfo : EIATTR_MERCURY_ISA_VERSION
	.align		4
        /*00b4*/ 	.byte	0x03, 0x5f
        /*00b6*/ 	.short	0x0101


	//----- nvinfo : EIATTR_COOP_GROUP_MASK_REGIDS
	.align		4
        /*00b8*/ 	.byte	0x04, 0x29
        /*00ba*/ 	.short	(.L_916 - .L_915)


	//   ....[0]....
.L_915:
        /*00bc*/ 	.word	0xffffffff


	//   ....[1]....
        /*00c0*/ 	.word	0xffffffff


	//   ....[2]....
        /*00c4*/ 	.word	0xffffffff


	//   ....[3]....
        /*00c8*/ 	.word	0xffffffff


	//   ....[4]....
        /*00cc*/ 	.word	0xffffffff


	//   ....[5]....
        /*00d0*/ 	.word	0xffffffff


	//   ....[6]....
        /*00d4*/ 	.word	0xffffffff


	//   ....[7]....
        /*00d8*/ 	.word	0xffffffff


	//   ....[8]....
        /*00dc*/ 	.word	0xffffffff


	//   ....[9]....
        /*00e0*/ 	.word	0xffffffff


	//   ....[10]....
        /*00e4*/ 	.word	0xffffffff


	//   ....[11]....
        /*00e8*/ 	.word	0xffffffff


	//   ....[12]....
        /*00ec*/ 	.word	0xffffffff


	//   ....[13]....
        /*00f0*/ 	.word	0xffffffff


	//   ....[14]....
        /*00f4*/ 	.word	0xffffffff


	//   ....[15]....
        /*00f8*/ 	.word	0xffffffff


	//   ....[16]....
        /*00fc*/ 	.word	0xffffffff


	//   ....[17]....
        /*0100*/ 	.word	0xffffffff


	//   ....[18]....
        /*0104*/ 	.word	0xffffffff


	//   ....[19]....
        /*0108*/ 	.word	0xffffffff


	//   ....[20]....
        /*010c*/ 	.word	0xffffffff


	//   ....[21]....
        /*0110*/ 	.word	0xffffffff


	//   ....[22]....
        /*0114*/ 	.word	0xffffffff


	//   ....[23]....
        /*0118*/ 	.word	0xffffffff


	//   ....[24]....
        /*011c*/ 	.word	0xffffffff


	//   ....[25]....
        /*0120*/ 	.word	0xffffffff


	//   ....[26]....
        /*0124*/ 	.word	0xffffffff


	//   ....[27]....
        /*0128*/ 	.word	0xffffffff


	//   ....[28]....
        /*012c*/ 	.word	0xffffffff


	//   ....[29]....
        /*0130*/ 	.word	0xffffffff


	//   ....[30]....
        /*0134*/ 	.word	0xffffffff


	//   ....[31]....
        /*0138*/ 	.word	0xffffffff


	//   ....[32]....
        /*013c*/ 	.word	0xffffffff


	//   ....[33]....
        /*0140*/ 	.word	0xffffffff


	//   ....[34]....
        /*0144*/ 	.word	0xffffffff


	//   ....[35]....
        /*0148*/ 	.word	0xffffffff


	//   ....[36]....
        /*014c*/ 	.word	0xffffffff


	//   ....[37]....
        /*0150*/ 	.word	0xffffffff


	//   ....[38]....
        /*0154*/ 	.word	0xffffffff


	//   ....[39]....
        /*0158*/ 	.word	0xffffffff


	//   ....[40]....
        /*015c*/ 	.word	0xffffffff


	//   ....[41]....
        /*0160*/ 	.word	0xffffffff


	//   ....[42]....
        /*0164*/ 	.word	0xffffffff


	//   ....[43]....
        /*0168*/ 	.word	0xffffffff


	//   ....[44]....
        /*016c*/ 	.word	0xffffffff


	//   ....[45]....
        /*0170*/ 	.word	0xffffffff


	//   ....[46]....
        /*0174*/ 	.word	0xffffffff


	//   ....[47]....
        /*0178*/ 	.word	0xffffffff


	//   ....[48]....
        /*017c*/ 	.word	0xffffffff


	//   ....[49]....
        /*0180*/ 	.word	0xffffffff


	//   ....[50]....
        /*0184*/ 	.word	0xffffffff


	//   ....[51]....
        /*0188*/ 	.word	0xffffffff


	//   ....[52]....
        /*018c*/ 	.word	0xffffffff


	//   ....[53]....
        /*0190*/ 	.word	0xffffffff


	//   ....[54]....
        /*0194*/ 	.word	0xffffffff


	//   ....[55]....
        /*0198*/ 	.word	0xffffffff


	//   ....[56]....
        /*019c*/ 	.word	0xffffffff


	//   ....[57]....
        /*01a0*/ 	.word	0xffffffff


	//   ....[58]....
        /*01a4*/ 	.word	0xffffffff


	//   ....[59]....
        /*01a8*/ 	.word	0xffffffff


	//   ....[60]....
        /*01ac*/ 	.word	0xffffffff


	//   ....[61]....
        /*01b0*/ 	.word	0xffffffff


	//   ....[62]....
        /*01b4*/ 	.word	0xffffffff


	//   ....[63]....
        /*01b8*/ 	.word	0xffffffff


	//   ....[64]....
        /*01bc*/ 	.word	0xffffffff


	//   ....[65]....
        /*01c0*/ 	.word	0xffffffff


	//   ....[66]....
        /*01c4*/ 	.word	0xffffffff


	//   ....[67]....
        /*01c8*/ 	.word	0xffffffff


	//   ....[68]....
        /*01cc*/ 	.word	0xffffffff


	//   ....[69]....
        /*01d0*/ 	.word	0xffffffff


	//   ....[70]....
        /*01d4*/ 	.word	0xffffffff


	//   ....[71]....
        /*01d8*/ 	.word	0xffffffff


	//   ....[72]....
        /*01dc*/ 	.word	0xffffffff


	//   ....[73]....
        /*01e0*/ 	.word	0xffffffff


	//   ....[74]....
        /*01e4*/ 	.word	0xffffffff


	//   ....[75]....
        /*01e8*/ 	.word	0xffffffff


	//   ....[76]....
        /*01ec*/ 	.word	0xffffffff


	//   ....[77]....
        /*01f0*/ 	.word	0xffffffff


	//   ....[78]....
        /*01f4*/ 	.word	0xffffffff


	//   ....[79]....
        /*01f8*/ 	.word	0xffffffff


	//   ....[80]....
        /*01fc*/ 	.word	0xffffffff


	//   ....[81]....
        /*0200*/ 	.word	0xffffffff


	//   ....[82]....
        /*0204*/ 	.word	0xffffffff


	//   ....[83]....
        /*0208*/ 	.word	0xffffffff


	//   ....[84]....
        /*020c*/ 	.word	0xffffffff


	//   ....[85]....
        /*0210*/ 	.word	0xffffffff


	//   ....[86]....
        /*0214*/ 	.word	0xffffffff


	//   ....[87]....
        /*0218*/ 	.word	0xffffffff


	//   ....[88]....
        /*021c*/ 	.word	0xffffffff


	//   ....[89]....
        /*0220*/ 	.word	0xffffffff


	//   ....[90]....
        /*0224*/ 	.word	0xffffffff


	//   ....[91]....
        /*0228*/ 	.word	0xffffffff


	//   ....[92]....
        /*022c*/ 	.word	0xffffffff


	//   ....[93]....
        /*0230*/ 	.word	0xffffffff


	//   ....[94]....
        /*0234*/ 	.word	0xffffffff


	//   ....[95]....
        /*0238*/ 	.word	0xffffffff


	//   ....[96]....
        /*023c*/ 	.word	0xffffffff


	//   ....[97]....
        /*0240*/ 	.word	0xffffffff


	//   ....[98]....
        /*0244*/ 	.word	0xffffffff


	//   ....[99]....
        /*0248*/ 	.word	0xffffffff


	//   ....[100]....
        /*024c*/ 	.word	0xffffffff


	//   ....[101]....
        /*0250*/ 	.word	0xffffffff


	//   ....[102]....
        /*0254*/ 	.word	0xffffffff


	//   ....[103]....
        /*0258*/ 	.word	0xffffffff


	//   ....[104]....
        /*025c*/ 	.word	0xffffffff


	//   ....[105]....
        /*0260*/ 	.word	0xffffffff


	//   ....[106]....
        /*0264*/ 	.word	0xffffffff


	//   ....[107]....
        /*0268*/ 	.word	0xffffffff


	//   ....[108]....
        /*026c*/ 	.word	0x05000015


	//   ....[109]....
        /*0270*/ 	.word	0x05000015


	//   ....[110]....
        /*0274*/ 	.word	0x05000015


	//   ....[111]....
        /*0278*/ 	.word	0x05000015


	//   ....[112]....
        /*027c*/ 	.word	0x05000015


	//   ....[113]....
        /*0280*/ 	.word	0x05000015


	//   ....[114]....
        /*0284*/ 	.word	0x05000015


	//   ....[115]....
        /*0288*/ 	.word	0x05000015


	//   ....[116]....
        /*028c*/ 	.word	0x05000015


	//   ....[117]....
        /*0290*/ 	.word	0x05000015


	//   ....[118]....
        /*0294*/ 	.word	0x05000015


	//   ....[119]....
        /*0298*/ 	.word	0x05000015


	//   ....[120]....
        /*029c*/ 	.word	0x05000015


	//   ....[121]....
        /*02a0*/ 	.word	0x05000015


	//   ....[122]....
        /*02a4*/ 	.word	0x05000015


	//   ....[123]....
        /*02a8*/ 	.word	0x05000015


	//   ....[124]....
        /*02ac*/ 	.word	0x05000015


	//   ....[125]....
        /*02b0*/ 	.word	0x05000015


	//   ....[126]....
        /*02b4*/ 	.word	0x05000015


	//   ....[127]....
        /*02b8*/ 	.word	0x05000015


	//   ....[128]....
        /*02bc*/ 	.word	0x05000015


	//   ....[129]....
        /*02c0*/ 	.word	0x05000015


	//   ....[130]....
        /*02c4*/ 	.word	0x05000015


	//   ....[131]....
        /*02c8*/ 	.word	0x05000015


	//   ....[132]....
        /*02cc*/ 	.word	0x05000015


	//   ....[133]....
        /*02d0*/ 	.word	0x05000015


	//   ....[134]....
        /*02d4*/ 	.word	0x05000015


	//   ....[135]....
        /*02d8*/ 	.word	0x05000015


	//   ....[136]....
        /*02dc*/ 	.word	0x05000015


	//   ....[137]....
        /*02e0*/ 	.word	0x05000015


	//   ....[138]....
        /*02e4*/ 	.word	0x05000015


	//   ....[139]....
        /*02e8*/ 	.word	0x05000015


	//   ....[140]....
        /*02ec*/ 	.word	0x05000015


	//   ....[141]....
        /*02f0*/ 	.word	0x05000015


	//   ....[142]....
        /*02f4*/ 	.word	0x05000015


	//   ....[143]....
        /*02f8*/ 	.word	0x05000015


	//   ....[144]....
        /*02fc*/ 	.word	0x05000015


	//   ....[145]....
        /*0300*/ 	.word	0x05000015


	//   ....[146]....
        /*0304*/ 	.word	0x05000015


	//   ....[147]....
        /*0308*/ 	.word	0x05000015


	//   ....[148]....
        /*030c*/ 	.word	0x05000015


	//   ....[149]....
        /*0310*/ 	.word	0x05000015


	//   ....[150]....
        /*0314*/ 	.word	0x05000015


	//   ....[151]....
        /*0318*/ 	.word	0x05000015


	//   ....[152]....
        /*031c*/ 	.word	0x05000015


	//   ....[153]....
        /*0320*/ 	.word	0x05000015


	//   ....[154]....
        /*0324*/ 	.word	0x05000015


	//   ....[155]....
        /*0328*/ 	.word	0x05000015


	//   ....[156]....
        /*032c*/ 	.word	0x05000015


	//   ....[157]....
        /*0330*/ 	.word	0x05000015


	//   ....[158]....
        /*0334*/ 	.word	0x05000015


	//   ....[159]....
        /*0338*/ 	.word	0x05000015


	//----- nvinfo : EIATTR_COOP_GROUP_INSTR_OFFSETS
	.align		4
.L_916:
        /*033c*/ 	.byte	0x04, 0x28
        /*033e*/ 	.short	(.L_918 - .L_917)


	//   ....[0]....
.L_917:
        /*0340*/ 	.word	0x00000390


	//   ....[1]....
        /*0344*/ 	.word	0x00000530


	//   ....[2]....
        /*0348*/ 	.word	0x000008a0


	//   ....[3]....
        /*034c*/ 	.word	0x000008c0


	//   ....[4]....
        /*0350*/ 	.word	0x00000900


	//   ....[5]....
        /*0354*/ 	.word	0x00000930


	//   ....[6]....
        /*0358*/ 	.word	0x000009a0


	//   ....[7]....
        /*035c*/ 	.word	0x000009e0


	//   ....[8]....
        /*0360*/ 	.word	0x00000a20


	//   ....[9]....
        /*0364*/ 	.word	0x00000a70


	//   ....[10]....
        /*0368*/ 	.word	0x00000ac0


	//   ....[11]....
        /*036c*/ 	.word	0x00000ae0


	//   ....[12]....
        /*0370*/ 	.word	0x00000ba0


	//   ....[13]....
        /*0374*/ 	.word	0x00000ea0


	//   ....[14]....
        /*0378*/ 	.word	0x00002630


	//   ....[15]....
        /*037c*/ 	.word	0x000027b0


	//   ....[16]....
        /*0380*/ 	.word	0x00002b10


	//   ....[17]....
        /*0384*/ 	.word	0x00002b60


	//   ....[18]....
        /*0388*/ 	.word	0x00002bd0


	//   ....[19]....
        /*038c*/ 	.word	0x00002bf0


	//   ....[20]....
        /*0390*/ 	.word	0x00002c70


	//   ....[21]....
        /*0394*/ 	.word	0x00002c90


	//   ....[22]....
        /*0398*/ 	.word	0x00002d00


	//   ....[23]....
        /*039c*/ 	.word	0x00002d20


	//   ....[24]....
        /*03a0*/ 	.word	0x00002d90


	//   ....[25]....
        /*03a4*/ 	.word	0x00002db0


	//   ....[26]....
        /*03a8*/ 	.word	0x00002e10


	//   ....[27]....
        /*03ac*/ 	.word	0x00002e40


	//   ....[28]....
        /*03b0*/ 	.word	0x000033b0


	//   ....[29]....
        /*03b4*/ 	.word	0x00003420


	//   ....[30]....
        /*03b8*/ 	.word	0x000034a0


	//   ....[31]....
        /*03bc*/ 	.word	0x000034f0


	//   ....[32]....
        /*03c0*/ 	.word	0x00003510


	//   ....[33]....
        /*03c4*/ 	.word	0x00003580


	//   ....[34]....
        /*03c8*/ 	.word	0x000035a0


	//   ....[35]....
        /*03cc*/ 	.word	0x00003630


	//   ....[36]....
        /*03d0*/ 	.word	0x00003650


	//   ....[37]....
        /*03d4*/ 	.word	0x000036c0


	//   ....[38]....
        /*03d8*/ 	.word	0x000036e0


	//   ....[39]....
        /*03dc*/ 	.word	0x00003760


	//   ....[40]....
        /*03e0*/ 	.word	0x00003780


	//   ....[41]....
        /*03e4*/ 	.word	0x00003890


	//   ....[42]....
        /*03e8*/ 	.word	0x000038f0


	//   ....[43]....
        /*03ec*/ 	.word	0x00003980


	//   ....[44]....
        /*03f0*/ 	.word	0x00003990


	//   ....[45]....
        /*03f4*/ 	.word	0x000039b0


	//   ....[46]....
        /*03f8*/ 	.word	0x00003a20


	//   ....[47]....
        /*03fc*/ 	.word	0x00003a50


	//   ....[48]....
        /*0400*/ 	.word	0x00003ae0


	//   ....[49]....
        /*0404*/ 	.word	0x00003b00


	//   ....[50]....
        /*0408*/ 	.word	0x00003b70


	//   ....[51]....
        /*040c*/ 	.word	0x00003b90


	//   ....[52]....
        /*0410*/ 	.word	0x00003c10


	//   ....[53]....
        /*0414*/ 	.word	0x00003c30


	//   ....[54]....
        /*0418*/ 	.word	0x000058c0


	//   ....[55]....
        /*041c*/ 	.word	0x00005a10


	//   ....[56]....
        /*0420*/ 	.word	0x00005f00


	//   ....[57]....
        /*0424*/ 	.word	0x00005f30


	//   ....[58]....
        /*0428*/ 	.word	0x00005f70


	//   ....[59]....
        /*042c*/ 	.word	0x00005fa0


	//   ....[60]....
        /*0430*/ 	.word	0x00006010


	//   ....[61]....
        /*0434*/ 	.word	0x00006050


	//   ....[62]....
        /*0438*/ 	.word	0x00006090


	//   ....[63]....
        /*043c*/ 	.word	0x000060e0


	//   ....[64]....
        /*0440*/ 	.word	0x00006130


	//   ....[65]....
        /*0444*/ 	.word	0x00006150


	//   ....[66]....
        /*0448*/ 	.word	0x00006430


	//   ....[67]....
        /*044c*/ 	.word	0x00006500


	//   ....[68]....
        /*0450*/ 	.word	0x00007fd0


	//   ....[69]....
        /*0454*/ 	.word	0x00008110


	//   ....[70]....
        /*0458*/ 	.word	0x00008580


	//   ....[71]....
        /*045c*/ 	.word	0x000085d0


	//   ....[72]....
        /*0460*/ 	.word	0x00008630


	//   ....[73]....
        /*0464*/ 	.word	0x00008660


	//   ....[74]....
        /*0468*/ 	.word	0x000086d0


	//   ....[75]....
        /*046c*/ 	.word	0x000086f0


	//   ....[76]....
        /*0470*/ 	.word	0x00008770


	//   ....[77]....
        /*0474*/ 	.word	0x00008780


	//   ....[78]....
        /*0478*/ 	.word	0x00008800


	//   ....[79]....
        /*047c*/ 	.word	0x00008810


	//   ....[80]....
        /*0480*/ 	.word	0x00008ab0


	//   ....[81]....
        /*0484*/ 	.word	0x00008b50


	//   ....[82]....
        /*0488*/ 	.word	0x00008e60


	//   ....[83]....
        /*048c*/ 	.word	0x00008ed0


	//   ....[84]....
        /*0490*/ 	.word	0x00008f40


	//   ....[85]....
        /*0494*/ 	.word	0x00008f60


	//   ....[86]....
        /*0498*/ 	.word	0x00008fd0


	//   ....[87]....
        /*049c*/ 	.word	0x00008ff0


	//   ....[88]....
        /*04a0*/ 	.word	0x00009070


	//   ....[89]....
        /*04a4*/ 	.word	0x00009090


	//   ....[90]....
        /*04a8*/ 	.word	0x00009100


	//   ....[91]....
        /*04ac*/ 	.word	0x00009120


	//   ....[92]....
        /*04b0*/ 	.word	0x000091d0


	//   ....[93]....
        /*04b4*/ 	.word	0x00009210


	//   ....[94]....
        /*04b8*/ 	.word	0x00009230


	//   ....[95]....
        /*04bc*/ 	.word	0x00009330


	//   ....[96]....
        /*04c0*/ 	.word	0x00009390


	//   ....[97]....
        /*04c4*/ 	.word	0x00009400


	//   ....[98]....
        /*04c8*/ 	.word	0x00009420


	//   ....[99]....
        /*04cc*/ 	.word	0x00009490


	//   ....[100]....
        /*04d0*/ 	.word	0x000094c0


	//   ....[101]....
        /*04d4*/ 	.word	0x00009550


	//   ....[102]....
        /*04d8*/ 	.word	0x00009570


	//   ....[103]....
        /*04dc*/ 	.word	0x000095e0


	//   ....[104]....
        /*04e0*/ 	.word	0x00009600


	//   ....[105]....
        /*04e4*/ 	.word	0x00009690


	//   ....[106]....
        /*04e8*/ 	.word	0x000096b0


	//   ....[107]....
        /*04ec*/ 	.word	0x000096d0


	//   ....[108]....
        /*04f0*/ 	.word	0x0000af30


	//   ....[109]....
        /*04f4*/ 	.word	0x0000aff0


	//   ....[110]....
        /*04f8*/ 	.word	0x0000b0c0


	//   ....[111]....
        /*04fc*/ 	.word	0x0000b120


	//   ....[112]....
        /*0500*/ 	.word	0x0000b1d0


	//   ....[113]....
        /*0504*/ 	.word	0x0000b240


	//   ....[114]....
        /*0508*/ 	.word	0x0000b2e0


	//   ....[115]....
        /*050c*/ 	.word	0x0000b350


	//   ....[116]....
        /*0510*/ 	.word	0x0000b3d0


	//   ....[117]....
        /*0514*/ 	.word	0x0000b490


	//   ....[118]....
        /*0518*/ 	.word	0x0000b510


	//   ....[119]....
        /*051c*/ 	.word	0x0000b5d0


	//   ....[120]....
        /*0520*/ 	.word	0x0000b600


	//   ....[121]....
        /*0524*/ 	.word	0x0000b6e0


	//   ....[122]....
        /*0528*/ 	.word	0x0000b790


	//   ....[123]....
        /*052c*/ 	.word	0x0000b860


	//   ....[124]....
        /*0530*/ 	.word	0x0000b8c0


	//   ....[125]....
        /*0534*/ 	.word	0x0000b9a0


	//   ....[126]....
        /*0538*/ 	.word	0x0000b9f0


	//   ....[127]....
        /*053c*/ 	.word	0x0000bac0


	//   ....[128]....
        /*0540*/ 	.word	0x0000bb10


	//   ....[129]....
        /*0544*/ 	.word	0x0000bb90


	//   ....[130]....
        /*0548*/ 	.word	0x0000bc30


	//   ....[131]....
        /*054c*/ 	.word	0x0000bca0


	//   ....[132]....
        /*0550*/ 	.word	0x0000bd40


	//   ....[133]....
        /*0554*/ 	.word	0x0000bd70


	//   ....[134]....
        /*0558*/ 	.word	0x0000be70


	//   ....[135]....
        /*055c*/ 	.word	0x0000bf20


	//   ....[136]....
        /*0560*/ 	.word	0x0000bfe0


	//   ....[137]....
        /*0564*/ 	.word	0x0000c030


	//   ....[138]....
        /*0568*/ 	.word	0x0000c100


	//   ....[139]....
        /*056c*/ 	.word	0x0000c150


	//   ....[140]....
        /*0570*/ 	.word	0x0000c220


	//   ....[141]....
        /*0574*/ 	.word	0x0000c270


	//   ....[142]....
        /*0578*/ 	.word	0x0000c340


	//   ....[143]....
        /*057c*/ 	.word	0x0000c390


	//   ....[144]....
        /*0580*/ 	.word	0x0000c470


	//   ....[145]....
        /*0584*/ 	.word	0x0000c4d0


	//   ....[146]....
        /*0588*/ 	.word	0x0000c500


	//   ....[147]....
        /*058c*/ 	.word	0x0000c600


	//   ....[148]....
        /*0590*/ 	.word	0x0000c6a0


	//   ....[149]....
        /*0594*/ 	.word	0x0000c780


	//   ....[150]....
        /*0598*/ 	.word	0x0000c7d0


	//   ....[151]....
        /*059c*/ 	.word	0x0000c890


	//   ....[152]....
        /*05a0*/ 	.word	0x0000c8e0


	//   ....[153]....
        /*05a4*/ 	.word	0x0000c9b0


	//   ....[154]....
        /*05a8*/ 	.word	0x0000ca00


	//   ....[155]....
        /*05ac*/ 	.word	0x0000cad0


	//   ....[156]....
        /*05b0*/ 	.word	0x0000cb20


	//   ....[157]....
        /*05b4*/ 	.word	0x0000cbf0


	//   ....[158]....
        /*05b8*/ 	.word	0x0000cc40


	//   ....[159]....
        /*05bc*/ 	.word	0x0000cc70


	//----- nvinfo : EIATTR_VRC_CTA_INIT_COUNT
	.align		4
.L_918:
        /*05c0*/ 	.byte	0x02, 0x4a
	.zero		1
	.zero		1


	//----- nvinfo : EIATTR_EXIT_INSTR_OFFSETS
	.align		4
        /*05c4*/ 	.byte	0x04, 0x1c
        /*05c6*/ 	.short	(.L_920 - .L_919)


	//   ....[0]....
.L_919:
        /*05c8*/ 	.word	0x00001410


	//   ....[1]....
        /*05cc*/ 	.word	0x000016b0


	//   ....[2]....
        /*05d0*/ 	.word	0x00001e30


	//   ....[3]....
        /*05d4*/ 	.word	0x00001f00


	//   ....[4]....
        /*05d8*/ 	.word	0x00002290


	//   ....[5]....
        /*05dc*/ 	.word	0x00002300


	//   ....[6]....
        /*05e0*/ 	.word	0x00004460


	//   ....[7]....
        /*05e4*/ 	.word	0x00004630


	//   ....[8]....
        /*05e8*/ 	.word	0x00004df0


	//   ....[9]....
        /*05ec*/ 	.word	0x00004ee0


	//   ....[10]....
        /*05f0*/ 	.word	0x00005280


	//   ....[11]....
        /*05f4*/ 	.word	0x000052f0


	//   ....[12]....
        /*05f8*/ 	.word	0x00005310


	//   ....[13]....
        /*05fc*/ 	.word	0x00007950


	//   ....[14]....
        /*0600*/ 	.word	0x00007a00


	//   ....[15]....
        /*0604*/ 	.word	0x0000ae30


	//   ....[16]....
        /*0608*/ 	.word	0x0000aee0


	//----- nvinfo : EIATTR_MAX_THREADS
	.align		4
.L_920:
        /*060c*/ 	.byte	0x04, 0x05
        /*060e*/ 	.short	(.L_922 - .L_921)
.L_921:
        /*0610*/ 	.word	0x00000100
        /*0614*/ 	.word	0x00000001
        /*0618*/ 	.word	0x00000001


	//----- nvinfo : EIATTR_CRS_STACK_SIZE
	.align		4
.L_922:
        /*061c*/ 	.byte	0x04, 0x1e
        /*061e*/ 	.short	(.L_924 - .L_923)
.L_923:
        /*0620*/ 	.word	0x00000000


	//----- nvinfo : EIATTR_CBANK_PARAM_SIZE
	.align		4
.L_924:
        /*0624*/ 	.byte	0x03, 0x19
        /*0626*/ 	.short	0x003c


	//----- nvinfo : EIATTR_PARAM_CBANK
	.align		4
        /*0628*/ 	.byte	0x04, 0x0a
        /*062a*/ 	.short	(.L_926 - .L_925)
	.align		4
.L_925:
        /*062c*/ 	.word	index@(.nv.constant0._ZN6thrust24THRUST_300001_SM_1000_NS8cuda_cub4core6detail13_kernel_agentINS1_15__reduce_by_key16ReduceByKeyAgentINS0_6detail15normal_iteratorINS0_10device_ptrIiEEEESB_SB_SB_N4cuda3std3__48equal_toIiEENSE_4plusIiEEPiiEEJSB_SB_SB_SB_SJ_N3cub18CUB_300001_SM_100024ReduceByKeyScanTileStateIiiLb1EEESG_SI_iiEEEvDpT0_)
        /*0630*/ 	.short	0x0380
        /*0632*/ 	.short	0x003c


	//----- nvinfo : EIATTR_SW_WAR
	.align		4
.L_926:
        /*0634*/ 	.byte	0x04, 0x36
        /*0636*/ 	.short	(.L_928 - .L_927)
.L_927:
        /*0638*/ 	.word	0x00000008
.L_928:


//--------------------- .nv.info._ZN6thrust24THRUST_300001_SM_1000_NS8cuda_cub4core6detail13_kernel_agentINS1_15__reduce_by_key9InitAgentIN3cub18CUB_300001_SM_100024ReduceByKeyScanTileStateIiiLb1EEEiPiEEJSA_iSB_EEEvDpT0_ --------------------------
	.section	.nv.info._ZN6thrust24THRUST_300001_SM_1000_NS8cuda_cub4core6detail13_kernel_agentINS1_15__reduce_by_key9InitAgentIN3cub18CUB_300001_SM_100024ReduceByKeyScanTileStateIiiLb1EEEiPiEEJSA_iSB_EEEvDpT0_,"",@"SHT_CUDA_INFO"
	.sectionflags	@""
	.align	4


	//----- nvinfo : EIATTR_CUDA_API_VERSION
	.align		4
        /*0000*/ 	.byte	0x04, 0x37
        /*0002*/ 	.short	(.L_930 - .L_929)
.L_929:
        /*0004*/ 	.word	0x00000082


	//----- nvinfo : EIATTR_KPARAM_INFO
	.align		4
.L_930:
        /*0008*/ 	.byte	0x04, 0x17
        /*000a*/ 	.short	(.L_932 - .L_931)
.L_931:
        /*000c*/ 	.word	0x00000000
        /*0010*/ 	.short	0x0002
        /*0012*/ 	.short	0x0010
        /*0014*/ 	.byte	0x00, 0xf5, 0x21, 0x00


	//----- nvinfo : EIATTR_KPARAM_INFO
	.align		4
.L_932:
        /*0018*/ 	.byte	0x04, 0x17
        /*001a*/ 	.short	(.L_934 - .L_933)
.L_933:
        /*001c*/ 	.word	0x00000000
        /*0020*/ 	.short	0x0001
        /*0022*/ 	.short	0x0008
        /*0024*/ 	.byte	0x00, 0xf0, 0x11, 0x00


	//----- nvinfo : EIATTR_KPARAM_INFO
	.align		4
.L_934:
        /*0028*/ 	.byte	0x04, 0x17
        /*002a*/ 	.short	(.L_936 - .L_935)
.L_935:
        /*002c*/ 	.word	0x00000000
        /*0030*/ 	.short	0x0000
        /*0032*/ 	.short	0x0000
        /*0034*/ 	.byte	0x00, 0xf0, 0x21, 0x00


	//----- nvinfo : EIATTR_SPARSE_MMA_MASK
	.align		4
.L_936:
        /*0038*/ 	.byte	0x03, 0x50
        /*003a*/ 	.short	0x0000


	//----- nvinfo : EIATTR_MAXREG_COUNT
	.align		4
        /*003c*/ 	.byte	0x03, 0x1b
        /*003e*/ 	.short	0x00ff


	//----- nvinfo : EIATTR_MERCURY_ISA_VERSION
	.align		4
        /*0040*/ 	.byte	0x03, 0x5f
        /*0042*/ 	.short	0x0101


	//----- nvinfo : EIATTR_VRC_CTA_INIT_COUNT
	.align		4
        /*0044*/ 	.byte	0x02, 0x4a
	.zero		1
	.zero		1


	//----- nvinfo : EIATTR_EXIT_INSTR_OFFSETS
	.align		4
        /*0048*/ 	.byte	0x04, 0x1c
        /*004a*/ 	.short	(.L_938 - .L_937)


	//   ....[0]....
.L_937:
        /*004c*/ 	.word	0x00000140


	//   ....[1]....
        /*0050*/ 	.word	0x00000170


	//----- nvinfo : EIATTR_MAX_THREADS
	.align		4
.L_938:
        /*0054*/ 	.byte	0x04, 0x05
        /*0056*/ 	.short	(.L_940 - .L_939)
.L_939:
        /*0058*/ 	.word	0x00000080
        /*005c*/ 	.word	0x00000001
        /*0060*/ 	.word	0x00000001


	//----- nvinfo : EIATTR_CBANK_PARAM_SIZE
	.align		4
.L_940:
        /*0064*/ 	.byte	0x03, 0x19
        /*0066*/ 	.short	0x0018


	//----- nvinfo : EIATTR_PARAM_CBANK
	.align		4
        /*0068*/ 	.byte	0x04, 0x0a
        /*006a*/ 	.short	(.L_942 - .L_941)
	.align		4
.L_941:
        /*006c*/ 	.word	index@(.nv.constant0._ZN6thrust24THRUST_300001_SM_1000_NS8cuda_cub4core6detail13_kernel_agentINS1_15__reduce_by_key9InitAgentIN3cub18CUB_300001_SM_100024ReduceByKeyScanTileStateIiiLb1EEEiPiEEJSA_iSB_EEEvDpT0_)
        /*0070*/ 	.short	0x0380
        /*0072*/ 	.short	0x0018


	//----- nvinfo : EIATTR_SW_WAR
	.align		4
.L_942:
        /*0074*/ 	.byte	0x04, 0x36
        /*0076*/ 	.short	(.L_944 - .L_943)
.L_943:
        /*0078*/ 	.word	0x00000008
.L_944:


//--------------------- .nv.info._Z21find_group_boundariesP8KeyValueiPiS1_S1_ --------------------------
	.section	.nv.info._Z21find_group_boundariesP8KeyValueiPiS1_S1_,"",@"SHT_CUDA_INFO"
	.sectionflags	@""
	.align	4


	//----- nvinfo : EIATTR_CUDA_API_VERSION
	.align		4
        /*0000*/ 	.byte	0x04, 0x37
        /*0002*/ 	.short	(.L_946 - .L_945)
.L_945:
        /*0004*/ 	.word	0x00000082


	//----- nvinfo : EIATTR_KPARAM_INFO
	.align		4
.L_946:
        /*0008*/ 	.byte	0x04, 0x17
        /*000a*/ 	.short	(.L_948 - .L_947)
.L_947:
        /*000c*/ 	.word	0x00000000
        /*0010*/ 	.short	0x0004
        /*0012*/ 	.short	0x0020
        /*0014*/ 	.byte	0x00, 0xf5, 0x21, 0x00


	//----- nvinfo : EIATTR_KPARAM_INFO
	.align		4
.L_948:
        /*0018*/ 	.byte	0x04, 0x17
        /*001a*/ 	.short	(.L_950 - .L_949)
.L_949:
        /*001c*/ 	.word	0x00000000
        /*0020*/ 	.short	0x0003
        /*0022*/ 	.short	0x0018
        /*0024*/ 	.byte	0x00, 0xf5, 0x21, 0x00


	//----- nvinfo : EIATTR_KPARAM_INFO
	.align		4
.L_950:
        /*0028*/ 	.byte	0x04, 0x17
        /*002a*/ 	.short	(.L_952 - .L_951)
.L_951:
        /*002c*/ 	.word	0x00000000
        /*0030*/ 	.short	0x0002
        /*0032*/ 	.short	0x0010
        /*0034*/ 	.byte	0x00, 0xf5, 0x21, 0x00


	//----- nvinfo : EIATTR_KPARAM_INFO
	.align		4
.L_952:
        /*0038*/ 	.byte	0x04, 0x17
        /*003a*/ 	.short	(.L_954 - .L_953)
.L_953:
        /*003c*/ 	.word	0x00000000
        /*0040*/ 	.short	0x0001
        /*0042*/ 	.short	0x0008
        /*0044*/ 	.byte	0x00, 0xf0, 0x11, 0x00


	//----- nvinfo : EIATTR_KPARAM_INFO
	.align		4
.L_954:
        /*0048*/ 	.byte	0x04, 0x17
        /*004a*/ 	.short	(.L_956 - .L_955)
.L_955:
        /*004c*/ 	.word	0x00000000
        /*0050*/ 	.short	0x0000
        /*0052*/ 	.short	0x0000
        /*0054*/ 	.byte	0x00, 0xf5, 0x21, 0x00


	//----- nvinfo : EIATTR_SPARSE_MMA_MASK
	.align		4
.L_956:
        /*0058*/ 	.byte	0x03, 0x50
        /*005a*/ 	.short	0x0000


	//----- nvinfo : EIATTR_MAXREG_COUNT
	.align		4
        /*005c*/ 	.byte	0x03, 0x1b
        /*005e*/ 	.short	0x00ff


	//----- nvinfo : EIATTR_MERCURY_ISA_VERSION
	.align		4
        /*0060*/ 	.byte	0x03, 0x5f
        /*0062*/ 	.short	0x0101


	//----- nvinfo : EIATTR_VRC_CTA_INIT_COUNT
	.align		4
        /*0064*/ 	.byte	0x02, 0x4a
	.zero		1
	.zero		1


	//----- nvinfo : EIATTR_EXIT_INSTR_OFFSETS
	.align		4
        /*0068*/ 	.byte	0x04, 0x1c
        /*006a*/ 	.short	(.L_958 - .L_957)


	//   ....[0]....
.L_957:
        /*006c*/ 	.word	0x00000030


	//   ....[1]....
        /*0070*/ 	.word	0x00000090


	//   ....[2]....
        /*0074*/ 	.word	0x00001020


	//----- nvinfo : EIATTR_CBANK_PARAM_SIZE
	.align		4
.L_958:
        /*0078*/ 	.byte	0x03, 0x19
        /*007a*/ 	.short	0x0028


	//----- nvinfo : EIATTR_PARAM_CBANK
	.align		4
        /*007c*/ 	.byte	0x04, 0x0a
        /*007e*/ 	.short	(.L_960 - .L_959)
	.align		4
.L_959:
        /*0080*/ 	.word	index@(.nv.constant0._Z21find_group_boundariesP8KeyValueiPiS1_S1_)
        /*0084*/ 	.short	0x0380
        /*0086*/ 	.short	0x0028


	//----- nvinfo : EIATTR_SW_WAR
	.align		4
.L_960:
        /*0088*/ 	.byte	0x04, 0x36
        /*008a*/ 	.short	(.L_962 - .L_961)
.L_961:
        /*008c*/ 	.word	0x00000008
.L_962:


//--------------------- .nv.info._Z20reduce_by_key_sharedP8KeyValueS0_PiS1_i --------------------------
	.section	.nv.info._Z20reduce_by_key_sharedP8KeyValueS0_PiS1_i,"",@"SHT_CUDA_INFO"
	.sectionflags	@""
	.align	4


	//----- nvinfo : EIATTR_CUDA_API_VERSION
	.align		4
        /*0000*/ 	.byte	0x04, 0x37
        /*0002*/ 	.short	(.L_964 - .L_963)
.L_963:
        /*0004*/ 	.word	0x00000082


	//----- nvinfo : EIATTR_KPARAM_INFO
	.align		4
.L_964:
        /*0008*/ 	.byte	0x04, 0x17
        /*000a*/ 	.short	(.L_966 - .L_965)
.L_965:
        /*000c*/ 	.word	0x00000000
        /*0010*/ 	.short	0x0004
        /*0012*/ 	.short	0x0020
        /*0014*/ 	.byte	0x00, 0xf0, 0x11, 0x00


	//----- nvinfo : EIATTR_KPARAM_INFO
	.align		4
.L_966:
        /*0018*/ 	.byte	0x04, 0x17
        /*001a*/ 	.short	(.L_968 - .L_967)
.L_967:
        /*001c*/ 	.word	0x00000000
        /*0020*/ 	.short	0x0003
        /*0022*/ 	.short	0x0018
        /*0024*/ 	.byte	0x00, 0xf5, 0x21, 0x00


	//----- nvinfo : EIATTR_KPARAM_INFO
	.align		4
.L_968:
        /*0028*/ 	.byte	0x04, 0x17
        /*002a*/ 	.short	(.L_970 - .L_969)
.L_969:
        /*002c*/ 	.word	0x00000000
        /*0030*/ 	.short	0x0002
        /*0032*/ 	.short	0x0010
        /*0034*/ 	.byte	0x00, 0xf5, 0x21, 0x00


	//----- nvinfo : EIATTR_KPARAM_INFO
	.align		4
.L_970:
        /*0038*/ 	.byte	0x04, 0x17
        /*003a*/ 	.short	(.L_972 - .L_971)
.L_971:
        /*003c*/ 	.word	0x00000000
        /*0040*/ 	.short	0x0001
        /*0042*/ 	.short	0x0008
        /*0044*/ 	.byte	0x00, 0xf5, 0x21, 0x00


	//----- nvinfo : EIATTR_KPARAM_INFO
	.align		4
.L_972:
        /*0048*/ 	.byte	0x04, 0x17
        /*004a*/ 	.short	(.L_974 - .L_973)
.L_973:
        /*004c*/ 	.word	0x00000000
        /*0050*/ 	.short	0x0000
        /*0052*/ 	.short	0x0000
        /*0054*/ 	.byte	0x00, 0xf5, 0x21, 0x00


	//----- nvinfo : EIATTR_SPARSE_MMA_MASK
	.align		4
.L_974:
        /*0058*/ 	.byte	0x03, 0x50
        /*005a*/ 	.short	0x0000


	//----- nvinfo : EIATTR_MAXREG_COUNT
	.align		4
        /*005c*/ 	.byte	0x03, 0x1b
        /*005e*/ 	.short	0x00ff


	//----- nvinfo : EIATTR_NUM_BARRIERS
	.align		4
        /*0060*/ 	.byte	0x02, 0x4c
        /*0062*/ 	.byte	0x01
	.zero		1


	//----- nvinfo : EIATTR_MERCURY_ISA_VERSION
	.align		4
        /*0064*/ 	.byte	0x03, 0x5f
        /*0066*/ 	.short	0x0101


	//----- nvinfo : EIATTR_VRC_CTA_INIT_COUNT
	.align		4
        /*0068*/ 	.byte	0x02, 0x4a
	.zero		1
	.zero		1


	//----- nvinfo : EIATTR_EXIT_INSTR_OFFSETS
	.align		4
        /*006c*/ 	.byte	0x04, 0x1c
        /*006e*/ 	.short	(.L_976 - .L_975)


	//   ....[0]....
.L_975:
        /*0070*/ 	.word	0x00000040


	//   ....[1]....
        /*0074*/ 	.word	0x00000380


	//   ....[2]....
        /*0078*/ 	.word	0x00000410


	//----- nvinfo : EIATTR_CRS_STACK_SIZE
	.align		4
.L_976:
        /*007c*/ 	.byte	0x04, 0x1e
        /*007e*/ 	.short	(.L_978 - .L_977)
.L_977:
        /*0080*/ 	.word	0x00000000


	//----- nvinfo : EIATTR_CBANK_PARAM_SIZE
	.align		4
.L_978:
        /*0084*/ 	.byte	0x03, 0x19
        /*0086*/ 	.short	0x0024


	//----- nvinfo : EIATTR_PARAM_CBANK
	.align		4
        /*0088*/ 	.byte	0x04, 0x0a
        /*008a*/ 	.short	(.L_980 - .L_979)
	.align		4
.L_979:
        /*008c*/ 	.word	index@(.nv.constant0._Z20reduce_by_key_sharedP8KeyValueS0_PiS1_i)
        /*0090*/ 	.short	0x0380
        /*0092*/ 	.short	0x0024


	//----- nvinfo : EIATTR_SW_WAR
	.align		4
.L_980:
        /*0094*/ 	.byte	0x04, 0x36
        /*0096*/ 	.short	(.L_982 - .L_981)
.L_981:
        /*0098*/ 	.word	0x00000008
.L_982:


//--------------------- .nv.info._Z14map_square_sumPiiP8KeyValue --------------------------
	.section	.nv.info._Z14map_square_sumPiiP8KeyValue,"",@"SHT_CUDA_INFO"
	.sectionflags	@""
	.align	4


	//----- nvinfo : EIATTR_CUDA_API_VERSION
	.align		4
        /*0000*/ 	.byte	0x04, 0x37
        /*0002*/ 	.short	(.L_984 - .L_983)
.L_983:
        /*0004*/ 	.word	0x00000082


	//----- nvinfo : EIATTR_KPARAM_INFO
	.align		4
.L_984:
        /*0008*/ 	.byte	0x04, 0x17
        /*000a*/ 	.short	(.L_986 - .L_985)
.L_985:
        /*000c*/ 	.word	0x00000000
        /*0010*/ 	.short	0x0002
        /*0012*/ 	.short	0x0010
        /*0014*/ 	.byte	0x00, 0xf5, 0x21, 0x00


	//----- nvinfo : EIATTR_KPARAM_INFO
	.align		4
.L_986:
        /*0018*/ 	.byte	0x04, 0x17
        /*001a*/ 	.short	(.L_988 - .L_987)
.L_987:
        /*001c*/ 	.word	0x00000000
        /*0020*/ 	.short	0x0001
        /*0022*/ 	.short	0x0008
        /*0024*/ 	.byte	0x00, 0xf0, 0x11, 0x00


	//----- nvinfo : EIATTR_KPARAM_INFO
	.align		4
.L_988:
        /*0028*/ 	.byte	0x04, 0x17
        /*002a*/ 	.short	(.L_990 - .L_989)
.L_989:
        /*002c*/ 	.word	0x00000000
        /*0030*/ 	.short	0x0000
        /*0032*/ 	.short	0x0000
        /*0034*/ 	.byte	0x00, 0xf5, 0x21, 0x00


	//----- nvinfo : EIATTR_SPARSE_MMA_MASK
	.align		4
.L_990:
        /*0038*/ 	.byte	0x03, 0x50
        /*003a*/ 	.short	0x0000


	//----- nvinfo : EIATTR_MAXREG_COUNT
	.align		4
        /*003c*/ 	.byte	0x03, 0x1b
        /*003e*/ 	.short	0x00ff


	//----- nvinfo : EIATTR_MERCURY_ISA_VERSION
	.align		4
        /*0040*/ 	.byte	0x03, 0x5f
        /*0042*/ 	.short	0x0101


	//----- nvinfo : EIATTR_VRC_CTA_INIT_COUNT
	.align		4
        /*0044*/ 	.byte	0x02, 0x4a
	.zero		1
	.zero		1


	//----- nvinfo : EIATTR_EXIT_INSTR_OFFSETS
	.align		4
        /*0048*/ 	.byte	0x04, 0x1c
        /*004a*/ 	.short	(.L_992 - .L_991)


	//   ....[0]....
.L_991:
        /*004c*/ 	.word	0x00000070


	//   ....[1]....
        /*0050*/ 	.word	0x00000110


	//----- nvinfo : EIATTR_CBANK_PARAM_SIZE
	.align		4
.L_992:
        /*0054*/ 	.byte	0x03, 0x19
        /*0056*/ 	.short	0x0018


	//----- nvinfo : EIATTR_PARAM_CBANK
	.align		4
        /*0058*/ 	.byte	0x04, 0x0a
        /*005a*/ 	.short	(.L_994 - .L_993)
	.align		4
.L_993:
        /*005c*/ 	.word	index@(.nv.constant0._Z14map_square_sumPiiP8KeyValue)
        /*0060*/ 	.short	0x0380
        /*0062*/ 	.short	0x0018


	//----- nvinfo : EIATTR_SW_WAR
	.align		4
.L_994:
        /*0064*/ 	.byte	0x04, 0x36
        /*0066*/ 	.short	(.L_996 - .L_995)
.L_995:
        /*0068*/ 	.word	0x00000008
.L_996:


//--------------------- .nv.info._Z14map_word_countPiiP8KeyValue --------------------------
	.section	.nv.info._Z14map_word_countPiiP8KeyValue,"",@"SHT_CUDA_INFO"
	.sectionflags	@""
	.align	4


	//----- nvinfo : EIATTR_CUDA_API_VERSION
	.align		4
        /*0000*/ 	.byte	0x04, 0x37
        /*0002*/ 	.short	(.L_998 - .L_997)
.L_997:
        /*0004*/ 	.word	0x00000082


	//----- nvinfo : EIATTR_KPARAM_INFO
	.align		4
.L_998:
        /*0008*/ 	.byte	0x04, 0x17
        /*000a*/ 	.short	(.L_1000 - .L_999)
.L_999:
        /*000c*/ 	.word	0x00000000
        /*0010*/ 	.short	0x0002
        /*0012*/ 	.short	0x0010
        /*0014*/ 	.byte	0x00, 0xf5, 0x21, 0x00


	//----- nvinfo : EIATTR_KPARAM_INFO
	.align		4
.L_1000:
        /*0018*/ 	.byte	0x04, 0x17
        /*001a*/ 	.short	(.L_1002 - .L_1001)
.L_1001:
        /*001c*/ 	.word	0x00000000
        /*0020*/ 	.short	0x0001
        /*0022*/ 	.short	0x0008
        /*0024*/ 	.byte	0x00, 0xf0, 0x11, 0x00


	//----- nvinfo : EIATTR_KPARAM_INFO
	.align		4
.L_1002:
        /*0028*/ 	.byte	0x04, 0x17
        /*002a*/ 	.short	(.L_1004 - .L_1003)
.L_1003:
        /*002c*/ 	.word	0x00000000
        /*0030*/ 	.short	0x0000
        /*0032*/ 	.short	0x0000
        /*0034*/ 	.byte	0x00, 0xf5, 0x21, 0x00


	//----- nvinfo : EIATTR_SPARSE_MMA_MASK
	.align		4
.L_1004:
        /*0038*/ 	.byte	0x03, 0x50
        /*003a*/ 	.short	0x0000


	//----- nvinfo : EIATTR_MAXREG_COUNT
	.align		4
        /*003c*/ 	.byte	0x03, 0x1b
        /*003e*/ 	.short	0x00ff


	//----- nvinfo : EIATTR_MERCURY_ISA_VERSION
	.align		4
        /*0040*/ 	.byte	0x03, 0x5f
        /*0042*/ 	.short	0x0101


	//----- nvinfo : EIATTR_VRC_CTA_INIT_COUNT
	.align		4
        /*0044*/ 	.byte	0x02, 0x4a
	.zero		1
	.zero		1


	//----- nvinfo : EIATTR_EXIT_INSTR_OFFSETS
	.align		4
        /*0048*/ 	.byte	0x04, 0x1c
        /*004a*/ 	.short	(.L_1006 - .L_1005)


	//   ....[0]....
.L_1005:
        /*004c*/ 	.word	0x00000070


	//   ....[1]....
        /*0050*/ 	.word	0x00000110


	//----- nvinfo : EIATTR_CBANK_PARAM_SIZE
	.align		4
.L_1006:
        /*0054*/ 	.byte	0x03, 0x19
        /*0056*/ 	.short	0x0018


	//----- nvinfo : EIATTR_PARAM_CBANK
	.align		4
        /*0058*/ 	.byte	0x04, 0x0a
        /*005a*/ 	.short	(.L_1008 - .L_1007)
	.align		4
.L_1007:
        /*005c*/ 	.word	index@(.nv.constant0._Z14map_word_countPiiP8KeyValue)
        /*0060*/ 	.short	0x0380
        /*0062*/ 	.short	0x0018


	//----- nvinfo : EIATTR_SW_WAR
	.align		4
.L_1008:
        /*0064*/ 	.byte	0x04, 0x36
        /*0066*/ 	.short	(.L_1010 - .L_1009)
.L_1009:
        /*0068*/ 	.word	0x00000008
.L_1010:


//--------------------- .nv.callgraph             --------------------------
	.section	.nv.callgraph,"",@"SHT_CUDA_CALLGRAPH"
	.align	4
	.sectionentsize	8
	.align		4
        /*0000*/ 	.word	0x00000000
	.align		4
        /*0004*/ 	.word	0xffffffff
	.align		4
        /*0008*/ 	.word	0x00000000
	.align		4
        /*000c*/ 	.word	0xfffffffe
	.align		4
        /*0010*/ 	.word	0x00000000
	.align		4
        /*0014*/ 	.word	0xfffffffd
	.align		4
        /*0018*/ 	.word	0x00000000
	.align		4
        /*001c*/ 	.word	0xfffffffc


//--------------------- .nv.constant4             --------------------------
	.section	.nv.constant4,"a",@progbits
	.align	8
	.align		8
.nv.constant4:
        /*0000*/ 	.dword	_ZN34_INTERNAL_3c6433d5_4_k_cu_4e10feed4cuda3std3__45__cpo5beginE
	.align		8
        /*0008*/ 	.dword	_ZN34_INTERNAL_3c6433d5_4_k_cu_4e10feed4cuda3std3__45__cpo3endE
	.align		8
        /*0010*/ 	.dword	_ZN34_INTERNAL_3c6433d5_4_k_cu_4e10feed4cuda3std3__45__cpo6cbeginE
	.align		8
        /*0018*/ 	.dword	_ZN34_INTERNAL_3c6433d5_4_k_cu_4e10feed4cuda3std3__45__cpo4cendE
	.align		8
        /*0020*/ 	.dword	_ZN34_INTERNAL_3c6433d5_4_k_cu_4e10feed4cuda3std3__45__cpo6rbeginE
	.align		8
        /*0028*/ 	.dword	_ZN34_INTERNAL_3c6433d5_4_k_cu_4e10feed4cuda3std3__45__cpo4rendE
	.align		8
        /*0030*/ 	.dword	_ZN34_INTERNAL_3c6433d5_4_k_cu_4e10feed4cuda3std3__45__cpo7crbeginE
	.align		8
        /*0038*/ 	.dword	_ZN34_INTERNAL_3c6433d5_4_k_cu_4e10feed4cuda3std3__45__cpo5crendE
	.align		8
        /*0040*/ 	.dword	_ZN34_INTERNAL_3c6433d5_4_k_cu_4e10feed4cuda3std3__436_GLOBAL__N__3c6433d5_4_k_cu_4e10feed6ignoreE
	.align		8
        /*0048*/ 	.dword	_ZN34_INTERNAL_3c6433d5_4_k_cu_4e10feed4cuda3std3__419piecewise_constructE
	.align		8
        /*0050*/ 	.dword	_ZN34_INTERNAL_3c6433d5_4_k_cu_4e10feed4cuda3std3__48in_placeE
	.align		8
        /*0058*/ 	.dword	_ZN34_INTERNAL_3c6433d5_4_k_cu_4e10feed4cuda3std3__420unreachable_sentinelE
	.align		8
        /*0060*/ 	.dword	_ZN34_INTERNAL_3c6433d5_4_k_cu_4e10feed4cuda3std3__47nulloptE
	.align		8
        /*0068*/ 	.dword	_ZN34_INTERNAL_3c6433d5_4_k_cu_4e10feed4cuda3std3__48unexpectE
	.align		8
        /*0070*/ 	.dword	_ZN34_INTERNAL_3c6433d5_4_k_cu_4e10feed4cuda3std6ranges3__45__cpo4swapE
	.align		8
        /*0078*/ 	.dword	_ZN34_INTERNAL_3c6433d5_4_k_cu_4e10feed4cuda3std6ranges3__45__cpo9iter_moveE
	.align		8
        /*0080*/ 	.dword	_ZN34_INTERNAL_3c6433d5_4_k_cu_4e10feed4cuda3std6ranges3__45__cpo5beginE
	.align		8
        /*0088*/ 	.dword	_ZN34_INTERNAL_3c6433d5_4_k_cu_4e10feed4cuda3std6ranges3__45__cpo3endE
	.align		8
        /*0090*/ 	.dword	_ZN34_INTERNAL_3c6433d5_4_k_cu_4e10feed4cuda3std6ranges3__45__cpo6cbeginE
	.align		8
        /*0098*/ 	.dword	_ZN34_INTERNAL_3c6433d5_4_k_cu_4e10feed4cuda3std6ranges3__45__cpo4cendE
	.align		8
        /*00a0*/ 	.dword	_ZN34_INTERNAL_3c6433d5_4_k_cu_4e10feed4cuda3std6ranges3__45__cpo7advanceE
	.align		8
        /*00a8*/ 	.dword	_ZN34_INTERNAL_3c6433d5_4_k_cu_4e10feed4cuda3std6ranges3__45__cpo9iter_swapE
	.align		8
        /*00b0*/ 	.dword	_ZN34_INTERNAL_3c6433d5_4_k_cu_4e10feed4cuda3std6ranges3__45__cpo4nextE
	.align		8
        /*00b8*/ 	.dword	_ZN34_INTERNAL_3c6433d5_4_k_cu_4e10feed4cuda3std6ranges3__45__cpo4prevE
	.align		8
        /*00c0*/ 	.dword	_ZN34_INTERNAL_3c6433d5_4_k_cu_4e10feed4cuda3std6ranges3__45__cpo4dataE
	.align		8
        /*00c8*/ 	.dword	_ZN34_INTERNAL_3c6433d5_4_k_cu_4e10feed4cuda3std6ranges3__45__cpo5cdataE
	.align		8
        /*00d0*/ 	.dword	_ZN34_INTERNAL_3c6433d5_4_k_cu_4e10feed4cuda3std6ranges3__45__cpo4sizeE
	.align		8
        /*00d8*/ 	.dword	_ZN34_INTERNAL_3c6433d5_4_k_cu_4e10feed4cuda3std6ranges3__45__cpo5ssizeE
	.align		8
        /*00e0*/ 	.dword	_ZN34_INTERNAL_3c6433d5_4_k_cu_4e10feed4cuda3std6ranges3__45__cpo8distanceE
	.align		8
        /*00e8*/ 	.dword	_ZN34_INTERNAL_3c6433d5_4_k_cu_4e10feed6thrust24THRUST_300001_SM_1000_NS8cuda_cub3parE
	.align		8
        /*00f0*/ 	.dword	_ZN34_INTERNAL_3c6433d5_4_k_cu_4e10feed6thrust24THRUST_300001_SM_1000_NS8cuda_cub10par_nosyncE
	.align		8
        /*00f8*/ 	.dword	_ZN34_INTERNAL_3c6433d5_4_k_cu_4e10feed6thrust24THRUST_300001_SM_1000_NS6system6detail10sequential3seqE
	.align		8
        /*0100*/ 	.dword	_ZN34_INTERNAL_3c6433d5_4_k_cu_4e10feed6thrust24THRUST_300001_SM_1000_NS6system3cpp3parE
	.align		8
        /*0108*/ 	.dword	_ZN34_INTERNAL_3c6433d5_4_k_cu_4e10feed6thrust24THRUST_300001_SM_1000_NS12placeholders2_1E
	.align		8
        /*0110*/ 	.dword	_ZN34_INTERNAL_3c6433d5_4_k_cu_4e10feed6thrust24THRUST_300001_SM_1000_NS12placeholders2_2E
	.align		8
        /*0118*/ 	.dword	_ZN34_INTERNAL_3c6433d5_4_k_cu_4e10feed6thrust24THRUST_300001_SM_1000_NS12placeholders2_3E
	.align		8
        /*0120*/ 	.dword	_ZN34_INTERNAL_3c6433d5_4_k_cu_4e10feed6thrust24THRUST_300001_SM_1000_NS12placeholders2_4E
	.align		8
        /*0128*/ 	.dword	_ZN34_INTERNAL_3c6433d5_4_k_cu_4e10feed6thrust24THRUST_300001_SM_1000_NS12placeholders2_5E
	.align		8
        /*0130*/ 	.dword	_ZN34_INTERNAL_3c6433d5_4_k_cu_4e10feed6thrust24THRUST_300001_SM_1000_NS12placeholders2_6E
	.align		8
        /*0138*/ 	.dword	_ZN34_INTERNAL_3c6433d5_4_k_cu_4e10feed6thrust24THRUST_300001_SM_1000_NS12placeholders2_7E
	.align		8
        /*0140*/ 	.dword	_ZN34_INTERNAL_3c6433d5_4_k_cu_4e10feed6thrust24THRUST_300001_SM_1000_NS12placeholders2_8E
	.align		8
        /*0148*/ 	.dword	_ZN34_INTERNAL_3c6433d5_4_k_cu_4e10feed6thrust24THRUST_300001_SM_1000_NS12placeholders2_9E
	.align		8
        /*0150*/ 	.dword	_ZN34_INTERNAL_3c6433d5_4_k_cu_4e10feed6thrust24THRUST_300001_SM_1000_NS12placeholders3_10E
	.align		8
        /*0158*/ 	.dword	_ZN34_INTERNAL_3c6433d5_4_k_cu_4e10feed6thrust24THRUST_300001_SM_1000_NS3seqE
	.align		8
        /*0160*/ 	.dword	_ZN34_INTERNAL_3c6433d5_4_k_cu_4e10feed6thrust24THRUST_300001_SM_1000_NS6deviceE


//--------------------- .text._ZN3cub18CUB_300001_SM_10006detail10merge_sort26DeviceMergeSortMergeKernelINS2_10policy_hubIN6thrust24THRUST_300001_SM_1000_NS6detail15normal_iteratorINS6_10device_ptrI8KeyValueEEEEE9Policy600ESC_PNS0_8NullTypeESC_SG_m18KeyValueComparatorSA_SF_EEvbT2_T3_T4_PT6_PT7_T5_PSK_SK_NS1_7vsmem_tE --------------------------
	.section	.text._ZN3cub18CUB_300001_SM_10006detail10merge_sort26DeviceMergeSortMergeKernelINS2_10policy_hubIN6thrust24THRUST_300001_SM_1000_NS6detail15normal_iteratorINS6_10device_ptrI8KeyValueEEEEE9Policy600ESC_PNS0_8NullTypeESC_SG_m18KeyValueComparatorSA_SF_EEvbT2_T3_T4_PT6_PT7_T5_PSK_SK_NS1_7vsmem_tE,"ax",@progbits
	.align	128
        .global         _ZN3cub18CUB_300001_SM_10006detail10merge_sort26DeviceMergeSortMergeKernelINS2_10policy_hubIN6thrust24THRUST_300001_SM_1000_NS6detail15normal_iteratorINS6_10device_ptrI8KeyValueEEEEE9Policy600ESC_PNS0_8NullTypeESC_SG_m18KeyValueComparatorSA_SF_EEvbT2_T3_T4_PT6_PT7_T5_PSK_SK_NS1_7vsmem_tE
        .type           _ZN3cub18CUB_300001_SM_10006detail10merge_sort26DeviceMergeSortMergeKernelINS2_10policy_hubIN6thrust24THRUST_300001_SM_1000_NS6detail15normal_iteratorINS6_10device_ptrI8KeyValueEEEEE9Policy600ESC_PNS0_8NullTypeESC_SG_m18KeyValueComparatorSA_SF_EEvbT2_T3_T4_PT6_PT7_T5_PSK_SK_NS1_7vsmem_tE,@function
        .size           _ZN3cub18CUB_300001_SM_10006detail10merge_sort26DeviceMergeSortMergeKernelINS2_10policy_hubIN6thrust24THRUST_300001_SM_1000_NS6detail15normal_iteratorINS6_10device_ptrI8KeyValueEEEEE9Policy600ESC_PNS0_8NullTypeESC_SG_m18KeyValueComparatorSA_SF_EEvbT2_T3_T4_PT6_PT7_T5_PSK_SK_NS1_7vsmem_tE,(.L_x_1009 - _ZN3cub18CUB_300001_SM_10006detail10merge_sort26DeviceMergeSortMergeKernelINS2_10policy_hubIN6thrust24THRUST_300001_SM_1000_NS6detail15normal_iteratorINS6_10device_ptrI8KeyValueEEEEE9Policy600ESC_PNS0_8NullTypeESC_SG_m18KeyValueComparatorSA_SF_EEvbT2_T3_T4_PT6_PT7_T5_PSK_SK_NS1_7vsmem_tE)
        .other          _ZN3cub18CUB_300001_SM_10006detail10merge_sort26DeviceMergeSortMergeKernelINS2_10policy_hubIN6thrust24THRUST_300001_SM_1000_NS6detail15normal_iteratorINS6_10device_ptrI8KeyValueEEEEE9Policy600ESC_PNS0_8NullTypeESC_SG_m18KeyValueComparatorSA_SF_EEvbT2_T3_T4_PT6_PT7_T5_PSK_SK_NS1_7vsmem_tE,@"STO_CUDA_ENTRY STV_DEFAULT"
_ZN3cub18CUB_300001_SM_10006detail10merge_sort26DeviceMergeSortMergeKernelINS2_10policy_hubIN6thrust24THRUST_300001_SM_1000_NS6detail15normal_iteratorINS6_10device_ptrI8KeyValueEEEEE9Policy600ESC_PNS0_8NullTypeESC_SG_m18KeyValueComparatorSA_SF_EEvbT2_T3_T4_PT6_PT7_T5_PSK_SK_NS1_7vsmem_tE:
.text._ZN3cub18CUB_300001_SM_10006detail10merge_sort26DeviceMergeSortMergeKernelINS2_10policy_hubIN6thrust24THRUST_300001_SM_1000_NS6detail15normal_iteratorINS6_10device_ptrI8KeyValueEEEEE9Policy600ESC_PNS0_8NullTypeESC_SG_m18KeyValueComparatorSA_SF_EEvbT2_T3_T4_PT6_PT7_T5_PSK_SK_NS1_7vsmem_tE:
[----:B------:R-:W-:Y:S01]  /*0000*/  LDC R1, c[0x0][0x37c] ;  /* 0x0000df00ff017b82 */ /* 0x000fe20000000800 */
[----:B------:R-:W0:Y:S01]  /*0010*/  S2R R18, SR_CTAID.X ;  /* 0x0000000000127919 */ /* 0x000e220000002500 */
[----:B------:R-:W1:Y:S06]  /*0020*/  LDCU UR4, c[0x0][0x370] ;  /* 0x00006e00ff0477ac */ /* 0x000e6c0008000800 */
[----:B------:R-:W2:Y:S01]  /*0030*/  LDC.64 R2, c[0x0][0x3c0] ;  /* 0x0000f000ff027b82 */ /* 0x000ea20000000a00 */
[----:B------:R-:W3:Y:S01]  /*0040*/  S2R R0, SR_TID.X ;  /* 0x0000000000007919 */ /* 0x000ee20000002100 */
[----:B------:R-:W4:Y:S01]  /*0050*/  LDCU.64 UR6, c[0x0][0x358] ;  /* 0x00006b00ff0677ac */ /* 0x000f220008000a00 */
[----:B-1----:R-:W-:-:S06]  /*0060*/  UIADD3 UR4, UPT, UPT, UR4, -0x1, URZ ;  /* 0xffffffff04047890 */ /* 0x002fcc000fffe0ff */
[----:B0-----:R-:W-:-:S13]  /*0070*/  ISETP.GE.U32.AND P0, PT, R18, UR4, PT ;  /* 0x0000000412007c0c */ /* 0x001fda000bf06070 */
[----:B---34-:R-:W-:Y:S05]  /*0080*/  @P0 BRA `(.L_x_0) ;  /* 0x0000001c00580947 */ /* 0x018fea0003800000 */
[----:B------:R-:W0:Y:S01]  /*0090*/  LDC.64 R16, c[0x0][0x3b8] ;  /* 0x0000ee00ff107b82 */ /* 0x000e220000000a00 */
[----:B--2---:R-:W-:-:S07]  /*00a0*/  IADD3 R21, P2, PT, RZ, -R2, RZ ;  /* 0x80000002ff157210 */ /* 0x004fce0007f5e0ff */
[----:B------:R-:W1:Y:S01]  /*00b0*/  LDC.64 R10, c[0x0][0x398] ;  /* 0x0000e600ff0a7b82 */ /* 0x000e620000000a00 */
[----:B------:R-:W-:Y:S01]  /*00c0*/  IMAD.WIDE.U32 R14, R2, 0x400, RZ ;  /* 0x00000400020e7825 */ /* 0x000fe200078e00ff */
[----:B------:R-:W2:Y:S01]  /*00d0*/  LDCU.U8 UR4, c[0x0][0x380] ;  /* 0x00007000ff0477ac */ /* 0x000ea20008000000 */
[----:B0-----:R-:W-:-:S04]  /*00e0*/  LEA R16, P0, R18, R16, 0x3 ;  /* 0x0000001012107211 */ /* 0x001fc800078018ff */
[----:B------:R-:W-:-:S05]  /*00f0*/  LEA.HI.X R17, R18, R17, RZ, 0x3, P0 ;  /* 0x0000001112117211 */ /* 0x000fca00000f1cff */
[----:B------:R-:W3:Y:S04]  /*0100*/  LDG.E.64 R12, desc[UR6][R16.64+0x8] ;  /* 0x00000806100c7981 */ /* 0x000ee8000c1e1b00 */
[----:B------:R0:W4:Y:S01]  /*0110*/  LDG.E.64 R4, desc[UR6][R16.64] ;  /* 0x0000000610047981 */ /* 0x000122000c1e1b00 */
[-C--:B------:R-:W-:Y:S01]  /*0120*/  LOP3.LUT R19, R21, R18.reuse, RZ, 0xc0, !PT ;  /* 0x0000001215137212 */ /* 0x080fe200078ec0ff */
[----:B------:R-:W-:Y:S01]  /*0130*/  IMAD.SHL.U32 R7, R3, 0x400, RZ ;  /* 0x0000040003077824 */ /* 0x000fe200078e00ff */
[----:B------:R-:W-:Y:S01]  /*0140*/  LOP3.LUT R8, R14, 0xfffff800, RZ, 0xc0, !PT ;  /* 0xfffff8000e087812 */ /* 0x000fe200078ec0ff */
[----:B--2---:R-:W-:Y:S01]  /*0150*/  UPRMT UR4, UR4, 0x8880, URZ ;  /* 0x0000888004047896 */ /* 0x004fe200080000ff */
[C---:B------:R-:W-:Y:S01]  /*0160*/  SHF.L.U64.HI R6, R19.reuse, 0xb, RZ ;  /* 0x0000000b13067819 */ /* 0x040fe200000102ff */
[----:B------:R-:W-:Y:S01]  /*0170*/  IMAD.SHL.U32 R9, R19, 0x800, RZ ;  /* 0x0000080013097824 */ /* 0x000fe200078e00ff */
[----:B------:R-:W-:Y:S01]  /*0180*/  ACQBULK ;  /* 0x000000000000782e */ /* 0x000fe20000000000 */
[----:B------:R-:W-:Y:S01]  /*0190*/  IMAD.IADD R7, R15, 0x1, R7 ;  /* 0x000000010f077824 */ /* 0x000fe200078e0207 */
[----:B------:R-:W-:Y:S01]  /*01a0*/  LOP3.LUT R15, R21, R18, RZ, 0xfc, !PT ;  /* 0x00000012150f7212 */ /* 0x000fe200078efcff */
[----:B0-----:R-:W-:Y:S01]  /*01b0*/  IMAD.X R17, RZ, RZ, ~R3, P2 ;  /* 0x000000ffff117224 */ /* 0x001fe200010e0e03 */
[----:B------:R-:W-:Y:S01]  /*01c0*/  IADD3 R16, P3, PT, R18, -R19, RZ ;  /* 0x8000001312107210 */ /* 0x000fe20007f7e0ff */
[----:B------:R-:W-:Y:S01]  /*01d0*/  UISETP.NE.AND UP0, UPT, UR4, URZ, UPT ;  /* 0x000000ff0400728c */ /* 0x000fe2000bf05270 */
[----:B------:R-:W-:-:S03]  /*01e0*/  ISETP.NE.U32.AND P0, PT, R15, -0x1, PT ;  /* 0xffffffff0f00780c */ /* 0x000fc60003f05070 */
[----:B------:R-:W-:Y:S01]  /*01f0*/  IMAD.X R19, RZ, RZ, -0x1, P3 ;  /* 0xffffffffff137424 */ /* 0x000fe200018e06ff */
[----:B------:R-:W-:Y:S02]  /*0200*/  ISETP.NE.AND.EX P0, PT, R17, -0x1, PT, P0 ;  /* 0xffffffff1100780c */ /* 0x000fe40003f05300 */
[-C--:B---3--:R-:W-:Y:S02]  /*0210*/  IADD3 R2, P1, PT, R12, -R9.reuse, RZ ;  /* 0x800000090c027210 */ /* 0x088fe40007f3e0ff */
[----:B----4-:R-:W-:-:S03]  /*0220*/  IADD3 R3, P3, PT, R4, -R9, RZ ;  /* 0x8000000904037210 */ /* 0x010fc60007f7e0ff */
[--C-:B------:R-:W-:Y:S01]  /*0230*/  IMAD.X R12, R13, 0x1, ~R6.reuse, P1 ;  /* 0x000000010d0c7824 */ /* 0x100fe200008e0e06 */
[----:B-1----:R-:W-:Y:S02]  /*0240*/  IADD3 R13, P4, PT, -R9, R10, RZ ;  /* 0x0000000a090d7210 */ /* 0x002fe40007f9e1ff */
[C---:B------:R-:W-:Y:S01]  /*0250*/  ISETP.NE.U32.AND P1, PT, R16.reuse, -0x1, PT ;  /* 0xffffffff1000780c */ /* 0x040fe20003f25070 */
[--C-:B------:R-:W-:Y:S01]  /*0260*/  IMAD.X R15, R5, 0x1, ~R6.reuse, P3 ;  /* 0x00000001050f7824 */ /* 0x100fe200018e0e06 */
[----:B------:R-:W-:Y:S01]  /*0270*/  ISETP.GT.U32.AND P2, PT, R13, R8, PT ;  /* 0x000000080d00720c */ /* 0x000fe20003f44070 */
[----:B------:R-:W-:Y:S01]  /*0280*/  IMAD.X R10, R11, 0x1, ~R6, P4 ;  /* 0x000000010b0a7824 */ /* 0x000fe200020e0e06 */
[----:B------:R-:W-:Y:S01]  /*0290*/  ISETP.NE.AND.EX P1, PT, R19, -0x1, PT, P1 ;  /* 0xffffffff1300780c */ /* 0x000fe20003f25310 */
[----:B------:R-:W-:Y:S01]  /*02a0*/  IMAD.MOV.U32 R11, RZ, RZ, 0x7ff ;  /* 0x000007ffff0b7424 */ /* 0x000fe200078e00ff */
[C---:B------:R-:W-:Y:S01]  /*02b0*/  SHF.L.U64.HI R19, R16.reuse, 0xb, R19 ;  /* 0x0000000b10137819 */ /* 0x040fe20000010213 */
[----:B------:R-:W-:-:S03]  /*02c0*/  IMAD.SHL.U32 R16, R16, 0x800, RZ ;  /* 0x0000080010107824 */ /* 0x000fc600078e00ff */
[----:B------:R-:W-:Y:S02]  /*02d0*/  SEL R11, R11, 0x800, !P1 ;  /* 0x000008000b0b7807 */ /* 0x000fe40004800000 */
[----:B------:R-:W-:Y:S02]  /*02e0*/  ISETP.GT.U32.AND.EX P1, PT, R10, R7, PT, P2 ;  /* 0x000000070a00720c */ /* 0x000fe40003f24120 */
[----:B------:R-:W-:Y:S02]  /*02f0*/  IADD3 R11, P3, P4, -R2, R11, R16 ;  /* 0x0000000b020b7210 */ /* 0x000fe40007c7e110 */
[----:B------:R-:W-:Y:S02]  /*0300*/  SEL R17, R13, R8, P1 ;  /* 0x000000080d117207 */ /* 0x000fe40000800000 */
[----:B------:R-:W-:Y:S02]  /*0310*/  IADD3 R14, P2, PT, -R3, R16, RZ ;  /* 0x00000010030e7210 */ /* 0x000fe40007f5e1ff */
[----:B------:R-:W-:-:S02]  /*0320*/  SEL R20, R10, R7, P1 ;  /* 0x000000070a147207 */ /* 0x000fc40000800000 */
[----:B------:R-:W-:Y:S01]  /*0330*/  IADD3 R16, P1, PT, R17, -R8, RZ ;  /* 0x8000000811107210 */ /* 0x000fe20007f3e0ff */
[----:B------:R-:W-:Y:S01]  /*0340*/  IMAD.X R15, R19, 0x1, ~R15, P2 ;  /* 0x00000001130f7824 */ /* 0x000fe200010e0e0f */
[----:B------:R-:W-:Y:S02]  /*0350*/  IADD3.X R12, PT, PT, ~R12, RZ, R19, P3, P4 ;  /* 0x000000ff0c0c7210 */ /* 0x000fe40001fe8513 */
[----:B------:R-:W-:Y:S01]  /*0360*/  SEL R11, R8, R11, !P0 ;  /* 0x0000000b080b7207 */ /* 0x000fe20004000000 */
[----:B------:R-:W-:Y:S01]  /*0370*/  IMAD.X R20, R20, 0x1, ~R7, P1 ;  /* 0x0000000114147824 */ /* 0x000fe200008e0e07 */
[----:B------:R-:W-:Y:S02]  /*0380*/  ISETP.LT.U32.AND P2, PT, R8, R13, PT ;  /* 0x0000000d0800720c */ /* 0x000fe40003f41070 */
[----:B------:R-:W-:Y:S02]  /*0390*/  SEL R12, R7, R12, !P0 ;  /* 0x0000000c070c7207 */ /* 0x000fe40004000000 */
[----:B------:R-:W-:-:S02]  /*03a0*/  ISETP.LT.U32.AND P1, PT, R14, R16, PT ;  /* 0x000000100e00720c */ /* 0x000fc40003f21070 */
[----:B------:R-:W-:Y:S02]  /*03b0*/  ISETP.LT.U32.AND P3, PT, R11, R16, PT ;  /* 0x000000100b00720c */ /* 0x000fe40003f61070 */
[----:B------:R-:W-:Y:S02]  /*03c0*/  ISETP.LT.U32.AND.EX P2, PT, R7, R10, PT, P2 ;  /* 0x0000000a0700720c */ /* 0x000fe40003f41120 */
[-C--:B------:R-:W-:Y:S02]  /*03d0*/  ISETP.LT.U32.AND.EX P1, PT, R15, R20.reuse, PT, P1 ;  /* 0x000000140f00720c */ /* 0x080fe40003f21110 */
[----:B------:R-:W-:Y:S02]  /*03e0*/  ISETP.LT.U32.AND.EX P3, PT, R12, R20, PT, P3 ;  /* 0x000000140c00720c */ /* 0x000fe40003f61130 */
[----:B------:R-:W-:Y:S02]  /*03f0*/  @!P0 SEL R2, R8, R13, P2 ;  /* 0x0000000d08028207 */ /* 0x000fe40001000000 */
[----:B------:R-:W-:-:S02]  /*0400*/  SEL R13, R14, R16, P1 ;  /* 0x000000100e0d7207 */ /* 0x000fc40000800000 */
[----:B------:R-:W-:Y:S01]  /*0410*/  SEL R10, R11, R16, P3 ;  /* 0x000000100b0a7207 */ /* 0x000fe20001800000 */
[----:B------:R-:W-:Y:S01]  /*0420*/  IMAD.IADD R3, R2, 0x1, -R3 ;  /* 0x0000000102037824 */ /* 0x000fe200078e0a03 */
[----:B------:R-:W-:-:S03]  /*0430*/  SEL R11, R15, R20, P1 ;  /* 0x000000140f0b7207 */ /* 0x000fc60000800000 */
[----:B------:R-:W-:Y:S01]  /*0440*/  IMAD.IADD R2, R10, 0x1, -R13 ;  /* 0x000000010a027824 */ /* 0x000fe200078e0a0d */
[----:B------:R-:W-:Y:S06]  /*0450*/  BRA.U !UP0, `(.L_x_1) ;  /* 0x0000000108f07547 */ /* 0x000fec000b800000 */
[----:B------:R-:W0:Y:S01]  /*0460*/  LDCU.64 UR4, c[0x0][0x388] ;  /* 0x00007100ff0477ac */ /* 0x000e220008000a00 */
[----:B------:R-:W-:Y:S02]  /*0470*/  IADD3 R4, P0, PT, R4, R0, RZ ;  /* 0x0000000004047210 */ /* 0x000fe40007f1e0ff */
[----:B------:R-:W-:-:S03]  /*0480*/  ISETP.GE.AND P6, PT, R0, R3, PT ;  /* 0x000000030000720c */ /* 0x000fc60003fc6270 */
[----:B------:R-:W-:Y:S01]  /*0490*/  IMAD.X R5, RZ, RZ, R5, P0 ;  /* 0x000000ffff057224 */ /* 0x000fe200000e0605 */
[----:B0-----:R-:W-:-:S04]  /*04a0*/  LEA R22, P0, R4, UR4, 0x3 ;  /* 0x0000000404167c11 */ /* 0x001fc8000f8018ff */
[----:B------:R-:W-:-:S05]  /*04b0*/  LEA.HI.X R23, R4, UR5, R5, 0x3, P0 ;  /* 0x0000000504177c11 */ /* 0x000fca00080f1c05 */
[----:B------:R0:W5:Y:S04]  /*04c0*/  @!P6 LDG.E R20, desc[UR6][R22.64] ;  /* 0x000000061614e981 */ /* 0x000168000c1e1900 */
[----:B------:R0:W5:Y:S01]  /*04d0*/  @!P6 LDG.E R21, desc[UR6][R22.64+0x4] ;  /* 0x000004061615e981 */ /* 0x000162000c1e1900 */
[----:B------:R-:W-:Y:S01]  /*04e0*/  IADD3 R5, P0, P1, R13, R9, R8 ;  /* 0x000000090d057210 */ /* 0x000fe2000791e008 */
[C---:B------:R-:W-:Y:S02]  /*04f0*/  IMAD.IADD R4, R0.reuse, 0x1, -R3 ;  /* 0x0000000100047824 */ /* 0x040fe400078e0a03 */
[C---:B------:R-:W-:Y:S01]  /*0500*/  VIADD R10, R0.reuse, 0x300 ;  /* 0x00000300000a7836 */ /* 0x040fe20000000000 */
[----:B------:R-:W-:Y:S01]  /*0510*/  IADD3.X R7, PT, PT, R11, R6, R7, P0, P1 ;  /* 0x000000060b077210 */ /* 0x000fe200007e2407 */
[----:B------:R-:W-:Y:S01]  /*0520*/  VIADD R6, R0, 0x100 ;  /* 0x0000010000067836 */ /* 0x000fe20000000000 */
[----:B------:R-:W-:Y:S01]  /*0530*/  IADD3 R5, P0, PT, R4, R5, RZ ;  /* 0x0000000504057210 */ /* 0x000fe20007f1e0ff */
[----:B------:R-:W-:Y:S01]  /*0540*/  VIADD R8, R0, 0x200 ;  /* 0x0000020000087836 */ /* 0x000fe20000000000 */
[----:B------:R-:W-:-:S02]  /*0550*/  ISETP.GE.AND P3, PT, R10, R3, PT ;  /* 0x000000030a00720c */ /* 0x000fc40003f66270 */
[----:B------:R-:W-:Y:S02]  /*0560*/  LEA.HI.X.SX32 R10, R4, R7, 0x1, P0 ;  /* 0x00000007040a7211 */ /* 0x000fe400000f0eff */
[C---:B------:R-:W-:Y:S02]  /*0570*/  LEA R24, P0, R5.reuse, UR4, 0x3 ;  /* 0x0000000405187c11 */ /* 0x040fe4000f8018ff */
[----:B------:R-:W-:Y:S02]  /*0580*/  LOP3.LUT R4, R0, 0x400, RZ, 0xfc, !PT ;  /* 0x0000040000047812 */ /* 0x000fe400078efcff */
[-C--:B------:R-:W-:Y:S01]  /*0590*/  ISETP.GE.AND P5, PT, R6, R3.reuse, PT ;  /* 0x000000030600720c */ /* 0x080fe20003fa6270 */
[----:B------:R-:W-:Y:S01]  /*05a0*/  VIADD R6, R0, 0x500 ;  /* 0x0000050000067836 */ /* 0x000fe20000000000 */
[----:B------:R-:W-:Y:S01]  /*05b0*/  ISETP.GE.AND P4, PT, R8, R3, PT ;  /* 0x000000030800720c */ /* 0x000fe20003f86270 */
[----:B------:R-:W-:Y:S01]  /*05c0*/  VIADD R8, R0, 0x600 ;  /* 0x0000060000087836 */ /* 0x000fe20000000000 */
[----:B------:R-:W-:-:S02]  /*05d0*/  LEA.HI.X R25, R5, UR5, R10, 0x3, P0 ;  /* 0x0000000505197c11 */ /* 0x000fc400080f1c0a */
[-C--:B------:R-:W-:Y:S01]  /*05e0*/  ISETP.GE.AND P2, PT, R4, R3.reuse, PT ;  /* 0x000000030400720c */ /* 0x080fe20003f46270 */
[----:B------:R-:W-:Y:S01]  /*05f0*/  VIADD R4, R0, 0x700 ;  /* 0x0000070000047836 */ /* 0x000fe20000000000 */
[-C--:B------:R-:W-:Y:S01]  /*0600*/  ISETP.GE.AND P1, PT, R6, R3.reuse, PT ;  /* 0x000000030600720c */ /* 0x080fe20003f26270 */
[----:B------:R0:W5:Y:S01]  /*0610*/  @P3 LDG.E R12, desc[UR6][R24.64+0x1800] ;  /* 0x00180006180c3981 */ /* 0x000162000c1e1900 */
[----:B------:R-:W-:-:S03]  /*0620*/  ISETP.GE.AND P0, PT, R8, R3, PT ;  /* 0x000000030800720c */ /* 0x000fc60003f06270 */
[----:B------:R0:W5:Y:S04]  /*0630*/  @P5 LDG.E R16, desc[UR6][R24.64+0x800] ;  /* 0x0008000618105981 */ /* 0x000168000c1e1900 */
        /* <DEDUP_REMOVED lines=11> */
[----:B------:R0:W5:Y:S01]  /*06f0*/  @P6 LDG.E R21, desc[UR6][R24.64+0x4] ;  /* 0x0000040618156981 */ /* 0x000162000c1e1900 */
[----:B------:R-:W-:-:S13]  /*0700*/  ISETP.GE.AND P6, PT, R4, R3, PT ;  /* 0x000000030400720c */ /* 0x000fda0003fc6270 */
[----:B------:R0:W5:Y:S04]  /*0710*/  @P6 LDG.E R4, desc[UR6][R24.64+0x3800] ;  /* 0x0038000618046981 */ /* 0x000168000c1e1900 */
[----:B------:R0:W5:Y:S04]  /*0720*/  @P6 LDG.E R5, desc[UR6][R24.64+0x3804] ;  /* 0x0038040618056981 */ /* 0x000168000c1e1900 */
[----:B------:R0:W5:Y:S04]  /*0730*/  @!P3 LDG.E R12, desc[UR6][R22.64+0x1800] ;  /* 0x00180006160cb981 */ /* 0x000168000c1e1900 */
        /* <DEDUP_REMOVED lines=12> */
[----:B------:R0:W5:Y:S01]  /*0800*/  @!P6 LDG.E R5, desc[UR6][R22.64+0x3804] ;  /* 0x003804061605e981 */ /* 0x000162000c1e1900 */
[----:B------:R-:W-:Y:S05]  /*0810*/  BRA `(.L_x_2) ;  /* 0x0000000000ec7947 */ /* 0x000fea0003800000 */
.L_x_1:
        /* <DEDUP_REMOVED lines=8> */
[C---:B------:R-:W-:Y:S01]  /*08a0*/  IMAD.IADD R5, R0.reuse, 0x1, -R3 ;  /* 0x0000000100057824 */ /* 0x040fe200078e0a03 */
[----:B------:R-:W-:Y:S01]  /*08b0*/  IADD3 R8, P1, P2, R13, R9, R8 ;  /* 0x000000090d087210 */ /* 0x000fe20007a3e008 */
[C---:B------:R-:W-:Y:S02]  /*08c0*/  VIADD R4, R0.reuse, 0x100 ;  /* 0x0000010000047836 */ /* 0x040fe40000000000 */
[C---:B------:R-:W-:Y:S01]  /*08d0*/  VIADD R10, R0.reuse, 0x200 ;  /* 0x00000200000a7836 */ /* 0x040fe20000000000 */
[----:B------:R-:W-:Y:S01]  /*08e0*/  IADD3.X R6, PT, PT, R11, R6, R7, P1, P2 ;  /* 0x000000060b067210 */ /* 0x000fe20000fe4407 */
[----:B------:R-:W-:Y:S01]  /*08f0*/  VIADD R12, R0, 0x300 ;  /* 0x00000300000c7836 */ /* 0x000fe20000000000 */
[----:B------:R-:W-:-:S02]  /*0900*/  IADD3 R8, P4, PT, R5, R8, RZ ;  /* 0x0000000805087210 */ /* 0x000fc40007f9e0ff */
[-C--:B------:R-:W-:Y:S02]  /*0910*/  ISETP.GE.AND P1, PT, R4, R3.reuse, PT ;  /* 0x000000030400720c */ /* 0x080fe40003f26270 */
[----:B------:R-:W-:Y:S01]  /*0920*/  LEA.HI.X.SX32 R5, R5, R6, 0x1, P4 ;  /* 0x0000000605057211 */ /* 0x000fe200020f0eff */
[----:B------:R-:W-:Y:S01]  /*0930*/  VIADD R6, R0, 0x500 ;  /* 0x0000050000067836 */ /* 0x000fe20000000000 */
[----:B------:R-:W-:Y:S02]  /*0940*/  LEA R24, P4, R8, UR4, 0x3 ;  /* 0x0000000408187c11 */ /* 0x000fe4000f8818ff */
[----:B------:R-:W-:Y:S02]  /*0950*/  LOP3.LUT R4, R0, 0x400, RZ, 0xfc, !PT ;  /* 0x0000040000047812 */ /* 0x000fe400078efcff */
[----:B------:R-:W-:Y:S01]  /*0960*/  ISETP.GE.AND P2, PT, R10, R3, PT ;  /* 0x000000030a00720c */ /* 0x000fe20003f46270 */
[----:B------:R-:W-:Y:S01]  /*0970*/  VIADD R10, R0, 0x600 ;  /* 0x00000600000a7836 */ /* 0x000fe20000000000 */
[----:B------:R-:W-:-:S02]  /*0980*/  LEA.HI.X R25, R8, UR5, R5, 0x3, P4 ;  /* 0x0000000508197c11 */ /* 0x000fc4000a0f1c05 */
[-C--:B------:R-:W-:Y:S01]  /*0990*/  ISETP.GE.AND P6, PT, R4, R3.reuse, PT ;  /* 0x000000030400720c */ /* 0x080fe20003fc6270 */
[----:B------:R-:W-:Y:S01]  /*09a0*/  VIADD R4, R0, 0x700 ;  /* 0x0000070000047836 */ /* 0x000fe20000000000 */
[-C--:B------:R-:W-:Y:S01]  /*09b0*/  ISETP.GE.AND P3, PT, R12, R3.reuse, PT ;  /* 0x000000030c00720c */ /* 0x080fe20003f66270 */
[----:B------:R1:W5:Y:S01]  /*09c0*/  @P1 LDG.E R16, desc[UR6][R24.64+0x800] ;  /* 0x0008000618101981 */ /* 0x000362000c1e1900 */
[-C--:B------:R-:W-:Y:S02]  /*09d0*/  ISETP.GE.AND P5, PT, R6, R3.reuse, PT ;  /* 0x000000030600720c */ /* 0x080fe40003fa6270 */
[-C--:B------:R-:W-:Y:S01]  /*09e0*/  ISETP.GE.AND P4, PT, R10, R3.reuse, PT ;  /* 0x000000030a00720c */ /* 0x080fe20003f86270 */
        /* <DEDUP_REMOVED lines=29> */
[----:B------:R1:W5:Y:S02]  /*0bc0*/  @!P0 LDG.E R5, desc[UR6][R22.64+0x3804] ;  /* 0x0038040616058981 */ /* 0x000364000c1e1900 */
.L_x_2:
[----:B------:R-:W2:Y:S01]  /*0bd0*/  S2UR UR5, SR_CgaCtaId ;  /* 0x00000000000579c3 */ /* 0x000ea20000008800 */
[----:B------:R-:W-:Y:S01]  /*0be0*/  UMOV UR4, 0x400 ;  /* 0x0000040000047882 */ /* 0x000fe20000000000 */
[----:B01----:R-:W-:Y:S01]  /*0bf0*/  IMAD.SHL.U32 R22, R0, 0x8, RZ ;  /* 0x0000000800167824 */ /* 0x003fe200078e00ff */
[----:B--2---:R-:W-:-:S09]  /*0c00*/  ULEA UR4, UR5, UR4, 0x18 ;  /* 0x0000000405047291 */ /* 0x004fd2000f8ec0ff */
[----:B-----5:R-:W-:Y:S04]  /*0c10*/  STS.64 [R22+UR4], R20 ;  /* 0x0000001416007988 */ /* 0x020fe80008000a04 */
[----:B------:R-:W-:Y:S04]  /*0c20*/  STS.64 [R22+UR4+0x800], R16 ;  /* 0x0008001016007988 */ /* 0x000fe80008000a04 */
[----:B------:R-:W-:Y:S04]  /*0c30*/  STS.64 [R22+UR4+0x1000], R14 ;  /* 0x0010000e16007988 */ /* 0x000fe80008000a04 */
[----:B------:R-:W-:Y:S04]  /*0c40*/  STS.64 [R22+UR4+0x1800], R12 ;  /* 0x0018000c16007988 */ /* 0x000fe80008000a04 */
[----:B------:R-:W-:Y:S04]  /*0c50*/  STS.64 [R22+UR4+0x2000], R10 ;  /* 0x0020000a16007988 */ /* 0x000fe80008000a04 */
[----:B------:R-:W-:Y:S04]  /*0c60*/  STS.64 [R22+UR4+0x2800], R8 ;  /* 0x0028000816007988 */ /* 0x000fe80008000a04 */
[----:B------:R-:W-:Y:S04]  /*0c70*/  STS.64 [R22+UR4+0x3000], R6 ;  /* 0x0030000616007988 */ /* 0x000fe80008000a04 */
[----:B------:R0:W-:Y:S01]  /*0c80*/  STS.64 [R22+UR4+0x3800], R4 ;  /* 0x0038000416007988 */ /* 0x0001e20008000a04 */
[----:B------:R-:W-:Y:S01]  /*0c90*/  BAR.SYNC.DEFER_BLOCKING 0x0 ;  /* 0x0000000000007b1d */ /* 0x000fe20000010000 */
[----:B------:R-:W-:-:S07]  /*0ca0*/  IMAD.IADD R19, R3, 0x1, R2 ;  /* 0x0000000103137824 */ /* 0x000fce00078e0202 */
[----:B------:R-:W-:Y:S01]  /*0cb0*/  PREEXIT ;  /* 0x000000000000782d */ /* 0x000fe20000000000 */
[----:B------:R-:W-:Y:S01]  /*0cc0*/  BSSY.RECONVERGENT B0, `(.L_x_3) ;  /* 0x0000017000007945 */ /* 0x000fe20003800200 */
[----:B0-----:R-:W-:Y:S02]  /*0cd0*/  LEA R4, R3, UR4, 0x3 ;  /* 0x0000000403047c11 */ /* 0x001fe4000f8e18ff */
[----:B------:R-:W-:-:S04]  /*0ce0*/  VIMNMX R5, PT, PT, R22, R19, PT ;  /* 0x0000001316057248 */ /* 0x000fc80003fe0100 */
[C---:B------:R-:W-:Y:S01]  /*0cf0*/  ISETP.GE.AND P0, PT, R5.reuse, R2, PT ;  /* 0x000000020500720c */ /* 0x040fe20003f06270 */
[----:B------:R-:W-:Y:S01]  /*0d00*/  IMAD.IADD R2, R5, 0x1, -R2 ;  /* 0x0000000105027824 */ /* 0x000fe200078e0a02 */
[----:B------:R-:W-:-:S04]  /*0d10*/  VIMNMX R7, PT, PT, R3, R5, PT ;  /* 0x0000000503077248 */ /* 0x000fc80003fe0100 */
[----:B------:R-:W-:-:S04]  /*0d20*/  SEL R2, R2, RZ, P0 ;  /* 0x000000ff02027207 */ /* 0x000fc80000000000 */
[----:B------:R-:W-:-:S13]  /*0d30*/  ISETP.GE.AND P0, PT, R2, R7, PT ;  /* 0x000000070200720c */ /* 0x000fda0003f06270 */
[----:B------:R-:W-:Y:S05]  /*0d40*/  @P0 BRA `(.L_x_4) ;  /* 0x0000000000380947 */ /* 0x000fea0003800000 */
.L_x_5:
[----:B------:R-:W-:-:S05]  /*0d50*/  IMAD.IADD R6, R7, 0x1, -R2 ;  /* 0x0000000107067824 */ /* 0x000fca00078e0a02 */
[----:B------:R-:W-:-:S04]  /*0d60*/  LEA.HI R9, R6, R6, RZ, 0x1 ;  /* 0x0000000606097211 */ /* 0x000fc800078f08ff */
[----:B------:R-:W-:-:S04]  /*0d70*/  LEA.HI.SX32 R6, R9, R2, 0x1f ;  /* 0x0000000209067211 */ /* 0x000fc800078ffaff */
[----:B------:R-:W-:-:S05]  /*0d80*/  LOP3.LUT R8, RZ, R6, RZ, 0x33, !PT ;  /* 0x00000006ff087212 */ /* 0x000fca00078e33ff */
[----:B------:R-:W-:Y:S01]  /*0d90*/  IMAD.IADD R9, R5, 0x1, R8 ;  /* 0x0000000105097824 */ /* 0x000fe200078e0208 */
[----:B------:R-:W-:-:S03]  /*0da0*/  LEA R8, R6, UR4, 0x3 ;  /* 0x0000000406087c11 */ /* 0x000fc6000f8e18ff */
[----:B------:R-:W-:-:S03]  /*0db0*/  IMAD R9, R9, 0x8, R4 ;  /* 0x0000000809097824 */ /* 0x000fc600078e0204 */
[----:B------:R-:W-:Y:S04]  /*0dc0*/  LDS R8, [R8] ;  /* 0x0000000008087984 */ /* 0x000fe80000000800 */
[----:B------:R-:W0:Y:S02]  /*0dd0*/  LDS R9, [R9] ;  /* 0x0000000009097984 */ /* 0x000e240000000800 */
[----:B0-----:R-:W-:-:S04]  /*0de0*/  ISETP.GE.AND P0, PT, R9, R8, PT ;  /* 0x000000080900720c */ /* 0x001fc80003f06270 */
[----:B------:R-:W-:-:S09]  /*0df0*/  SEL R7, R6, R7, !P0 ;  /* 0x0000000706077207 */ /* 0x000fd20004000000 */
[----:B------:R-:W-:-:S05]  /*0e00*/  @P0 VIADD R2, R6, 0x1 ;  /* 0x0000000106020836 */ /* 0x000fca0000000000 */
[----:B------:R-:W-:-:S13]  /*0e10*/  ISETP.GE.AND P0, PT, R2, R7, PT ;  /* 0x000000070200720c */ /* 0x000fda0003f06270 */
[----:B------:R-:W-:Y:S05]  /*0e20*/  @!P0 BRA `(.L_x_5) ;  /* 0xfffffffc00c88947 */ /* 0x000fea000383ffff */
.L_x_4:
[----:B------:R-:W-:Y:S05]  /*0e30*/  BSYNC.RECONVERGENT B0 ;  /* 0x0000000000007941 */ /* 0x000fea0003800200 */
.L_x_3:
[----:B------:R-:W-:Y:S01]  /*0e40*/  IMAD.IADD R5, R5, 0x1, -R2 ;  /* 0x0000000105057824 */ /* 0x000fe200078e0a02 */
[----:B------:R-:W-:Y:S02]  /*0e50*/  LEA R9, R2, UR4, 0x3 ;  /* 0x0000000402097c11 */ /* 0x000fe4000f8e18ff */
[----:B------:R-:W-:Y:S01]  /*0e60*/  PLOP3.LUT P0, PT, PT, PT, PT, 0x8, 0x80 ;  /* 0x000000000080781c */ /* 0x000fe20003f0e170 */
[----:B------:R-:W-:Y:S02]  /*0e70*/  IMAD R7, R5, 0x8, R4 ;  /* 0x0000000805077824 */ /* 0x000fe400078e0204 */
[----:B------:R-:W-:Y:S01]  /*0e80*/  LDS.64 R22, [R9] ;  /* 0x0000000009167984 */ /* 0x000fe20000000a00 */
[----:B------:R-:W-:-:S03]  /*0e90*/  IMAD.IADD R8, R3, 0x1, R5 ;  /* 0x0000000103087824 */ /* 0x000fc600078e0205 */
[----:B------:R-:W0:Y:S01]  /*0ea0*/  LDS.64 R20, [R7] ;  /* 0x0000000007147984 */ /* 0x000e220000000a00 */
[C---:B------:R-:W-:Y:S01]  /*0eb0*/  VIADD R6, R8.reuse, 0x1 ;  /* 0x0000000108067836 */ /* 0x040fe20000000000 */
[----:B------:R-:W-:-:S13]  /*0ec0*/  ISETP.GE.AND P1, PT, R8, R19, PT ;  /* 0x000000130800720c */ /* 0x000fda0003f26270 */
[----:B0-----:R-:W-:-:S04]  /*0ed0*/  @!P1 ISETP.GE.AND P2, PT, R20, R22, PT ;  /* 0x000000161400920c */ /* 0x001fc80003f46270 */
[----:B------:R-:W-:-:S04]  /*0ee0*/  @!P1 ISETP.GE.OR P0, PT, R2, R3, !P2 ;  /* 0x000000030200920c */ /* 0x000fc80005706670 */
[----:B------:R-:W-:Y:S02]  /*0ef0*/  SEL R5, R21, R23, P0 ;  /* 0x0000001715057207 */ /* 0x000fe40000000000 */
[----:B------:R-:W-:-:S07]  /*0f00*/  SEL R4, R20, R22, P0 ;  /* 0x0000001614047207 */ /* 0x000fce0000000000 */
[----:B------:R-:W-:Y:S01]  /*0f10*/  @P0 LDS.64 R20, [R7+0x8] ;  /* 0x0000080007140984 */ /* 0x000fe20000000a00 */
[----:B------:R-:W-:Y:S02]  /*0f20*/  @!P0 IMAD.MOV R6, RZ, RZ, R8 ;  /* 0x000000ffff068224 */ /* 0x000fe400078e0208 */
[----:B------:R-:W-:Y:S01]  /*0f30*/  VIADD R8, R2, 0x1 ;  /* 0x0000000102087836 */ /* 0x000fe20000000000 */
[----:B------:R-:W0:Y:S01]  /*0f40*/  @!P0 LDS.64 R22, [R9+0x8] ;  /* 0x0000080009168984 */ /* 0x000e220000000a00 */
[----:B------:R-:W-:Y:S01]  /*0f50*/  @P0 IMAD.MOV R8, RZ, RZ, R2 ;  /* 0x000000ffff080224 */ /* 0x000fe200078e0202 */
[C---:B------:R-:W-:Y:S01]  /*0f60*/  ISETP.GE.AND P1, PT, R6.reuse, R19, PT ;  /* 0x000000130600720c */ /* 0x040fe20003f26270 */
[----:B------:R-:W-:Y:S01]  /*0f70*/  VIADD R2, R6, 0x1 ;  /* 0x0000000106027836 */ /* 0x000fe20000000000 */
[----:B------:R-:W-:Y:S01]  /*0f80*/  PLOP3.LUT P0, PT, PT, PT, PT, 0x8, 0x80 ;  /* 0x000000000080781c */ /* 0x000fe20003f0e170 */
[----:B------:R-:W-:-:S10]  /*0f90*/  VIADD R10, R8, 0x1 ;  /* 0x00000001080a7836 */ /* 0x000fd40000000000 */
[----:B0-----:R-:W-:-:S04]  /*0fa0*/  @!P1 ISETP.GE.AND P2, PT, R20, R22, PT ;  /* 0x000000161400920c */ /* 0x001fc80003f46270 */
[----:B------:R-:W-:-:S04]  /*0fb0*/  @!P1 ISETP.GE.OR P0, PT, R8, R3, !P2 ;  /* 0x000000030800920c */ /* 0x000fc80005706670 */
[----:B------:R-:W-:-:S09]  /*0fc0*/  SEL R7, R21, R23, P0 ;  /* 0x0000001715077207 */ /* 0x000fd20000000000 */
[----:B------:R-:W-:Y:S02]  /*0fd0*/  @P0 IMAD.MOV R10, RZ, RZ, R8 ;  /* 0x000000ffff0a0224 */ /* 0x000fe400078e0208 */
[----:B------:R-:W-:Y:S01]  /*0fe0*/  @!P0 IMAD.MOV R2, RZ, RZ, R6 ;  /* 0x000000ffff028224 */ /* 0x000fe200078e0206 */
[----:B------:R-:W-:Y:S01]  /*0ff0*/  SEL R6, R20, R22, P0 ;  /* 0x0000001614067207 */ /* 0x000fe20000000000 */
[C---:B------:R-:W-:Y:S01]  /*1000*/  VIADD R14, R10.reuse, 0x1 ;  /* 0x000000010a0e7836 */ /* 0x040fe20000000000 */
[----:B------:R-:W-:Y:S01]  /*1010*/  @!P0 LEA R8, R10, UR4, 0x3 ;  /* 0x000000040a088c11 */ /* 0x000fe2000f8e18ff */
[C---:B------:R-:W-:Y:S01]  /*1020*/  VIADD R12, R2.reuse, 0x1 ;  /* 0x00000001020c7836 */ /* 0x040fe20000000000 */
[C---:B------:R-:W-:Y:S02]  /*1030*/  @P0 LEA R9, R2.reuse, UR4, 0x3 ;  /* 0x0000000402090c11 */ /* 0x040fe4000f8e18ff */
[----:B------:R-:W-:Y:S01]  /*1040*/  ISETP.GE.AND P1, PT, R2, R19, PT ;  /* 0x000000130200720c */ /* 0x000fe20003f26270 */
[----:B------:R-:W-:Y:S04]  /*1050*/  @!P0 LDS.64 R22, [R8] ;  /* 0x0000000008168984 */ /* 0x000fe80000000a00 */
[----:B------:R-:W0:Y:S01]  /*1060*/  @P0 LDS.64 R20, [R9] ;  /* 0x0000000009140984 */ /* 0x000e220000000a00 */
[----:B------:R-:W-:-:S07]  /*1070*/  PLOP3.LUT P0, PT, PT, PT, PT, 0x8, 0x80 ;  /* 0x000000000080781c */ /* 0x000fce0003f0e170 */
[----:B0-----:R-:W-:-:S04]  /*1080*/  @!P1 ISETP.GE.AND P2, PT, R20, R22, PT ;  /* 0x000000161400920c */ /* 0x001fc80003f46270 */
[----:B------:R-:W-:-:S04]  /*1090*/  @!P1 ISETP.GE.OR P0, PT, R10, R3, !P2 ;  /* 0x000000030a00920c */ /* 0x000fc80005706670 */
[----:B------:R-:W-:Y:S02]  /*10a0*/  SEL R9, R21, R23, P0 ;  /* 0x0000001715097207 */ /* 0x000fe40000000000 */
[----:B------:R-:W-:-:S07]  /*10b0*/  SEL R8, R20, R22, P0 ;  /* 0x0000001614087207 */ /* 0x000fce0000000000 */
[----:B------:R-:W-:Y:S02]  /*10c0*/  @P0 IMAD.MOV R14, RZ, RZ, R10 ;  /* 0x000000ffff0e0224 */ /* 0x000fe400078e020a */
[----:B------:R-:W-:Y:S02]  /*10d0*/  @!P0 IMAD.MOV R12, RZ, RZ, R2 ;  /* 0x000000ffff0c8224 */ /* 0x000fe400078e0202 */
        /* <DEDUP_REMOVED lines=55> */
[----:B------:R-:W-:-:S03]  /*1450*/  @!P0 IMAD.MOV R26, RZ, RZ, R2 ;  /* 0x000000ffff1a8224 */ /* 0x000fc600078e0202 */
[----:B------:R-:W-:Y:S02]  /*1460*/  @!P0 LEA R2, R28, UR4, 0x3 ;  /* 0x000000041c028c11 */ /* 0x000fe4000f8e18ff */
[C---:B------:R-:W-:Y:S02]  /*1470*/  @P0 LEA R24, R26.reuse, UR4, 0x3 ;  /* 0x000000041a180c11 */ /* 0x040fe4000f8e18ff */
[----:B------:R-:W-:Y:S01]  /*1480*/  ISETP.GE.AND P1, PT, R26, R19, PT ;  /* 0x000000131a00720c */ /* 0x000fe20003f26270 */
[----:B------:R-:W-:Y:S01]  /*1490*/  @!P0 LDS.64 R22, [R2] ;  /* 0x0000000002168984 */ /* 0x000fe20000000a00 */
[----:B------:R-:W-:-:S03]  /*14a0*/  IMAD.SHL.U32 R19, R0, 0x8, RZ ;  /* 0x0000000800137824 */ /* 0x000fc600078e00ff */
[----:B------:R-:W0:Y:S01]  /*14b0*/  @P0 LDS.64 R20, [R24] ;  /* 0x0000000018140984 */ /* 0x000e220000000a00 */
[----:B------:R-:W-:Y:S01]  /*14c0*/  BAR.SYNC.DEFER_BLOCKING 0x0 ;  /* 0x0000000000007b1d */ /* 0x000fe20000010000 */
[----:B------:R-:W-:-:S06]  /*14d0*/  PLOP3.LUT P0, PT, PT, PT, PT, 0x8, 0x80 ;  /* 0x000000000080781c */ /* 0x000fcc0003f0e170 */
[----:B0-----:R-:W-:-:S04]  /*14e0*/  @!P1 ISETP.GE.AND P2, PT, R20, R22, PT ;  /* 0x000000161400920c */ /* 0x001fc80003f46270 */
[----:B------:R-:W-:-:S04]  /*14f0*/  @!P1 ISETP.GE.OR P0, PT, R28, R3, !P2 ;  /* 0x000000031c00920c */ /* 0x000fc80005706670 */
[----:B------:R-:W-:Y:S02]  /*1500*/  SEL R21, R21, R23, P0 ;  /* 0x0000001715157207 */ /* 0x000fe40000000000 */
[----:B------:R-:W-:Y:S01]  /*1510*/  SEL R20, R20, R22, P0 ;  /* 0x0000001614147207 */ /* 0x000fe20000000000 */
[----:B------:R-:W-:Y:S06]  /*1520*/  BRA.U !UP0, `(.L_x_6) ;  /* 0x0000000508147547 */ /* 0x000fec000b800000 */
[----:B------:R-:W0:Y:S01]  /*1530*/  S2R R22, SR_LANEID ;  /* 0x0000000000167919 */ /* 0x000e220000000000 */
[----:B------:R-:W-:Y:S01]  /*1540*/  LOP3.LUT R3, R19, 0x1f00, RZ, 0xc0, !PT ;  /* 0x00001f0013037812 */ /* 0x000fe200078ec0ff */
[----:B------:R-:W1:Y:S04]  /*1550*/  LDCU.64 UR8, c[0x0][0x3a0] ;  /* 0x00007400ff0877ac */ /* 0x000e680008000a00 */
[----:B0-----:R-:W-:-:S05]  /*1560*/  IMAD R2, R22, 0x8, R3 ;  /* 0x0000000816027824 */ /* 0x001fca00078e0203 */
[----:B------:R-:W-:Y:S01]  /*1570*/  LEA.HI.SX32 R19, R2, R2, 0x1b ;  /* 0x0000000202137211 */ /* 0x000fe200078fdaff */
[----:B------:R-:W-:-:S03]  /*1580*/  IMAD R2, R22, -0x7, R2 ;  /* 0xfffffff916027824 */ /* 0x000fc600078e0202 */
[----:B------:R-:W-:Y:S01]  /*1590*/  LEA R19, R19, UR4, 0x3 ;  /* 0x0000000413137c11 */ /* 0x000fe2000f8e18ff */
[C---:B------:R-:W-:Y:S01]  /*15a0*/  VIADD R23, R2.reuse, 0x20 ;  /* 0x0000002002177836 */ /* 0x040fe20000000000 */
[CC--:B------:R-:W-:Y:S01]  /*15b0*/  LEA.HI.SX32 R22, R2.reuse, R2.reuse, 0x1b ;  /* 0x0000000202167211 */ /* 0x0c0fe200078fdaff */
[C---:B------:R-:W-:Y:S02]  /*15c0*/  VIADD R25, R2.reuse, 0x40 ;  /* 0x0000004002197836 */ /* 0x040fe40000000000 */
[----:B------:R0:W-:Y:S01]  /*15d0*/  STS.64 [R19], R4 ;  /* 0x0000000413007388 */ /* 0x0001e20000000a00 */
[C---:B------:R-:W-:Y:S01]  /*15e0*/  VIADD R27, R2.reuse, 0x80 ;  /* 0x00000080021b7836 */ /* 0x040fe20000000000 */
[-C--:B------:R-:W-:Y:S01]  /*15f0*/  LEA.HI.SX32 R23, R23, R2.reuse, 0x1b ;  /* 0x0000000217177211 */ /* 0x080fe200078fdaff */
[----:B------:R-:W-:Y:S01]  /*1600*/  VIADD R29, R2, 0xc0 ;  /* 0x000000c0021d7836 */ /* 0x000fe20000000000 */
[----:B------:R2:W-:Y:S01]  /*1610*/  STS.64 [R19+0x10], R8 ;  /* 0x0000100813007388 */ /* 0x0005e20000000a00 */
[----:B------:R-:W-:-:S02]  /*1620*/  LEA.HI.SX32 R25, R25, R2, 0x1b ;  /* 0x0000000219197211 */ /* 0x000fc400078fdaff */
[-C--:B------:R-:W-:Y:S01]  /*1630*/  LEA.HI.SX32 R27, R27, R2.reuse, 0x1b ;  /* 0x000000021b1b7211 */ /* 0x080fe200078fdaff */
[----:B------:R3:W-:Y:S01]  /*1640*/  STS.64 [R19+0x20], R12 ;  /* 0x0000200c13007388 */ /* 0x0007e20000000a00 */
[----:B------:R-:W-:Y:S01]  /*1650*/  LEA.HI.SX32 R29, R29, R2, 0x1b ;  /* 0x000000021d1d7211 */ /* 0x000fe200078fdaff */
[----:B0-----:R-:W-:Y:S02]  /*1660*/  VIADD R5, R2, 0x60 ;  /* 0x0000006002057836 */ /* 0x001fe40000000000 */
[----:B------:R0:W-:Y:S01]  /*1670*/  STS.64 [R19+0x8], R6 ;  /* 0x0000080613007388 */ /* 0x0001e20000000a00 */
[----:B------:R-:W-:Y:S01]  /*1680*/  LEA R4, R22, UR4, 0x3 ;  /* 0x0000000416047c11 */ /* 0x000fe2000f8e18ff */
[C---:B--2---:R-:W-:Y:S02]  /*1690*/  VIADD R9, R2.reuse, 0xa0 ;  /* 0x000000a002097836 */ /* 0x044fe40000000000 */
[----:B------:R2:W-:Y:S01]  /*16a0*/  STS.64 [R19+0x18], R10 ;  /* 0x0000180a13007388 */ /* 0x0005e20000000a00 */
[----:B------:R-:W-:Y:S01]  /*16b0*/  LEA R8, R25, UR4, 0x3 ;  /* 0x0000000419087c11 */ /* 0x000fe2000f8e18ff */
[----:B---3--:R-:W-:-:S02]  /*16c0*/  VIADD R13, R2, 0xe0 ;  /* 0x000000e0020d7836 */ /* 0x008fc40000000000 */
[----:B------:R3:W-:Y:S01]  /*16d0*/  STS.64 [R19+0x28], R14 ;  /* 0x0000280e13007388 */ /* 0x0007e20000000a00 */
[----:B------:R-:W-:Y:S02]  /*16e0*/  LEA R12, R27, UR4, 0x3 ;  /* 0x000000041b0c7c11 */ /* 0x000fe4000f8e18ff */
[-C--:B0-----:R-:W-:Y:S01]  /*16f0*/  LEA.HI.SX32 R7, R5, R2.reuse, 0x1b ;  /* 0x0000000205077211 */ /* 0x081fe200078fdaff */
[----:B------:R0:W-:Y:S01]  /*1700*/  STS.64 [R19+0x30], R16 ;  /* 0x0000301013007388 */ /* 0x0001e20000000a00 */
[----:B------:R-:W-:Y:S02]  /*1710*/  LEA R6, R23, UR4, 0x3 ;  /* 0x0000000417067c11 */ /* 0x000fe4000f8e18ff */
[-C--:B--2---:R-:W-:Y:S01]  /*1720*/  LEA.HI.SX32 R11, R9, R2.reuse, 0x1b ;  /* 0x00000002090b7211 */ /* 0x084fe200078fdaff */
[----:B------:R2:W-:Y:S01]  /*1730*/  STS.64 [R19+0x38], R20 ;  /* 0x0000381413007388 */ /* 0x0005e20000000a00 */
[----:B------:R-:W-:Y:S01]  /*1740*/  LEA.HI.SX32 R2, R13, R2, 0x1b ;  /* 0x000000020d027211 */ /* 0x000fe200078fdaff */
[----:B------:R-:W-:Y:S01]  /*1750*/  NOP ;  /* 0x0000000000007918 */ /* 0x000fe20000000000 */
[----:B------:R-:W-:Y:S01]  /*1760*/  LEA R10, R7, UR4, 0x3 ;  /* 0x00000004070a7c11 */ /* 0x000fe2000f8e18ff */
[----:B------:R-:W4:Y:S01]  /*1770*/  LDS.64 R4, [R4] ;  /* 0x0000000004047984 */ /* 0x000f220000000a00 */
[----:B---3--:R-:W-:-:S02]  /*1780*/  LEA R14, R11, UR4, 0x3 ;  /* 0x000000040b0e7c11 */ /* 0x008fc4000f8e18ff */
[----:B0-----:R-:W-:Y:S01]  /*1790*/  LEA R16, R29, UR4, 0x3 ;  /* 0x000000041d107c11 */ /* 0x001fe2000f8e18ff */
[----:B------:R-:W0:Y:S01]  /*17a0*/  LDS.64 R6, [R6+0x100] ;  /* 0x0001000006067984 */ /* 0x000e220000000a00 */
[----:B--2---:R-:W-:Y:S02]  /*17b0*/  LEA R20, R2, UR4, 0x3 ;  /* 0x0000000402147c11 */ /* 0x004fe4000f8e18ff */
[----:B------:R-:W-:Y:S01]  /*17c0*/  LOP3.LUT R2, R3, 0x1f, R0, 0xf8, !PT ;  /* 0x0000001f03027812 */ /* 0x000fe200078ef800 */
[----:B------:R-:W2:Y:S01]  /*17d0*/  LDS.64 R8, [R8+0x200] ;  /* 0x0002000008087984 */ /* 0x000ea20000000a00 */
[----:B------:R-:W-:-:S03]  /*17e0*/  IMAD.MOV.U32 R3, RZ, RZ, RZ ;  /* 0x000000ffff037224 */ /* 0x000fc600078e00ff */
[----:B------:R-:W3:Y:S01]  /*17f0*/  LDS.64 R10, [R10+0x300] ;  /* 0x000300000a0a7984 */ /* 0x000ee20000000a00 */
[----:B------:R-:W-:-:S03]  /*1800*/  IMAD.WIDE.U32 R2, R18, 0x800, R2 ;  /* 0x0000080012027825 */ /* 0x000fc600078e0002 */
[----:B------:R-:W5:Y:S01]  /*1810*/  LDS.64 R12, [R12+0x400] ;  /* 0x000400000c0c7984 */ /* 0x000f620000000a00 */
[----:B-1----:R-:W-:-:S03]  /*1820*/  LEA R18, P0, R2, UR8, 0x3 ;  /* 0x0000000802127c11 */ /* 0x002fc6000f8018ff */
[----:B------:R-:W1:Y:S01]  /*1830*/  LDS.64 R14, [R14+0x500] ;  /* 0x000500000e0e7984 */ /* 0x000e620000000a00 */
[----:B------:R-:W-:-:S03]  /*1840*/  LEA.HI.X R19, R2, UR9, R3, 0x3, P0 ;  /* 0x0000000902137c11 */ /* 0x000fc600080f1c03 */
[----:B------:R-:W1:Y:S04]  /*1850*/  LDS.64 R16, [R16+0x600] ;  /* 0x0006000010107984 */ /* 0x000e680000000a00 */
[----:B------:R-:W1:Y:S04]  /*1860*/  LDS.64 R20, [R20+0x700] ;  /* 0x0007000014147984 */ /* 0x000e680000000a00 */
[----:B----4-:R-:W-:Y:S04]  /*1870*/  STG.E desc[UR6][R18.64], R4 ;  /* 0x0000000412007986 */ /* 0x010fe8000c101906 */
[----:B------:R-:W-:Y:S04]  /*1880*/  STG.E desc[UR6][R18.64+0x4], R5 ;  /* 0x0000040512007986 */ /* 0x000fe8000c101906 */
[----:B0-----:R-:W-:Y:S04]  /*1890*/  STG.E desc[UR6][R18.64+0x100], R6 ;  /* 0x0001000612007986 */ /* 0x001fe8000c101906 */
[----:B------:R-:W-:Y:S04]  /*18a0*/  STG.E desc[UR6][R18.64+0x104], R7 ;  /* 0x0001040712007986 */ /* 0x000fe8000c101906 */
[----:B--2---:R-:W-:Y:S04]  /*18b0*/  STG.E desc[UR6][R18.64+0x200], R8 ;  /* 0x0002000812007986 */ /* 0x004fe8000c101906 */
[----:B------:R-:W-:Y:S04]  /*18c0*/  STG.E desc[UR6][R18.64+0x204], R9 ;  /* 0x0002040912007986 */ /* 0x000fe8000c101906 */
[----:B---3--:R-:W-:Y:S04]  /*18d0*/  STG.E desc[UR6][R18.64+0x300], R10 ;  /* 0x0003000a12007986 */ /* 0x008fe8000c101906 */
[----:B------:R-:W-:Y:S04]  /*18e0*/  STG.E desc[UR6][R18.64+0x304], R11 ;  /* 0x0003040b12007986 */ /* 0x000fe8000c101906 */
[----:B-----5:R-:W-:Y:S04]  /*18f0*/  STG.E desc[UR6][R18.64+0x400], R12 ;  /* 0x0004000c12007986 */ /* 0x020fe8000c101906 */
[----:B------:R-:W-:Y:S04]  /*1900*/  STG.E desc[UR6][R18.64+0x404], R13 ;  /* 0x0004040d12007986 */ /* 0x000fe8000c101906 */
[----:B-1----:R-:W-:Y:S04]  /*1910*/  STG.E desc[UR6][R18.64+0x500], R14 ;  /* 0x0005000e12007986 */ /* 0x002fe8000c101906 */
[----:B------:R-:W-:Y:S04]  /*1920*/  STG.E desc[UR6][R18.64+0x504], R15 ;  /* 0x0005040f12007986 */ /* 0x000fe8000c101906 */
[----:B------:R-:W-:Y:S04]  /*1930*/  STG.E desc[UR6][R18.64+0x600], R16 ;  /* 0x0006001012007986 */ /* 0x000fe8000c101906 */
[----:B------:R-:W-:Y:S04]  /*1940*/  STG.E desc[UR6][R18.64+0x604], R17 ;  /* 0x0006041112007986 */ /* 0x000fe8000c101906 */
[----:B------:R-:W-:Y:S04]  /*1950*/  STG.E desc[UR6][R18.64+0x700], R20 ;  /* 0x0007001412007986 */ /* 0x000fe8000c101906 */
[----:B------:R-:W-:Y:S01]  /*1960*/  STG.E desc[UR6][R18.64+0x704], R21 ;  /* 0x0007041512007986 */ /* 0x000fe2000c101906 */
[----:B------:R-:W-:Y:S05]  /*1970*/  EXIT ;  /* 0x000000000000794d */ /* 0x000fea0003800000 */
.L_x_6:
[----:B------:R-:W0:Y:S01]  /*1980*/  S2R R3, SR_LANEID ;  /* 0x0000000000037919 */ /* 0x000e220000000000 */
[----:B------:R-:W-:Y:S01]  /*1990*/  LOP3.LUT R2, R19, 0x1f00, RZ, 0xc0, !PT ;  /* 0x00001f0013027812 */ /* 0x000fe200078ec0ff */
[----:B------:R-:W1:Y:S01]  /*19a0*/  LDCU.64 UR8, c[0x0][0x388] ;  /* 0x00007100ff0877ac */ /* 0x000e620008000a00 */
[----:B------:R-:W-:-:S03]  /*19b0*/  IMAD.MOV.U32 R23, RZ, RZ, RZ ;  /* 0x000000ffff177224 */ /* 0x000fc600078e00ff */
[----:B0-----:R-:W-:-:S04]  /*19c0*/  IMAD R22, R3, 0x8, R2 ;  /* 0x0000000803167824 */ /* 0x001fc800078e0202 */
[----:B------:R-:W-:Y:S01]  /*19d0*/  IMAD R3, R3, -0x7, R22 ;  /* 0xfffffff903037824 */ /* 0x000fe200078e0216 */
[----:B------:R-:W-:-:S03]  /*19e0*/  LEA.HI.SX32 R19, R22, R22, 0x1b ;  /* 0x0000001616137211 */ /* 0x000fc600078fdaff */
[----:B------:R-:W-:Y:S01]  /*19f0*/  VIADD R24, R3, 0x20 ;  /* 0x0000002003187836 */ /* 0x000fe20000000000 */
[----:B------:R-:W-:Y:S01]  /*1a00*/  LEA R19, R19, UR4, 0x3 ;  /* 0x0000000413137c11 */ /* 0x000fe2000f8e18ff */
[C---:B------:R-:W-:Y:S01]  /*1a10*/  VIADD R26, R3.reuse, 0x40 ;  /* 0x00000040031a7836 */ /* 0x040fe20000000000 */
[-C--:B------:R-:W-:Y:S02]  /*1a20*/  LEA.HI.SX32 R22, R3, R3.reuse, 0x1b ;  /* 0x0000000303167211 */ /* 0x080fe400078fdaff */
[-C--:B------:R-:W-:Y:S01]  /*1a30*/  LEA.HI.SX32 R24, R24, R3.reuse, 0x1b ;  /* 0x0000000318187211 */ /* 0x080fe200078fdaff */
[----:B------:R0:W-:Y:S01]  /*1a40*/  STS.64 [R19], R4 ;  /* 0x0000000413007388 */ /* 0x0001e20000000a00 */
[----:B------:R-:W-:-:S03]  /*1a50*/  LEA.HI.SX32 R26, R26, R3, 0x1b ;  /* 0x000000031a1a7211 */ /* 0x000fc600078fdaff */
[----:B------:R2:W-:Y:S04]  /*1a60*/  STS.64 [R19+0x8], R6 ;  /* 0x0000080613007388 */ /* 0x0005e80000000a00 */
[----:B------:R3:W-:Y:S04]  /*1a70*/  STS.64 [R19+0x10], R8 ;  /* 0x0000100813007388 */ /* 0x0007e80000000a00 */
[----:B------:R4:W-:Y:S01]  /*1a80*/  STS.64 [R19+0x18], R10 ;  /* 0x0000180a13007388 */ /* 0x0009e20000000a00 */
[----:B0-----:R-:W-:-:S03]  /*1a90*/  VIADD R4, R3, 0x60 ;  /* 0x0000006003047836 */ /* 0x001fc60000000000 */
[----:B------:R0:W-:Y:S01]  /*1aa0*/  STS.64 [R19+0x20], R12 ;  /* 0x0000200c13007388 */ /* 0x0001e20000000a00 */
[C---:B--2---:R-:W-:Y:S01]  /*1ab0*/  VIADD R6, R3.reuse, 0x80 ;  /* 0x0000008003067836 */ /* 0x044fe20000000000 */
[-C--:B------:R-:W-:Y:S01]  /*1ac0*/  LEA.HI.SX32 R4, R4, R3.reuse, 0x1b ;  /* 0x0000000304047211 */ /* 0x080fe200078fdaff */
[C---:B---3--:R-:W-:Y:S01]  /*1ad0*/  VIADD R8, R3.reuse, 0xa0 ;  /* 0x000000a003087836 */ /* 0x048fe20000000000 */
[----:B------:R-:W-:Y:S02]  /*1ae0*/  STS.64 [R19+0x28], R14 ;  /* 0x0000280e13007388 */ /* 0x000fe40000000a00 */
[-C--:B------:R-:W-:Y:S01]  /*1af0*/  LEA.HI.SX32 R6, R6, R3.reuse, 0x1b ;  /* 0x0000000306067211 */ /* 0x080fe200078fdaff */
[C---:B----4-:R-:W-:Y:S01]  /*1b00*/  VIADD R10, R3.reuse, 0xc0 ;  /* 0x000000c0030a7836 */ /* 0x050fe20000000000 */
[-C--:B------:R-:W-:Y:S01]  /*1b10*/  LEA.HI.SX32 R5, R8, R3.reuse, 0x1b ;  /* 0x0000000308057211 */ /* 0x080fe200078fdaff */
[----:B------:R2:W-:Y:S01]  /*1b20*/  STS.64 [R19+0x30], R16 ;  /* 0x0000301013007388 */ /* 0x0005e20000000a00 */
[----:B------:R-:W-:Y:S01]  /*1b30*/  LEA R8, R6, UR4, 0x3 ;  /* 0x0000000406087c11 */ /* 0x000fe2000f8e18ff */
[----:B0-----:R-:W-:Y:S01]  /*1b40*/  VIADD R12, R3, 0xe0 ;  /* 0x000000e0030c7836 */ /* 0x001fe20000000000 */
[-C--:B------:R-:W-:Y:S01]  /*1b50*/  LEA.HI.SX32 R7, R10, R3.reuse, 0x1b ;  /* 0x000000030a077211 */ /* 0x080fe200078fdaff */
[----:B------:R0:W-:Y:S01]  /*1b60*/  STS.64 [R19+0x38], R20 ;  /* 0x0000381413007388 */ /* 0x0001e20000000a00 */
[----:B------:R-:W-:Y:S01]  /*1b70*/  LEA R10, R4, UR4, 0x3 ;  /* 0x00000004040a7c11 */ /* 0x000fe2000f8e18ff */
[----:B------:R-:W-:Y:S01]  /*1b80*/  NOP ;  /* 0x0000000000007918 */ /* 0x000fe20000000000 */
[----:B------:R-:W-:-:S04]  /*1b90*/  LEA.HI.SX32 R3, R12, R3, 0x1b ;  /* 0x000000030c037211 */ /* 0x000fc800078fdaff */
[----:B------:R-:W3:Y:S01]  /*1ba0*/  LDS.64 R10, [R10+0x300] ;  /* 0x000300000a0a7984 */ /* 0x000ee20000000a00 */
[----:B--2---:R-:W-:Y:S02]  /*1bb0*/  LEA R16, R22, UR4, 0x3 ;  /* 0x0000000416107c11 */ /* 0x004fe4000f8e18ff */
[----:B------:R-:W-:Y:S01]  /*1bc0*/  LEA R14, R24, UR4, 0x3 ;  /* 0x00000004180e7c11 */ /* 0x000fe2000f8e18ff */
[----:B------:R-:W-:Y:S01]  /*1bd0*/  LDS.64 R8, [R8+0x400] ;  /* 0x0004000008087984 */ /* 0x000fe20000000a00 */
[----:B------:R-:W-:Y:S02]  /*1be0*/  LEA R12, R26, UR4, 0x3 ;  /* 0x000000041a0c7c11 */ /* 0x000fe4000f8e18ff */
[----:B------:R-:W-:Y:S01]  /*1bf0*/  LEA R6, R5, UR4, 0x3 ;  /* 0x0000000405067c11 */ /* 0x000fe2000f8e18ff */
[----:B------:R-:W2:Y:S01]  /*1c00*/  LDS.64 R16, [R16] ;  /* 0x0000000010107984 */ /* 0x000ea20000000a00 */
[----:B------:R-:W-:Y:S02]  /*1c10*/  LEA R4, R7, UR4, 0x3 ;  /* 0x0000000407047c11 */ /* 0x000fe4000f8e18ff */
[----:B0-----:R-:W-:Y:S01]  /*1c20*/  LEA R20, R3, UR4, 0x3 ;  /* 0x0000000403147c11 */ /* 0x001fe2000f8e18ff */
[----:B------:R-:W0:Y:S01]  /*1c30*/  LDS.64 R14, [R14+0x100] ;  /* 0x000100000e0e7984 */ /* 0x000e220000000a00 */
[----:B------:R-:W-:-:S03]  /*1c40*/  LOP3.LUT R22, R0, 0x1f, RZ, 0xc0, !PT ;  /* 0x0000001f00167812 */ /* 0x000fc600078ec0ff */
[----:B------:R-:W4:Y:S02]  /*1c50*/  LDS.64 R12, [R12+0x200] ;  /* 0x000200000c0c7984 */ /* 0x000f240000000a00 */
[----:B------:R-:W-:Y:S02]  /*1c60*/  IMAD.WIDE.U32 R18, R18, 0x800, R22 ;  /* 0x0000080012127825 */ /* 0x000fe400078e0016 */
[----:B------:R-:W5:Y:S01]  /*1c70*/  LDS.64 R6, [R6+0x500] ;  /* 0x0005000006067984 */ /* 0x000f620000000a00 */
[----:B------:R-:W-:-:S03]  /*1c80*/  IADD3 R0, P0, PT, R2, R18, RZ ;  /* 0x0000001202007210 */ /* 0x000fc60007f1e0ff */
[----:B------:R-:W5:Y:S04]  /*1c90*/  LDS.64 R4, [R4+0x600] ;  /* 0x0006000004047984 */ /* 0x000f680000000a00 */
[----:B------:R-:W5:Y:S01]  /*1ca0*/  LDS.64 R20, [R20+0x700] ;  /* 0x0007000014147984 */ /* 0x000f620000000a00 */
[----:B------:R-:W-:Y:S01]  /*1cb0*/  IMAD.X R19, RZ, RZ, R19, P0 ;  /* 0x000000ffff137224 */ /* 0x000fe200000e0613 */
[----:B-1----:R-:W-:-:S04]  /*1cc0*/  LEA R2, P0, R0, UR8, 0x3 ;  /* 0x0000000800027c11 */ /* 0x002fc8000f8018ff */
[----:B------:R-:W-:-:S05]  /*1cd0*/  LEA.HI.X R3, R0, UR9, R19, 0x3, P0 ;  /* 0x0000000900037c11 */ /* 0x000fca00080f1c13 */
[----:B---3--:R-:W-:Y:S04]  /*1ce0*/  STG.E desc[UR6][R2.64+0x300], R10 ;  /* 0x0003000a02007986 */ /* 0x008fe8000c101906 */
[----:B------:R-:W-:Y:S04]  /*1cf0*/  STG.E desc[UR6][R2.64+0x304], R11 ;  /* 0x0003040b02007986 */ /* 0x000fe8000c101906 */
[----:B--2---:R-:W-:Y:S04]  /*1d00*/  STG.E desc[UR6][R2.64], R16 ;  /* 0x0000001002007986 */ /* 0x004fe8000c101906 */
[----:B------:R-:W-:Y:S04]  /*1d10*/  STG.E desc[UR6][R2.64+0x4], R17 ;  /* 0x0000041102007986 */ /* 0x000fe8000c101906 */
[----:B0-----:R-:W-:Y:S04]  /*1d20*/  STG.E desc[UR6][R2.64+0x100], R14 ;  /* 0x0001000e02007986 */ /* 0x001fe8000c101906 */
[----:B------:R-:W-:Y:S04]  /*1d30*/  STG.E desc[UR6][R2.64+0x104], R15 ;  /* 0x0001040f02007986 */ /* 0x000fe8000c101906 */
[----:B----4-:R-:W-:Y:S04]  /*1d40*/  STG.E desc[UR6][R2.64+0x200], R12 ;  /* 0x0002000c02007986 */ /* 0x010fe8000c101906 */
[----:B------:R-:W-:Y:S04]  /*1d50*/  STG.E desc[UR6][R2.64+0x204], R13 ;  /* 0x0002040d02007986 */ /* 0x000fe8000c101906 */
[----:B------:R-:W-:Y:S04]  /*1d60*/  STG.E desc[UR6][R2.64+0x400], R8 ;  /* 0x0004000802007986 */ /* 0x000fe8000c101906 */
[----:B------:R-:W-:Y:S04]  /*1d70*/  STG.E desc[UR6][R2.64+0x404], R9 ;  /* 0x0004040902007986 */ /* 0x000fe8000c101906 */
[----:B-----5:R-:W-:Y:S04]  /*1d80*/  STG.E desc[UR6][R2.64+0x500], R6 ;  /* 0x0005000602007986 */ /* 0x020fe8000c101906 */
[----:B------:R-:W-:Y:S04]  /*1d90*/  STG.E desc[UR6][R2.64+0x504], R7 ;  /* 0x0005040702007986 */ /* 0x000fe8000c101906 */
[----:B------:R-:W-:Y:S04]  /*1da0*/  STG.E desc[UR6][R2.64+0x600], R4 ;  /* 0x0006000402007986 */ /* 0x000fe8000c101906 */
[----:B------:R-:W-:Y:S04]  /*1db0*/  STG.E desc[UR6][R2.64+0x604], R5 ;  /* 0x0006040502007986 */ /* 0x000fe8000c101906 */
[----:B------:R-:W-:Y:S04]  /*1dc0*/  STG.E desc[UR6][R2.64+0x700], R20 ;  /* 0x0007001402007986 */ /* 0x000fe8000c101906 */
[----:B------:R-:W-:Y:S01]  /*1dd0*/  STG.E desc[UR6][R2.64+0x704], R21 ;  /* 0x0007041502007986 */ /* 0x000fe2000c101906 */
[----:B------:R-:W-:Y:S05]  /*1de0*/  EXIT ;  /* 0x000000000000794d */ /* 0x000fea0003800000 */
.L_x_0:
[----:B------:R-:W0:Y:S01]  /*1df0*/  LDC.64 R14, c[0x0][0x3b8] ;  /* 0x0000ee00ff0e7b82 */ /* 0x000e220000000a00 */
[----:B--2---:R-:W-:Y:S01]  /*1e00*/  IADD3 R7, P2, PT, RZ, -R2, RZ ;  /* 0x80000002ff077210 */ /* 0x004fe20007f5e0ff */
[----:B------:R-:W1:Y:S06]  /*1e10*/  LDCU.U8 UR4, c[0x0][0x380] ;  /* 0x00007000ff0477ac */ /* 0x000e6c0008000000 */
[----:B------:R-:W2:Y:S01]  /*1e20*/  LDC.64 R10, c[0x0][0x398] ;  /* 0x0000e600ff0a7b82 */ /* 0x000ea20000000a00 */
[----:B0-----:R-:W-:-:S04]  /*1e30*/  LEA R14, P0, R18, R14, 0x3 ;  /* 0x0000000e120e7211 */ /* 0x001fc800078018ff */
[----:B------:R-:W-:-:S05]  /*1e40*/  LEA.HI.X R15, R18, R15, RZ, 0x3, P0 ;  /* 0x0000000f120f7211 */ /* 0x000fca00000f1cff */
[----:B------:R-:W3:Y:S04]  /*1e50*/  LDG.E.64 R12, desc[UR6][R14.64+0x8] ;  /* 0x000008060e0c7981 */ /* 0x000ee8000c1e1b00 */
[----:B------:R0:W4:Y:S01]  /*1e60*/  LDG.E.64 R4, desc[UR6][R14.64] ;  /* 0x000000060e047981 */ /* 0x000122000c1e1b00 */
[CC--:B------:R-:W-:Y:S01]  /*1e70*/  LOP3.LUT R17, R7.reuse, R18.reuse, RZ, 0xc0, !PT ;  /* 0x0000001207117212 */ /* 0x0c0fe200078ec0ff */
[----:B-1----:R-:W-:Y:S01]  /*1e80*/  UPRMT UR4, UR4, 0x8880, URZ ;  /* 0x0000888004047896 */ /* 0x002fe200080000ff */
[----:B------:R-:W-:Y:S01]  /*1e90*/  LOP3.LUT R7, R7, R18, RZ, 0xfc, !PT ;  /* 0x0000001207077212 */ /* 0x000fe200078efcff */
[----:B------:R-:W-:Y:S01]  /*1ea0*/  BSSY.RECONVERGENT B0, `(.L_x_7) ;  /* 0x00000f7000007945 */ /* 0x000fe20003800200 */
[C---:B------:R-:W-:Y:S01]  /*1eb0*/  SHF.L.U64.HI R6, R17.reuse, 0xb, RZ ;  /* 0x0000000b11067819 */ /* 0x040fe200000102ff */
[----:B------:R-:W-:Y:S01]  /*1ec0*/  IMAD.SHL.U32 R9, R17, 0x800, RZ ;  /* 0x0000080011097824 */ /* 0x000fe200078e00ff */
[----:B------:R-:W-:Y:S01]  /*1ed0*/  ISETP.NE.U32.AND P0, PT, R7, -0x1, PT ;  /* 0xffffffff0700780c */ /* 0x000fe20003f05070 */
[----:B------:R-:W-:Y:S01]  /*1ee0*/  UISETP.NE.AND UP0, UPT, UR4, URZ, UPT ;  /* 0x000000ff0400728c */ /* 0x000fe2000bf05270 */
[----:B------:R-:W-:Y:S01]  /*1ef0*/  IADD3 R17, P3, PT, R18, -R17, RZ ;  /* 0x8000001112117210 */ /* 0x000fe20007f7e0ff */
[--C-:B0-----:R-:W-:Y:S01]  /*1f00*/  IMAD.X R15, RZ, RZ, ~R3.reuse, P2 ;  /* 0x000000ffff0f7224 */ /* 0x101fe200010e0e03 */
[C---:B------:R-:W-:Y:S01]  /*1f10*/  SHF.L.U64.HI R7, R2.reuse, 0xa, R3 ;  /* 0x0000000a02077819 */ /* 0x040fe20000010203 */
[----:B------:R-:W-:Y:S01]  /*1f20*/  IMAD.SHL.U32 R2, R2, 0x400, RZ ;  /* 0x0000040002027824 */ /* 0x000fe200078e00ff */
[----:B--2---:R-:W-:Y:S01]  /*1f30*/  IADD3 R3, P2, PT, -R9, R10, RZ ;  /* 0x0000000a09037210 */ /* 0x004fe20007f5e1ff */
[----:B------:R-:W-:Y:S01]  /*1f40*/  IMAD.X R10, RZ, RZ, -0x1, P3 ;  /* 0xffffffffff0a7424 */ /* 0x000fe200018e06ff */
[----:B------:R-:W-:Y:S01]  /*1f50*/  ISETP.NE.AND.EX P0, PT, R15, -0x1, PT, P0 ;  /* 0xffffffff0f00780c */ /* 0x000fe20003f05300 */
[----:B------:R-:W-:Y:S01]  /*1f60*/  ACQBULK ;  /* 0x000000000000782e */ /* 0x000fe20000000000 */
[----:B------:R-:W-:Y:S01]  /*1f70*/  LOP3.LUT R2, R2, 0xfffff800, RZ, 0xc0, !PT ;  /* 0xfffff80002027812 */ /* 0x000fe200078ec0ff */
[----:B------:R-:W-:Y:S01]  /*1f80*/  IMAD.X R8, R11, 0x1, ~R6, P2 ;  /* 0x000000010b087824 */ /* 0x000fe200010e0e06 */
[C---:B------:R-:W-:Y:S01]  /*1f90*/  SHF.L.U64.HI R19, R17.reuse, 0xb, R10 ;  /* 0x0000000b11137819 */ /* 0x040fe2000001020a */
[----:B------:R-:W-:Y:S01]  /*1fa0*/  IMAD.SHL.U32 R11, R17, 0x800, RZ ;  /* 0x00000800110b7824 */ /* 0x000fe200078e00ff */
[----:B---3--:R-:W-:-:S05]  /*1fb0*/  IADD3 R25, P1, PT, R12, -R9, RZ ;  /* 0x800000090c197210 */ /* 0x008fca0007f3e0ff */
[----:B------:R-:W-:Y:S01]  /*1fc0*/  IMAD.X R12, R13, 0x1, ~R6, P1 ;  /* 0x000000010d0c7824 */ /* 0x000fe200008e0e06 */
[----:B------:R-:W-:Y:S01]  /*1fd0*/  ISETP.NE.U32.AND P1, PT, R17, -0x1, PT ;  /* 0xffffffff1100780c */ /* 0x000fe20003f25070 */
[----:B------:R-:W-:-:S03]  /*1fe0*/  IMAD.MOV.U32 R13, RZ, RZ, 0x7ff ;  /* 0x000007ffff0d7424 */ /* 0x000fc600078e00ff */
[----:B------:R-:W-:Y:S02]  /*1ff0*/  ISETP.NE.AND.EX P2, PT, R10, -0x1, PT, P1 ;  /* 0xffffffff0a00780c */ /* 0x000fe40003f45310 */
[-C--:B------:R-:W-:Y:S02]  /*2000*/  ISETP.GT.U32.AND P1, PT, R3, R2.reuse, PT ;  /* 0x000000020300720c */ /* 0x080fe40003f24070 */
[----:B----4-:R-:W-:Y:S02]  /*2010*/  IADD3 R10, P3, PT, R4, -R9, RZ ;  /* 0x80000009040a7210 */ /* 0x010fe40007f7e0ff */
[----:B------:R-:W-:Y:S02]  /*2020*/  ISETP.GT.U32.AND.EX P1, PT, R8, R7, PT, P1 ;  /* 0x000000070800720c */ /* 0x000fe40003f24110 */
[----:B------:R-:W-:Y:S01]  /*2030*/  SEL R16, R13, 0x800, !P2 ;  /* 0x000008000d107807 */ /* 0x000fe20005000000 */
[----:B------:R-:W-:Y:S01]  /*2040*/  IMAD.X R14, R5, 0x1, ~R6, P3 ;  /* 0x00000001050e7824 */ /* 0x000fe200018e0e06 */
[----:B------:R-:W-:-:S02]  /*2050*/  SEL R15, R3, R2, P1 ;  /* 0x00000002030f7207 */ /* 0x000fc40000800000 */
[----:B------:R-:W-:Y:S02]  /*2060*/  IADD3 R13, P2, PT, -R10, R11, RZ ;  /* 0x0000000b0a0d7210 */ /* 0x000fe40007f5e1ff */
[----:B------:R-:W-:Y:S02]  /*2070*/  IADD3 R11, P3, P4, -R25, R16, R11 ;  /* 0x00000010190b7210 */ /* 0x000fe40007c7e10b */
[----:B------:R-:W-:Y:S01]  /*2080*/  SEL R16, R8, R7, P1 ;  /* 0x0000000708107207 */ /* 0x000fe20000800000 */
[----:B------:R-:W-:Y:S01]  /*2090*/  IMAD.X R14, R19, 0x1, ~R14, P2 ;  /* 0x00000001130e7824 */ /* 0x000fe200010e0e0e */
[----:B------:R-:W-:Y:S02]  /*20a0*/  IADD3 R15, P1, PT, R15, -R2, RZ ;  /* 0x800000020f0f7210 */ /* 0x000fe40007f3e0ff */
[----:B------:R-:W-:Y:S02]  /*20b0*/  IADD3.X R12, PT, PT, ~R12, RZ, R19, P3, P4 ;  /* 0x000000ff0c0c7210 */ /* 0x000fe40001fe8513 */
[----:B------:R-:W-:Y:S01]  /*20c0*/  SEL R24, R2, R11, !P0 ;  /* 0x0000000b02187207 */ /* 0x000fe20004000000 */
[----:B------:R-:W-:Y:S01]  /*20d0*/  IMAD.X R17, R16, 0x1, ~R7, P1 ;  /* 0x0000000110117824 */ /* 0x000fe200008e0e07 */
[----:B------:R-:W-:-:S02]  /*20e0*/  ISETP.LT.U32.AND P2, PT, R2, R3, PT ;  /* 0x000000030200720c */ /* 0x000fc40003f41070 */
[----:B------:R-:W-:Y:S02]  /*20f0*/  SEL R11, R7, R12, !P0 ;  /* 0x0000000c070b7207 */ /* 0x000fe40004000000 */
[-C--:B------:R-:W-:Y:S02]  /*2100*/  ISETP.LT.U32.AND P1, PT, R13, R15.reuse, PT ;  /* 0x0000000f0d00720c */ /* 0x080fe40003f21070 */
[----:B------:R-:W-:Y:S02]  /*2110*/  ISETP.LT.U32.AND P3, PT, R24, R15, PT ;  /* 0x0000000f1800720c */ /* 0x000fe40003f61070 */
[----:B------:R-:W-:Y:S02]  /*2120*/  ISETP.LT.U32.AND.EX P2, PT, R7, R8, PT, P2 ;  /* 0x000000080700720c */ /* 0x000fe40003f41120 */
[-C--:B------:R-:W-:Y:S02]  /*2130*/  ISETP.LT.U32.AND.EX P1, PT, R14, R17.reuse, PT, P1 ;  /* 0x000000110e00720c */ /* 0x080fe40003f21110 */
[----:B------:R-:W-:-:S02]  /*2140*/  ISETP.LT.U32.AND.EX P3, PT, R11, R17, PT, P3 ;  /* 0x000000110b00720c */ /* 0x000fc40003f61130 */
[----:B------:R-:W-:Y:S02]  /*2150*/  @!P0 SEL R25, R2, R3, P2 ;  /* 0x0000000302198207 */ /* 0x000fe40001000000 */
[-C--:B------:R-:W-:Y:S02]  /*2160*/  SEL R3, R13, R15.reuse, P1 ;  /* 0x0000000f0d037207 */ /* 0x080fe40000800000 */
[----:B------:R-:W-:Y:S01]  /*2170*/  SEL R24, R24, R15, P3 ;  /* 0x0000000f18187207 */ /* 0x000fe20001800000 */
[----:B------:R-:W-:Y:S01]  /*2180*/  IMAD.IADD R25, R25, 0x1, -R10 ;  /* 0x0000000119197824 */ /* 0x000fe200078e0a0a */
[----:B------:R-:W-:-:S03]  /*2190*/  SEL R8, R14, R17, P1 ;  /* 0x000000110e087207 */ /* 0x000fc60000800000 */
[----:B------:R-:W-:Y:S01]  /*21a0*/  IMAD.IADD R24, R24, 0x1, -R3 ;  /* 0x0000000118187824 */ /* 0x000fe200078e0a03 */
[----:B------:R-:W-:Y:S06]  /*21b0*/  BRA.U !UP0, `(.L_x_8) ;  /* 0x00000005088c7547 */ /* 0x000fec000b800000 */
[----:B------:R-:W0:Y:S01]  /*21c0*/  LDCU.64 UR4, c[0x0][0x388] ;  /* 0x00007100ff0477ac */ /* 0x000e220008000a00 */
[----:B------:R-:W-:Y:S01]  /*21d0*/  IADD3 R3, P0, P1, R3, R9, R2 ;  /* 0x0000000903037210 */ /* 0x000fe2000791e002 */
[----:B------:R-:W-:Y:S01]  /*21e0*/  IMAD.IADD R2, R0, 0x1, -R25 ;  /* 0x0000000100027824 */ /* 0x000fe200078e0a19 */
[----:B------:R-:W-:Y:S01]  /*21f0*/  IADD3 R4, P2, PT, R4, R0, RZ ;  /* 0x0000000004047210 */ /* 0x000fe20007f5e0ff */
[----:B------:R-:W-:Y:S01]  /*2200*/  IMAD.IADD R19, R25, 0x1, R24 ;  /* 0x0000000119137824 */ /* 0x000fe200078e0218 */
[----:B------:R-:W-:Y:S01]  /*2210*/  IADD3.X R7, PT, PT, R8, R6, R7, P0, P1 ;  /* 0x0000000608077210 */ /* 0x000fe200007e2407 */
[----:B------:R-:W-:Y:S01]  /*2220*/  VIADD R6, R0, 0x300 ;  /* 0x0000030000067836 */ /* 0x000fe20000000000 */
[----:B------:R-:W-:Y:S01]  /*2230*/  IADD3 R3, P1, PT, R2, R3, RZ ;  /* 0x0000000302037210 */ /* 0x000fe20007f3e0ff */
[----:B------:R-:W-:Y:S01]  /*2240*/  IMAD.X R5, RZ, RZ, R5, P2 ;  /* 0x000000ffff057224 */ /* 0x000fe200010e0605 */
[C---:B------:R-:W-:Y:S01]  /*2250*/  ISETP.GE.AND P6, PT, R0.reuse, R19, PT ;  /* 0x000000130000720c */ /* 0x040fe20003fc6270 */
[----:B------:R-:W-:Y:S01]  /*2260*/  VIADD R28, R0, 0x500 ;  /* 0x00000500001c7836 */ /* 0x000fe20000000000 */
[----:B------:R-:W-:Y:S01]  /*2270*/  LEA.HI.X.SX32 R2, R2, R7, 0x1, P1 ;  /* 0x0000000702027211 */ /* 0x000fe200008f0eff */
[----:B------:R-:W-:Y:S01]  /*2280*/  BSSY.RECONVERGENT B1, `(.L_x_9) ;  /* 0x0000017000017945 */ /* 0x000fe20003800200 */
[----:B------:R-:W-:-:S02]  /*2290*/  LOP3.LUT R26, R0, 0x400, RZ, 0xfc, !PT ;  /* 0x00000400001a7812 */ /* 0x000fc400078efcff */
[----:B------:R-:W-:Y:S02]  /*22a0*/  CS2R R16, SRZ ;  /* 0x0000000000107805 */ /* 0x000fe4000001ff00 */
[-C--:B------:R-:W-:Y:S02]  /*22b0*/  ISETP.GE.AND P2, PT, R6, R19.reuse, PT ;  /* 0x000000130600720c */ /* 0x080fe40003f46270 */
[----:B------:R-:W-:Y:S02]  /*22c0*/  CS2R R14, SRZ ;  /* 0x00000000000e7805 */ /* 0x000fe4000001ff00 */
[----:B------:R-:W-:Y:S02]  /*22d0*/  ISETP.GE.AND P3, PT, R26, R19, PT ;  /* 0x000000131a00720c */ /* 0x000fe40003f66270 */
[----:B0-----:R-:W-:Y:S02]  /*22e0*/  LEA R20, P0, R4, UR4, 0x3 ;  /* 0x0000000404147c11 */ /* 0x001fe4000f8018ff */
[----:B------:R-:W-:-:S02]  /*22f0*/  LEA R22, P1, R3, UR4, 0x3 ;  /* 0x0000000403167c11 */ /* 0x000fc4000f8218ff */
[----:B------:R-:W-:Y:S01]  /*2300*/  LEA.HI.X R21, R4, UR5, R5, 0x3, P0 ;  /* 0x0000000504157c11 */ /* 0x000fe200080f1c05 */
[C---:B------:R-:W-:Y:S01]  /*2310*/  VIADD R4, R0.reuse, 0x200 ;  /* 0x0000020000047836 */ /* 0x040fe20000000000 */
[----:B------:R-:W-:Y:S01]  /*2320*/  LEA.HI.X R23, R3, UR5, R2, 0x3, P1 ;  /* 0x0000000503177c11 */ /* 0x000fe200088f1c02 */
[----:B------:R-:W-:Y:S01]  /*2330*/  VIADD R2, R0, 0x100 ;  /* 0x0000010000027836 */ /* 0x000fe20000000000 */
[-C--:B------:R-:W-:Y:S01]  /*2340*/  ISETP.GE.AND P4, PT, R28, R19.reuse, PT ;  /* 0x000000131c00720c */ /* 0x080fe20003f86270 */
[----:B------:R-:W-:Y:S01]  /*2350*/  VIADD R3, R0, 0x600 ;  /* 0x0000060000037836 */ /* 0x000fe20000000000 */
[-C--:B------:R-:W-:Y:S02]  /*2360*/  ISETP.GE.AND P1, PT, R4, R19.reuse, PT ;  /* 0x000000130400720c */ /* 0x080fe40003f26270 */
[-C--:B------:R-:W-:Y:S02]  /*2370*/  ISETP.GE.AND P0, PT, R2, R19.reuse, PT ;  /* 0x000000130200720c */ /* 0x080fe40003f06270 */
[----:B------:R-:W-:Y:S01]  /*2380*/  ISETP.GE.AND P5, PT, R3, R19, PT ;  /* 0x000000130300720c */ /* 0x000fe20003fa6270 */
[----:B------:R-:W-:-:S12]  /*2390*/  @P6 BRA `(.L_x_10) ;  /* 0x0000000000146947 */ /* 0x000fd80003800000 */
[----:B------:R-:W-:-:S13]  /*23a0*/  ISETP.GE.AND P6, PT, R0, R25, PT ;  /* 0x000000190000720c */ /* 0x000fda0003fc6270 */
[----:B------:R0:W5:Y:S04]  /*23b0*/  @!P6 LDG.E R16, desc[UR6][R20.64] ;  /* 0x000000061410e981 */ /* 0x000168000c1e1900 */
[----:B------:R0:W5:Y:S04]  /*23c0*/  @!P6 LDG.E R17, desc[UR6][R20.64+0x4] ;  /* 0x000004061411e981 */ /* 0x000168000c1e1900 */
[----:B------:R0:W5:Y:S04]  /*23d0*/  @P6 LDG.E R16, desc[UR6][R22.64] ;  /* 0x0000000616106981 */ /* 0x000168000c1e1900 */
[----:B------:R0:W5:Y:S02]  /*23e0*/  @P6 LDG.E R17, desc[UR6][R22.64+0x4] ;  /* 0x0000040616116981 */ /* 0x000164000c1e1900 */
.L_x_10:
[----:B------:R-:W-:Y:S05]  /*23f0*/  BSYNC.RECONVERGENT B1 ;  /* 0x0000000000017941 */ /* 0x000fea0003800200 */
.L_x_9:
[----:B------:R-:W-:Y:S04]  /*2400*/  BSSY.RECONVERGENT B1, `(.L_x_11) ;  /* 0x0000007000017945 */ /* 0x000fe80003800200 */
[----:B------:R-:W-:Y:S05]  /*2410*/  @P0 BRA `(.L_x_12) ;  /* 0x0000000000140947 */ /* 0x000fea0003800000 */
[----:B------:R-:W-:-:S13]  /*2420*/  ISETP.GE.AND P0, PT, R2, R25, PT ;  /* 0x000000190200720c */ /* 0x000fda0003f06270 */
[----:B------:R1:W5:Y:S04]  /*2430*/  @P0 LDG.E R14, desc[UR6][R22.64+0x800] ;  /* 0x00080006160e0981 */ /* 0x000368000c1e1900 */
[----:B------:R1:W5:Y:S04]  /*2440*/  @P0 LDG.E R15, desc[UR6][R22.64+0x804] ;  /* 0x00080406160f0981 */ /* 0x000368000c1e1900 */
[----:B------:R1:W5:Y:S04]  /*2450*/  @!P0 LDG.E R14, desc[UR6][R20.64+0x800] ;  /* 0x00080006140e8981 */ /* 0x000368000c1e1900 */
[----:B------:R1:W5:Y:S02]  /*2460*/  @!P0 LDG.E R15, desc[UR6][R20.64+0x804] ;  /* 0x00080406140f8981 */ /* 0x000364000c1e1900 */
.L_x_12:
[----:B------:R-:W-:Y:S05]  /*2470*/  BSYNC.RECONVERGENT B1 ;  /* 0x0000000000017941 */ /* 0x000fea0003800200 */
.L_x_11:
[----:B------:R-:W-:Y:S01]  /*2480*/  BSSY.RECONVERGENT B1, `(.L_x_13) ;  /* 0x0000008000017945 */ /* 0x000fe20003800200 */
[----:B------:R-:W-:-:S03]  /*2490*/  CS2R R12, SRZ ;  /* 0x00000000000c7805 */ /* 0x000fc6000001ff00 */
[----:B------:R-:W-:Y:S05]  /*24a0*/  @P1 BRA `(.L_x_14) ;  /* 0x0000000000141947 */ /* 0x000fea0003800000 */
[----:B------:R-:W-:-:S13]  /*24b0*/  ISETP.GE.AND P0, PT, R4, R25, PT ;  /* 0x000000190400720c */ /* 0x000fda0003f06270 */
[----:B------:R2:W5:Y:S04]  /*24c0*/  @P0 LDG.E R12, desc[UR6][R22.64+0x1000] ;  /* 0x00100006160c0981 */ /* 0x000568000c1e1900 */
[----:B------:R2:W5:Y:S04]  /*24d0*/  @P0 LDG.E R13, desc[UR6][R22.64+0x1004] ;  /* 0x00100406160d0981 */ /* 0x000568000c1e1900 */
[----:B------:R2:W5:Y:S04]  /*24e0*/  @!P0 LDG.E R12, desc[UR6][R20.64+0x1000] ;  /* 0x00100006140c8981 */ /* 0x000568000c1e1900 */
[----:B------:R2:W5:Y:S02]  /*24f0*/  @!P0 LDG.E R13, desc[UR6][R20.64+0x1004] ;  /* 0x00100406140d8981 */ /* 0x000564000c1e1900 */
.L_x_14:
[----:B------:R-:W-:Y:S05]  /*2500*/  BSYNC.RECONVERGENT B1 ;  /* 0x0000000000017941 */ /* 0x000fea0003800200 */
.L_x_13:
        /* <DEDUP_REMOVED lines=8> */
.L_x_16:
[----:B------:R-:W-:Y:S05]  /*2590*/  BSYNC.RECONVERGENT B1 ;  /* 0x0000000000017941 */ /* 0x000fea0003800200 */
.L_x_15:
        /* <DEDUP_REMOVED lines=8> */
.L_x_18:
[----:B------:R-:W-:Y:S05]  /*2620*/  BSYNC.RECONVERGENT B1 ;  /* 0x0000000000017941 */ /* 0x000fea0003800200 */
.L_x_17:
        /* <DEDUP_REMOVED lines=8> */
.L_x_20:
[----:B------:R-:W-:Y:S05]  /*26b0*/  BSYNC.RECONVERGENT B1 ;  /* 0x0000000000017941 */ /* 0x000fea0003800200 */
.L_x_19:
        /* <DEDUP_REMOVED lines=8> */
.L_x_22:
[----:B------:R-:W-:Y:S05]  /*2740*/  BSYNC.RECONVERGENT B1 ;  /* 0x0000000000017941 */ /* 0x000fea0003800200 */
.L_x_21:
[----:B------:R-:W-:Y:S01]  /*2750*/  VIADD R26, R0, 0x700 ;  /* 0x00000700001a7836 */ /* 0x000fe20000000000 */
[----:B------:R-:W-:-:S04]  /*2760*/  CS2R R2, SRZ ;  /* 0x0000000000027805 */ /* 0x000fc8000001ff00 */
[----:B------:R-:W-:-:S13]  /*2770*/  ISETP.GE.AND P0, PT, R26, R19, PT ;  /* 0x000000131a00720c */ /* 0x000fda0003f06270 */
[----:B------:R-:W-:Y:S05]  /*2780*/  @P0 BRA `(.L_x_23) ;  /* 0x0000000400a00947 */ /* 0x000fea0003800000 */
[----:B------:R-:W-:-:S13]  /*2790*/  ISETP.GE.AND P0, PT, R26, R25, PT ;  /* 0x000000191a00720c */ /* 0x000fda0003f06270 */
[----:B------:R0:W5:Y:S04]  /*27a0*/  @P0 LDG.E R2, desc[UR6][R22.64+0x3800] ;  /* 0x0038000616020981 */ /* 0x000168000c1e1900 */
[----:B------:R0:W5:Y:S04]  /*27b0*/  @P0 LDG.E R3, desc[UR6][R22.64+0x3804] ;  /* 0x0038040616030981 */ /* 0x000168000c1e1900 */
[----:B------:R0:W5:Y:S04]  /*27c0*/  @!P0 LDG.E R2, desc[UR6][R20.64+0x3800] ;  /* 0x0038000614028981 */ /* 0x000168000c1e1900 */
[----:B------:R0:W5:Y:S01]  /*27d0*/  @!P0 LDG.E R3, desc[UR6][R20.64+0x3804] ;  /* 0x0038040614038981 */ /* 0x000162000c1e1900 */
[----:B------:R-:W-:Y:S05]  /*27e0*/  BRA `(.L_x_23) ;  /* 0x0000000400887947 */ /* 0x000fea0003800000 */
.L_x_8:
[----:B------:R-:W0:Y:S01]  /*27f0*/  LDCU.64 UR4, c[0x0][0x3a0] ;  /* 0x00007400ff0477ac */ /* 0x000e220008000a00 */
[----:B------:R-:W-:Y:S01]  /*2800*/  IADD3 R2, P0, P1, R3, R9, R2 ;  /* 0x0000000903027210 */ /* 0x000fe2000791e002 */
[----:B------:R-:W-:Y:S01]  /*2810*/  IMAD.IADD R9, R0, 0x1, -R25 ;  /* 0x0000000100097824 */ /* 0x000fe200078e0a19 */
[----:B------:R-:W-:Y:S01]  /*2820*/  IADD3 R3, P2, PT, R4, R0, RZ ;  /* 0x0000000004037210 */ /* 0x000fe20007f5e0ff */
[----:B------:R-:W-:Y:S01]  /*2830*/  IMAD.IADD R19, R25, 0x1, R24 ;  /* 0x0000000119137824 */ /* 0x000fe200078e0218 */
[----:B------:R-:W-:Y:S01]  /*2840*/  IADD3.X R6, PT, PT, R8, R6, R7, P0, P1 ;  /* 0x0000000608067210 */ /* 0x000fe200007e2407 */
[C---:B------:R-:W-:Y:S01]  /*2850*/  VIADD R28, R0.reuse, 0x500 ;  /* 0x00000500001c7836 */ /* 0x040fe20000000000 */
[C---:B------:R-:W-:Y:S01]  /*2860*/  IADD3 R2, P1, PT, R9.reuse, R2, RZ ;  /* 0x0000000209027210 */ /* 0x040fe20007f3e0ff */
[----:B------:R-:W-:Y:S01]  /*2870*/  IMAD.X R4, RZ, RZ, R5, P2 ;  /* 0x000000ffff047224 */ /* 0x000fe200010e0605 */
[C---:B------:R-:W-:Y:S01]  /*2880*/  ISETP.GE.AND P6, PT, R0.reuse, R19, PT ;  /* 0x000000130000720c */ /* 0x040fe20003fc6270 */
[----:B------:R-:W-:Y:S01]  /*2890*/  BSSY.RECONVERGENT B1, `(.L_x_24) ;  /* 0x0000019000017945 */ /* 0x000fe20003800200 */
[----:B------:R-:W-:Y:S01]  /*28a0*/  LEA.HI.X.SX32 R9, R9, R6, 0x1, P1 ;  /* 0x0000000609097211 */ /* 0x000fe200008f0eff */
[C---:B------:R-:W-:Y:S01]  /*28b0*/  VIADD R6, R0.reuse, 0x300 ;  /* 0x0000030000067836 */ /* 0x040fe20000000000 */
        /* <DEDUP_REMOVED lines=8> */
[----:B------:R-:W-:Y:S01]  /*2940*/  VIADD R4, R0, 0x200 ;  /* 0x0000020000047836 */ /* 0x000fe20000000000 */
        /* <DEDUP_REMOVED lines=13> */
.L_x_25:
[----:B------:R-:W-:Y:S05]  /*2a20*/  BSYNC.RECONVERGENT B1 ;  /* 0x0000000000017941 */ /* 0x000fea0003800200 */
.L_x_24:
[----:B------:R-:W-:Y:S04]  /*2a30*/  BSSY.RECONVERGENT B1, `(.L_x_26) ;  /* 0x0000007000017945 */ /* 0x000fe80003800200 */
[----:B------:R-:W-:Y:S05]  /*2a40*/  @P0 BRA `(.L_x_27) ;  /* 0x0000000000140947 */ /* 0x000fea0003800000 */
[----:B------:R-:W-:-:S13]  /*2a50*/  ISETP.GE.AND P0, PT, R2, R25, PT ;  /* 0x000000190200720c */ /* 0x000fda0003f06270 */
[----:B------:R1:W5:Y:S04]  /*2a60*/  @P0 LDG.E R14, desc[UR6][R22.64+0x800] ;  /* 0x00080006160e0981 */ /* 0x000368000c1e1900 */
[----:B------:R1:W5:Y:S04]  /*2a70*/  @P0 LDG.E R15, desc[UR6][R22.64+0x804] ;  /* 0x00080406160f0981 */ /* 0x000368000c1e1900 */
[----:B------:R1:W5:Y:S04]  /*2a80*/  @!P0 LDG.E R14, desc[UR6][R20.64+0x800] ;  /* 0x00080006140e8981 */ /* 0x000368000c1e1900 */
[----:B------:R1:W5:Y:S02]  /*2a90*/  @!P0 LDG.E R15, desc[UR6][R20.64+0x804] ;  /* 0x00080406140f8981 */ /* 0x000364000c1e1900 */
.L_x_27:
[----:B------:R-:W-:Y:S05]  /*2aa0*/  BSYNC.RECONVERGENT B1 ;  /* 0x0000000000017941 */ /* 0x000fea0003800200 */
.L_x_26:
        /* <DEDUP_REMOVED lines=8> */
.L_x_29:
[----:B------:R-:W-:Y:S05]  /*2b30*/  BSYNC.RECONVERGENT B1 ;  /* 0x0000000000017941 */ /* 0x000fea0003800200 */
.L_x_28:
        /* <DEDUP_REMOVED lines=8> */
.L_x_31:
[----:B------:R-:W-:Y:S05]  /*2bc0*/  BSYNC.RECONVERGENT B1 ;  /* 0x0000000000017941 */ /* 0x000fea0003800200 */
.L_x_30:
        /* <DEDUP_REMOVED lines=8> */
.L_x_33:
[----:B------:R-:W-:Y:S05]  /*2c50*/  BSYNC.RECONVERGENT B1 ;  /* 0x0000000000017941 */ /* 0x000fea0003800200 */
.L_x_32:
        /* <DEDUP_REMOVED lines=8> */
.L_x_35:
[----:B------:R-:W-:Y:S05]  /*2ce0*/  BSYNC.RECONVERGENT B1 ;  /* 0x0000000000017941 */ /* 0x000fea0003800200 */
.L_x_34:
        /* <DEDUP_REMOVED lines=8> */
.L_x_37:
[----:B------:R-:W-:Y:S05]  /*2d70*/  BSYNC.RECONVERGENT B1 ;  /* 0x0000000000017941 */ /* 0x000fea0003800200 */
.L_x_36:
        /* <DEDUP_REMOVED lines=8> */
[----:B------:R0:W5:Y:S02]  /*2e00*/  @!P0 LDG.E R3, desc[UR6][R20.64+0x3804] ;  /* 0x0038040614038981 */ /* 0x000164000c1e1900 */
.L_x_23:
[----:B------:R-:W-:Y:S05]  /*2e10*/  BSYNC.RECONVERGENT B0 ;  /* 0x0000000000007941 */ /* 0x000fea0003800200 */
.L_x_7:
[----:B------:R-:W0:Y:S01]  /*2e20*/  S2UR UR5, SR_CgaCtaId ;  /* 0x00000000000579c3 */ /* 0x000e220000008800 */
[----:B------:R-:W-:Y:S01]  /*2e30*/  UMOV UR4, 0x400 ;  /* 0x0000040000047882 */ /* 0x000fe20000000000 */
[----:B01234-:R-:W-:Y:S01]  /*2e40*/  IMAD.SHL.U32 R20, R0, 0x8, RZ ;  /* 0x0000000800147824 */ /* 0x01ffe200078e00ff */
[----:B------:R-:W-:-:S09]  /*2e50*/  ULEA UR4, UR5, UR4, 0x18 ;  /* 0x0000000405047291 */ /* 0x000fd2000f8ec0ff */
        /* <DEDUP_REMOVED lines=9> */
[----:B0-----:R-:W-:-:S07]  /*2ef0*/  VIMNMX R3, PT, PT, R20, R19, PT ;  /* 0x0000001314037248 */ /* 0x001fce0003fe0100 */
[----:B------:R-:W-:Y:S01]  /*2f00*/  PREEXIT ;  /* 0x000000000000782d */ /* 0x000fe20000000000 */
[----:B------:R-:W-:Y:S01]  /*2f10*/  BSSY.RECONVERGENT B0, `(.L_x_38) ;  /* 0x0000016000007945 */ /* 0x000fe20003800200 */
[----:B------:R-:W-:Y:S01]  /*2f20*/  LEA R2, R25, UR4, 0x3 ;  /* 0x0000000419027c11 */ /* 0x000fe2000f8e18ff */
[C---:B------:R-:W-:Y:S01]  /*2f30*/  IMAD.IADD R6, R3.reuse, 0x1, -R24 ;  /* 0x0000000103067824 */ /* 0x040fe200078e0a18 */
[----:B------:R-:W-:Y:S02]  /*2f40*/  ISETP.GE.AND P0, PT, R3, R24, PT ;  /* 0x000000180300720c */ /* 0x000fe40003f06270 */
[----:B------:R-:W-:Y:S02]  /*2f50*/  VIMNMX R5, PT, PT, R25, R3, PT ;  /* 0x0000000319057248 */ /* 0x000fe40003fe0100 */
[----:B------:R-:W-:-:S04]  /*2f60*/  SEL R6, R6, RZ, P0 ;  /* 0x000000ff06067207 */ /* 0x000fc80000000000 */
[----:B------:R-:W-:-:S13]  /*2f70*/  ISETP.GE.AND P0, PT, R6, R5, PT ;  /* 0x000000050600720c */ /* 0x000fda0003f06270 */
[----:B------:R-:W-:Y:S05]  /*2f80*/  @P0 BRA `(.L_x_39) ;  /* 0x0000000000380947 */ /* 0x000fea0003800000 */
.L_x_40:
[----:B------:R-:W-:-:S05]  /*2f90*/  IMAD.IADD R4, R5, 0x1, -R6 ;  /* 0x0000000105047824 */ /* 0x000fca00078e0a06 */
[----:B------:R-:W-:-:S04]  /*2fa0*/  LEA.HI R7, R4, R4, RZ, 0x1 ;  /* 0x0000000404077211 */ /* 0x000fc800078f08ff */
[----:B------:R-:W-:-:S04]  /*2fb0*/  LEA.HI.SX32 R4, R7, R6, 0x1f ;  /* 0x0000000607047211 */ /* 0x000fc800078ffaff */
[----:B------:R-:W-:Y:S02]  /*2fc0*/  LOP3.LUT R8, RZ, R4, RZ, 0x33, !PT ;  /* 0x00000004ff087212 */ /* 0x000fe400078e33ff */
[----:B------:R-:W-:-:S03]  /*2fd0*/  LEA R7, R4, UR4, 0x3 ;  /* 0x0000000404077c11 */ /* 0x000fc6000f8e18ff */
[----:B------:R-:W-:-:S03]  /*2fe0*/  IMAD.IADD R9, R3, 0x1, R8 ;  /* 0x0000000103097824 */ /* 0x000fc600078e0208 */
[----:B------:R-:W-:Y:S01]  /*2ff0*/  LDS R7, [R7] ;  /* 0x0000000007077984 */ /* 0x000fe20000000800 */
[----:B------:R-:W-:-:S05]  /*3000*/  IMAD R9, R9, 0x8, R2 ;  /* 0x0000000809097824 */ /* 0x000fca00078e0202 */
[----:B------:R-:W0:Y:S02]  /*3010*/  LDS R8, [R9] ;  /* 0x0000000009087984 */ /* 0x000e240000000800 */
[----:B0-----:R-:W-:-:S04]  /*3020*/  ISETP.GE.AND P0, PT, R8, R7, PT ;  /* 0x000000070800720c */ /* 0x001fc80003f06270 */
[----:B------:R-:W-:-:S09]  /*3030*/  SEL R5, R4, R5, !P0 ;  /* 0x0000000504057207 */ /* 0x000fd20004000000 */
[----:B------:R-:W-:-:S05]  /*3040*/  @P0 VIADD R6, R4, 0x1 ;  /* 0x0000000104060836 */ /* 0x000fca0000000000 */
[----:B------:R-:W-:-:S13]  /*3050*/  ISETP.GE.AND P0, PT, R6, R5, PT ;  /* 0x000000050600720c */ /* 0x000fda0003f06270 */
[----:B------:R-:W-:Y:S05]  /*3060*/  @!P0 BRA `(.L_x_40) ;  /* 0xfffffffc00c88947 */ /* 0x000fea000383ffff */
.L_x_39:
[----:B------:R-:W-:Y:S05]  /*3070*/  BSYNC.RECONVERGENT B0 ;  /* 0x0000000000007941 */ /* 0x000fea0003800200 */
.L_x_38:
        /* <DEDUP_REMOVED lines=90> */
[----:B------:R0:W1:Y:S01]  /*3620*/  @P0 LDS.64 R20, [R23] ;  /* 0x0000000017140984 */ /* 0x0000620000000a00 */
[----:B------:R-:W-:Y:S01]  /*3630*/  PLOP3.LUT P0, PT, PT, PT, PT, 0x8, 0x80 ;  /* 0x000000000080781c */ /* 0x000fe20003f0e170 */
[----:B0-----:R-:W-:-:S06]  /*3640*/  IMAD.SHL.U32 R23, R0, 0x8, RZ ;  /* 0x0000000800177824 */ /* 0x001fcc00078e00ff */
[----:B-1----:R-:W-:-:S04]  /*3650*/  @!P1 ISETP.GE.AND P2, PT, R20, R2, PT ;  /* 0x000000021400920c */ /* 0x002fc80003f46270 */
        /* <DEDUP_REMOVED lines=8> */
[----:B------:R-:W-:Y:S04]  /*36e0*/  @!P0 LDS.64 R2, [R22] ;  /* 0x0000000016028984 */ /* 0x000fe80000000a00 */
        /* <DEDUP_REMOVED lines=10> */
[----:B------:R-:W1:Y:S01]  /*3790*/  LDCU.64 UR8, c[0x0][0x3a0] ;  /* 0x00007400ff0877ac */ /* 0x000e620008000a00 */
[----:B------:R-:W-:-:S03]  /*37a0*/  ISETP.NE.AND P0, PT, R0, RZ, PT ;  /* 0x000000ff0000720c */ /* 0x000fc60003f05270 */
[----:B0-----:R-:W-:-:S04]  /*37b0*/  IMAD R22, R3, 0x8, R2 ;  /* 0x0000000803167824 */ /* 0x001fc800078e0202 */
[----:B------:R-:W-:Y:S01]  /*37c0*/  IMAD R3, R3, -0x7, R22 ;  /* 0xfffffff903037824 */ /* 0x000fe200078e0216 */
[----:B------:R-:W-:-:S03]  /*37d0*/  LEA.HI.SX32 R23, R22, R22, 0x1b ;  /* 0x0000001616177211 */ /* 0x000fc600078fdaff */
[----:B------:R-:W-:Y:S01]  /*37e0*/  VIADD R22, R3, 0x20 ;  /* 0x0000002003167836 */ /* 0x000fe20000000000 */
[----:B------:R-:W-:Y:S01]  /*37f0*/  LEA R23, R23, UR4, 0x3 ;  /* 0x0000000417177c11 */ /* 0x000fe2000f8e18ff */
[C---:B------:R-:W-:Y:S02]  /*3800*/  VIADD R24, R3.reuse, 0x40 ;  /* 0x0000004003187836 */ /* 0x040fe40000000000 */
[C---:B------:R-:W-:Y:S01]  /*3810*/  VIADD R26, R3.reuse, 0x60 ;  /* 0x00000060031a7836 */ /* 0x040fe20000000000 */
[-C--:B------:R-:W-:Y:S01]  /*3820*/  LEA.HI.SX32 R22, R22, R3.reuse, 0x1b ;  /* 0x0000000316167211 */ /* 0x080fe200078fdaff */
[----:B------:R0:W-:Y:S01]  /*3830*/  STS.64 [R23+0x8], R6 ;  /* 0x0000080617007388 */ /* 0x0001e20000000a00 */
[----:B------:R-:W-:Y:S01]  /*3840*/  VIADD R28, R3, 0x80 ;  /* 0x00000080031c7836 */ /* 0x000fe20000000000 */
[-C--:B------:R-:W-:Y:S02]  /*3850*/  LEA.HI.SX32 R24, R24, R3.reuse, 0x1b ;  /* 0x0000000318187211 */ /* 0x080fe400078fdaff */
[----:B------:R2:W-:Y:S01]  /*3860*/  STS.64 [R23+0x10], R8 ;  /* 0x0000100817007388 */ /* 0x0005e20000000a00 */
[----:B------:R-:W-:-:S02]  /*3870*/  LEA.HI.SX32 R26, R26, R3, 0x1b ;  /* 0x000000031a1a7211 */ /* 0x000fc400078fdaff */
[----:B------:R-:W-:Y:S01]  /*3880*/  LEA.HI.SX32 R28, R28, R3, 0x1b ;  /* 0x000000031c1c7211 */ /* 0x000fe200078fdaff */
[----:B------:R3:W-:Y:S01]  /*3890*/  STS.64 [R23+0x18], R10 ;  /* 0x0000180a17007388 */ /* 0x0007e20000000a00 */
[----:B0-----:R-:W-:-:S03]  /*38a0*/  VIADD R6, R3, 0xa0 ;  /* 0x000000a003067836 */ /* 0x001fc60000000000 */
[----:B------:R0:W-:Y:S01]  /*38b0*/  STS.64 [R23], R4 ;  /* 0x0000000417007388 */ /* 0x0001e20000000a00 */
[C---:B--2---:R-:W-:Y:S01]  /*38c0*/  VIADD R8, R3.reuse, 0xc0 ;  /* 0x000000c003087836 */ /* 0x044fe20000000000 */
[----:B------:R-:W-:Y:S02]  /*38d0*/  LEA.HI.SX32 R6, R6, R3, 0x1b ;  /* 0x0000000306067211 */ /* 0x000fe400078fdaff */
[----:B------:R2:W-:Y:S01]  /*38e0*/  STS.64 [R23+0x38], R20 ;  /* 0x0000381417007388 */ /* 0x0005e20000000a00 */
[----:B---3--:R-:W-:-:S03]  /*38f0*/  VIADD R10, R3, 0xe0 ;  /* 0x000000e0030a7836 */ /* 0x008fc60000000000 */
[----:B------:R-:W-:Y:S01]  /*3900*/  STS.64 [R23+0x20], R12 ;  /* 0x0000200c17007388 */ /* 0x000fe20000000a00 */
[----:B0-----:R-:W-:-:S03]  /*3910*/  LEA.HI.SX32 R4, R3, R3, 0x1b ;  /* 0x0000000303047211 */ /* 0x001fc600078fdaff */
[----:B------:R0:W-:Y:S01]  /*3920*/  STS.64 [R23+0x28], R14 ;  /* 0x0000280e17007388 */ /* 0x0001e20000000a00 */
[-C--:B------:R-:W-:Y:S02]  /*3930*/  LEA.HI.SX32 R5, R8, R3.reuse, 0x1b ;  /* 0x0000000308057211 */ /* 0x080fe400078fdaff */
[----:B------:R-:W-:Y:S01]  /*3940*/  LEA.HI.SX32 R3, R10, R3, 0x1b ;  /* 0x000000030a037211 */ /* 0x000fe200078fdaff */
[----:B------:R3:W-:Y:S01]  /*3950*/  STS.64 [R23+0x30], R16 ;  /* 0x0000301017007388 */ /* 0x0007e20000000a00 */
[----:B--2---:R-:W-:Y:S01]  /*3960*/  LEA R20, R4, UR4, 0x3 ;  /* 0x0000000404147c11 */ /* 0x004fe2000f8e18ff */
[----:B------:R-:W-:Y:S01]  /*3970*/  NOP ;  /* 0x0000000000007918 */ /* 0x000fe20000000000 */
[----:B------:R-:W-:-:S04]  /*3980*/  LEA R8, R6, UR4, 0x3 ;  /* 0x0000000406087c11 */ /* 0x000fc8000f8e18ff */
[----:B------:R-:W-:Y:S01]  /*3990*/  LDS.64 R20, [R20] ;  /* 0x0000000014147984 */ /* 0x000fe20000000a00 */
[----:B0-----:R-:W-:Y:S02]  /*39a0*/  LEA R14, R24, UR4, 0x3 ;  /* 0x00000004180e7c11 */ /* 0x001fe4000f8e18ff */
[----:B---3--:R-:W-:Y:S02]  /*39b0*/  LEA R16, R22, UR4, 0x3 ;  /* 0x0000000416107c11 */ /* 0x008fe4000f8e18ff */
[----:B------:R-:W-:Y:S01]  /*39c0*/  LEA R12, R26, UR4, 0x3 ;  /* 0x000000041a0c7c11 */ /* 0x000fe2000f8e18ff */
[----:B------:R-:W-:Y:S01]  /*39d0*/  LDS.64 R8, [R8+0x500] ;  /* 0x0005000008087984 */ /* 0x000fe20000000a00 */
[----:B------:R-:W-:Y:S02]  /*39e0*/  LEA R10, R28, UR4, 0x3 ;  /* 0x000000041c0a7c11 */ /* 0x000fe4000f8e18ff */
[----:B------:R-:W-:Y:S01]  /*39f0*/  LEA R6, R5, UR4, 0x3 ;  /* 0x0000000405067c11 */ /* 0x000fe2000f8e18ff */
[----:B------:R-:W-:Y:S01]  /*3a00*/  LDS.64 R16, [R16+0x100] ;  /* 0x0001000010107984 */ /* 0x000fe20000000a00 */
[----:B------:R-:W-:-:S02]  /*3a10*/  LEA R4, R3, UR4, 0x3 ;  /* 0x0000000403047c11 */ /* 0x000fc4000f8e18ff */
[----:B------:R-:W-:Y:S01]  /*3a20*/  LOP3.LUT R3, R0, 0x1f, RZ, 0xc0, !PT ;  /* 0x0000001f00037812 */ /* 0x000fe200078ec0ff */
[----:B------:R-:W-:Y:S04]  /*3a30*/  LDS.64 R14, [R14+0x200] ;  /* 0x000200000e0e7984 */ /* 0x000fe80000000a00 */
[----:B------:R-:W-:Y:S01]  /*3a40*/  LDS.64 R12, [R12+0x300] ;  /* 0x000300000c0c7984 */ /* 0x000fe20000000a00 */
[----:B------:R-:W-:Y:S02]  /*3a50*/  IMAD.IADD R2, R2, 0x1, R3 ;  /* 0x0000000102027824 */ /* 0x000fe400078e0203 */
[----:B------:R-:W-:Y:S01]  /*3a60*/  IMAD.MOV.U32 R3, RZ, RZ, RZ ;  /* 0x000000ffff037224 */ /* 0x000fe200078e00ff */
[----:B------:R-:W-:Y:S01]  /*3a70*/  LDS.64 R10, [R10+0x400] ;  /* 0x000400000a0a7984 */ /* 0x000fe20000000a00 */
[----:B------:R-:W-:-:S02]  /*3a80*/  VIADD R0, R2, 0x20 ;  /* 0x0000002002007836 */ /* 0x000fc40000000000 */
[----:B------:R-:W-:Y:S01]  /*3a90*/  IMAD.WIDE.U32 R26, R18, 0x800, R2 ;  /* 0x00000800121a7825 */ /* 0x000fe200078e0002 */
[----:B------:R-:W-:Y:S03]  /*3aa0*/  LDS.64 R6, [R6+0x600] ;  /* 0x0006000006067984 */ /* 0x000fe60000000a00 */
[C---:B------:R-:W-:Y:S01]  /*3ab0*/  VIADD R18, R2.reuse, 0x40 ;  /* 0x0000004002127836 */ /* 0x040fe20000000000 */
[----:B------:R-:W-:Y:S01]  /*3ac0*/  LDS.64 R4, [R4+0x700] ;  /* 0x0007000004047984 */ /* 0x000fe20000000a00 */
[----:B------:R-:W-:-:S03]  /*3ad0*/  VIADD R24, R2, 0x60 ;  /* 0x0000006002187836 */ /* 0x000fc60000000000 */
[----:B------:R-:W-:Y:S01]  /*3ae0*/  @!P0 STS [UR4+0x4200], R19 ;  /* 0x00420013ff008988 */ /* 0x000fe20008000804 */
[----:B------:R-:W-:Y:S01]  /*3af0*/  BAR.SYNC.DEFER_BLOCKING 0x0 ;  /* 0x0000000000007b1d */ /* 0x000fe20000010000 */
[----:B-1----:R-:W-:-:S04]  /*3b00*/  LEA R22, P0, R26, UR8, 0x3 ;  /* 0x000000081a167c11 */ /* 0x002fc8000f8018ff */
[----:B------:R-:W-:Y:S01]  /*3b10*/  LEA.HI.X R23, R26, UR9, R27, 0x3, P0 ;  /* 0x000000091a177c11 */ /* 0x000fe200080f1c1b */
[----:B------:R-:W0:Y:S02]  /*3b20*/  LDS R25, [UR4+0x4200] ;  /* 0x00420004ff197984 */ /* 0x000e240008000800 */
[-C--:B0-----:R-:W-:Y:S02]  /*3b30*/  ISETP.GE.AND P0, PT, R2, R25.reuse, PT ;  /* 0x000000190200720c */ /* 0x081fe40003f06270 */
[-C--:B------:R-:W-:Y:S01]  /*3b40*/  ISETP.GE.AND P1, PT, R0, R25.reuse, PT ;  /* 0x000000190000720c */ /* 0x080fe20003f26270 */
[----:B------:R-:W-:Y:S01]  /*3b50*/  VIADD R0, R2, 0x80 ;  /* 0x0000008002007836 */ /* 0x000fe20000000000 */
[-C--:B------:R-:W-:Y:S01]  /*3b60*/  ISETP.GE.AND P2, PT, R18, R25.reuse, PT ;  /* 0x000000191200720c */ /* 0x080fe20003f46270 */
[----:B------:R-:W-:Y:S01]  /*3b70*/  VIADD R18, R2, 0xa0 ;  /* 0x000000a002127836 */ /* 0x000fe20000000000 */
[-C--:B------:R-:W-:Y:S01]  /*3b80*/  ISETP.GE.AND P3, PT, R24, R25.reuse, PT ;  /* 0x000000191800720c */ /* 0x080fe20003f66270 */
[----:B------:R-:W-:Y:S01]  /*3b90*/  VIADD R24, R2, 0xc0 ;  /* 0x000000c002187836 */ /* 0x000fe20000000000 */
[-C--:B------:R-:W-:Y:S01]  /*3ba0*/  ISETP.GE.AND P4, PT, R0, R25.reuse, PT ;  /* 0x000000190000720c */ /* 0x080fe20003f86270 */
[----:B------:R-:W-:Y:S01]  /*3bb0*/  VIADD R2, R2, 0xe0 ;  /* 0x000000e002027836 */ /* 0x000fe20000000000 */
[----:B------:R-:W-:-:S02]  /*3bc0*/  ISETP.GE.AND P5, PT, R18, R25, PT ;  /* 0x000000191200720c */ /* 0x000fc40003fa6270 */
[-C--:B------:R-:W-:Y:S01]  /*3bd0*/  ISETP.GE.AND P6, PT, R24, R25.reuse, PT ;  /* 0x000000191800720c */ /* 0x080fe20003fc6270 */
[----:B------:R0:W-:Y:S04]  /*3be0*/  @!P0 STG.E desc[UR6][R22.64], R20 ;  /* 0x0000001416008986 */ /* 0x0001e8000c101906 */
[----:B------:R0:W-:Y:S01]  /*3bf0*/  @!P0 STG.E desc[UR6][R22.64+0x4], R21 ;  /* 0x0000041516008986 */ /* 0x0001e2000c101906 */
[----:B------:R-:W-:-:S03]  /*3c00*/  ISETP.GE.AND P0, PT, R2, R25, PT ;  /* 0x000000190200720c */ /* 0x000fc60003f06270 */
[----:B------:R0:W-:Y:S04]  /*3c10*/  @!P1 STG.E desc[UR6][R22.64+0x100], R16 ;  /* 0x0001001016009986 */ /* 0x0001e8000c101906 */
        /* <DEDUP_REMOVED lines=10> */
[----:B------:R0:W-:Y:S01]  /*3cc0*/  @!P6 STG.E desc[UR6][R22.64+0x604], R7 ;  /* 0x000604071600e986 */ /* 0x0001e2000c101906 */
[----:B------:R-:W-:Y:S05]  /*3cd0*/  @P0 EXIT ;  /* 0x000000000000094d */ /* 0x000fea0003800000 */
[----:B------:R-:W-:Y:S04]  /*3ce0*/  STG.E desc[UR6][R22.64+0x700], R4 ;  /* 0x0007000416007986 */ /* 0x000fe8000c101906 */
[----:B------:R-:W-:Y:S01]  /*3cf0*/  STG.E desc[UR6][R22.64+0x704], R5 ;  /* 0x0007040516007986 */ /* 0x000fe2000c101906 */
[----:B------:R-:W-:Y:S05]  /*3d00*/  EXIT ;  /* 0x000000000000794d */ /* 0x000fea0003800000 */
.L_x_41:
        /* <DEDUP_REMOVED lines=36> */
[----:B---3--:R-:W-:Y:S01]  /*3f50*/  LEA R16, R22, UR4, 0x3 ;  /* 0x0000000416107c11 */ /* 0x008fe2000f8e18ff */
[----:B------:R-:W-:Y:S01]  /*3f60*/  IMAD.MOV.U32 R23, RZ, RZ, RZ ;  /* 0x000000ffff177224 */ /* 0x000fe200078e00ff */
        /* <DEDUP_REMOVED lines=9> */
[----:B------:R-:W-:-:S03]  /*4000*/  IMAD.WIDE.U32 R24, R18, 0x800, R22 ;  /* 0x0000080012187825 */ /* 0x000fc600078e0016 */
[----:B------:R-:W-:Y:S04]  /*4010*/  LDS.64 R10, [R10+0x400] ;  /* 0x000400000a0a7984 */ /* 0x000fe80000000a00 */
[----:B------:R-:W-:Y:S04]  /*4020*/  LDS.64 R6, [R6+0x600] ;  /* 0x0006000006067984 */ /* 0x000fe80000000a00 */
[----:B------:R-:W-:Y:S04]  /*4030*/  LDS.64 R4, [R4+0x700] ;  /* 0x0007000004047984 */ /* 0x000fe80000000a00 */
[----:B------:R-:W-:Y:S01]  /*4040*/  @!P0 STS [UR4+0x4200], R19 ;  /* 0x00420013ff008988 */ /* 0x000fe20008000804 */
[----:B------:R-:W-:Y:S01]  /*4050*/  BAR.SYNC.DEFER_BLOCKING 0x0 ;  /* 0x0000000000007b1d */ /* 0x000fe20000010000 */
[C---:B------:R-:W-:Y:S01]  /*4060*/  IADD3 R0, P0, PT, R2.reuse, R24, RZ ;  /* 0x0000001802007210 */ /* 0x040fe20007f1e0ff */
[----:B------:R-:W-:-:S04]  /*4070*/  IMAD.IADD R2, R2, 0x1, R22 ;  /* 0x0000000102027824 */ /* 0x000fc800078e0216 */
[----:B------:R-:W-:Y:S01]  /*4080*/  IMAD.X R25, RZ, RZ, R25, P0 ;  /* 0x000000ffff197224 */ /* 0x000fe200000e0619 */
[----:B-1----:R-:W-:Y:S01]  /*4090*/  LEA R22, P0, R0, UR8, 0x3 ;  /* 0x0000000800167c11 */ /* 0x002fe2000f8018ff */
[C---:B------:R-:W-:Y:S02]  /*40a0*/  VIADD R18, R2.reuse, 0x20 ;  /* 0x0000002002127836 */ /* 0x040fe40000000000 */
[----:B------:R-:W-:Y:S01]  /*40b0*/  VIADD R24, R2, 0x40 ;  /* 0x0000004002187836 */ /* 0x000fe20000000000 */
[----:B------:R-:W-:Y:S01]  /*40c0*/  LEA.HI.X R23, R0, UR9, R25, 0x3, P0 ;  /* 0x0000000900177c11 */ /* 0x000fe200080f1c19 */
[C---:B------:R-:W-:Y:S02]  /*40d0*/  VIADD R0, R2.reuse, 0x60 ;  /* 0x0000006002007836 */ /* 0x040fe40000000000 */
[C---:B------:R-:W-:Y:S01]  /*40e0*/  VIADD R26, R2.reuse, 0xc0 ;  /* 0x000000c0021a7836 */ /* 0x040fe20000000000 */
[----:B------:R-:W0:Y:S02]  /*40f0*/  LDS R3, [UR4+0x4200] ;  /* 0x00420004ff037984 */ /* 0x000e240008000800 */
[----:B0-----:R-:W-:-:S02]  /*4100*/  ISETP.GE.AND P6, PT, R2, R3, PT ;  /* 0x000000030200720c */ /* 0x001fc40003fc6270 */
[-C--:B------:R-:W-:Y:S01]  /*4110*/  ISETP.GE.AND P5, PT, R18, R3.reuse, PT ;  /* 0x000000031200720c */ /* 0x080fe20003fa6270 */
[----:B------:R-:W-:Y:S01]  /*4120*/  VIADD R18, R2, 0x80 ;  /* 0x0000008002127836 */ /* 0x000fe20000000000 */
[-C--:B------:R-:W-:Y:S01]  /*4130*/  ISETP.GE.AND P4, PT, R24, R3.reuse, PT ;  /* 0x000000031800720c */ /* 0x080fe20003f86270 */
[----:B------:R-:W-:Y:S01]  /*4140*/  VIADD R24, R2, 0xa0 ;  /* 0x000000a002187836 */ /* 0x000fe20000000000 */
[-C--:B------:R-:W-:Y:S01]  /*4150*/  ISETP.GE.AND P3, PT, R0, R3.reuse, PT ;  /* 0x000000030000720c */ /* 0x080fe20003f66270 */
[----:B------:R-:W-:Y:S01]  /*4160*/  VIADD R2, R2, 0xe0 ;  /* 0x000000e002027836 */ /* 0x000fe20000000000 */
[-C--:B------:R-:W-:Y:S02]  /*4170*/  ISETP.GE.AND P2, PT, R18, R3.reuse, PT ;  /* 0x000000031200720c */ /* 0x080fe40003f46270 */
[-C--:B------:R-:W-:Y:S02]  /*4180*/  ISETP.GE.AND P1, PT, R24, R3.reuse, PT ;  /* 0x000000031800720c */ /* 0x080fe40003f26270 */
        /* <DEDUP_REMOVED lines=20> */
.L_x_42:
[----:B------:R-:W-:-:S00]  /*42d0*/  BRA `(.L_x_42) ;  /* 0xfffffffc00fc7947 */ /* 0x000fc0000383ffff */
[----:B------:R-:W-:-:S00]  /*42e0*/  NOP ;  /* 0x0000000000007918 */ /* 0x000fc00000000000 */
        /* <DEDUP_REMOVED lines=9> */
.L_x_1009:


//--------------------- .text._ZN3cub18CUB_300001_SM_10006detail10merge_sort30DeviceMergeSortPartitionKernelIN6thrust24THRUST_300001_SM_1000_NS6detail15normal_iteratorINS5_10device_ptrI8KeyValueEEEEm18KeyValueComparatorS9_EEvbT_PT2_T0_SG_PSG_T1_SG_i --------------------------
	.section	.text._ZN3cub18CUB_300001_SM_10006detail10merge_sort30DeviceMergeSortPartitionKernelIN6thrust24THRUST_300001_SM_1000_NS6detail15normal_iteratorINS5_10device_ptrI8KeyValueEEEEm18KeyValueComparatorS9_EEvbT_PT2_T0_SG_PSG_T1_SG_i,"ax",@progbits
	.align	128
        .global         _ZN3cub18CUB_300001_SM_10006detail10merge_sort30DeviceMergeSortPartitionKernelIN6thrust24THRUST_300001_SM_1000_NS6detail15normal_iteratorINS5_10device_ptrI8KeyValueEEEEm18KeyValueComparatorS9_EEvbT_PT2_T0_SG_PSG_T1_SG_i
        .type           _ZN3cub18CUB_300001_SM_10006detail10merge_sort30DeviceMergeSortPartitionKernelIN6thrust24THRUST_300001_SM_1000_NS6detail15normal_iteratorINS5_10device_ptrI8KeyValueEEEEm18KeyValueComparatorS9_EEvbT_PT2_T0_SG_PSG_T1_SG_i,@function
        .size           _ZN3cub18CUB_300001_SM_10006detail10merge_sort30DeviceMergeSortPartitionKernelIN6thrust24THRUST_300001_SM_1000_NS6detail15normal_iteratorINS5_10device_ptrI8KeyValueEEEEm18KeyValueComparatorS9_EEvbT_PT2_T0_SG_PSG_T1_SG_i,(.L_x_1010 - _ZN3cub18CUB_300001_SM_10006detail10merge_sort30DeviceMergeSortPartitionKernelIN6thrust24THRUST_300001_SM_1000_NS6detail15normal_iteratorINS5_10device_ptrI8KeyValueEEEEm18KeyValueComparatorS9_EEvbT_PT2_T0_SG_PSG_T1_SG_i)
        .other          _ZN3cub18CUB_300001_SM_10006detail10merge_sort30DeviceMergeSortPartitionKernelIN6thrust24THRUST_300001_SM_1000_NS6detail15normal_iteratorINS5_10device_ptrI8KeyValueEEEEm18KeyValueComparatorS9_EEvbT_PT2_T0_SG_PSG_T1_SG_i,@"STO_CUDA_ENTRY STV_DEFAULT"
_ZN3cub18CUB_300001_SM_10006detail10merge_sort30DeviceMergeSortPartitionKernelIN6thrust24THRUST_300001_SM_1000_NS6detail15normal_iteratorINS5_10device_ptrI8KeyValueEEEEm18KeyValueComparatorS9_EEvbT_PT2_T0_SG_PSG_T1_SG_i:
.text._ZN3cub18CUB_300001_SM_10006detail10merge_sort30DeviceMergeSortPartitionKernelIN6thrust24THRUST_300001_SM_1000_NS6detail15normal_iteratorINS5_10device_ptrI8KeyValueEEEEm18KeyValueComparatorS9_EEvbT_PT2_T0_SG_PSG_T1_SG_i:
[----:B------:R-:W-:Y:S01]  /*0000*/  LDC R1, c[0x0][0x37c] ;  /* 0x0000df00ff017b82 */ /* 0x000fe20000000800 */
[----:B------:R-:W0:Y:S01]  /*0010*/  S2R R0, SR_CTAID.X ;  /* 0x0000000000007919 */ /* 0x000e220000002500 */
[----:B------:R-:W0:Y:S01]  /*0020*/  LDCU UR4, c[0x0][0x360] ;  /* 0x00006c00ff0477ac */ /* 0x000e220008000800 */
[----:B------:R-:W0:Y:S01]  /*0030*/  S2R R3, SR_TID.X ;  /* 0x0000000000037919 */ /* 0x000e220000002100 */
[----:B------:R-:W1:Y:S01]  /*0040*/  LDCU.64 UR10, c[0x0][0x3a0] ;  /* 0x00007400ff0a77ac */ /* 0x000e620008000a00 */
[----:B0-----:R-:W-:-:S05]  /*0050*/  IMAD R0, R0, UR4, R3 ;  /* 0x0000000400007c24 */ /* 0x001fca000f8e0203 */
[----:B-1----:R-:W-:-:S04]  /*0060*/  ISETP.GE.U32.AND P0, PT, R0, UR10, PT ;  /* 0x0000000a00007c0c */ /* 0x002fc8000bf06070 */
[----:B------:R-:W-:-:S13]  /*0070*/  ISETP.GE.U32.AND.EX P0, PT, RZ, UR11, PT, P0 ;  /* 0x0000000bff007c0c */ /* 0x000fda000bf06100 */
[----:B------:R-:W-:Y:S05]  /*0080*/  @P0 EXIT ;  /* 0x000000000000094d */ /* 0x000fea0003800000 */
[----:B------:R-:W0:Y:S01]  /*0090*/  LDCU.64 UR6, c[0x0][0x3b8] ;  /* 0x00007700ff0677ac */ /* 0x000e220008000a00 */
[----:B------:R-:W1:Y:S01]  /*00a0*/  LDC R8, c[0x0][0x3c0] ;  /* 0x0000f000ff087b82 */ /* 0x000e620000000800 */
[----:B------:R-:W-:Y:S01]  /*00b0*/  ACQBULK ;  /* 0x000000000000782e */ /* 0x000fe20000000000 */
[----:B------:R-:W2:Y:S01]  /*00c0*/  LDCU.64 UR8, c[0x0][0x358] ;  /* 0x00006b00ff0877ac */ /* 0x000ea20008000a00 */
[----:B0-----:R-:W-:Y:S02]  /*00d0*/  UIADD3 UR4, UPT, UPT, -UR6, URZ, URZ ;  /* 0x000000ff06047290 */ /* 0x001fe4000fffe1ff */
[----:B------:R-:W-:-:S04]  /*00e0*/  USHF.R.U32.HI UR5, URZ, 0x1, UR7 ;  /* 0x00000001ff057899 */ /* 0x000fc80008011607 */
[----:B------:R-:W-:Y:S01]  /*00f0*/  LOP3.LUT R3, R0, UR4, RZ, 0xc0, !PT ;  /* 0x0000000400037c12 */ /* 0x000fe2000f8ec0ff */
[----:B------:R-:W-:Y:S01]  /*0100*/  USHF.R.U64 UR4, UR6, 0x1, UR7 ;  /* 0x0000000106047899 */ /* 0x000fe20008001207 */
[----:B-1----:R-:W-:Y:S01]  /*0110*/  SHF.R.S32.HI R9, RZ, 0x1f, R8 ;  /* 0x0000001fff097819 */ /* 0x002fe20000011408 */
[----:B------:R-:W-:Y:S02]  /*0120*/  IMAD R2, R8, UR5, RZ ;  /* 0x0000000508027c24 */ /* 0x000fe4000f8e02ff */
[----:B------:R-:W-:-:S04]  /*0130*/  IMAD.WIDE.U32 R4, R3, R8, RZ ;  /* 0x0000000803047225 */ /* 0x000fc800078e00ff */
[----:B------:R-:W-:-:S04]  /*0140*/  IMAD.WIDE.U32 R10, R8, UR4, RZ ;  /* 0x00000004080a7c25 */ /* 0x000fc8000f8e00ff */
[C---:B------:R-:W-:Y:S01]  /*0150*/  IMAD R7, R9.reuse, UR4, R2 ;  /* 0x0000000409077c24 */ /* 0x040fe2000f8e0202 */
[----:B------:R-:W-:Y:S01]  /*0160*/  IADD3 R2, P2, PT, R0, 0x1, RZ ;  /* 0x0000000100027810 */ /* 0x000fe20007f5e0ff */
[----:B------:R-:W-:Y:S01]  /*0170*/  IMAD R5, R9, R3, R5 ;  /* 0x0000000309057224 */ /* 0x000fe200078e0205 */
[----:B------:R-:W-:Y:S01]  /*0180*/  LOP3.LUT R3, RZ, R4, RZ, 0x33, !PT ;  /* 0x00000004ff037212 */ /* 0x000fe200078e33ff */
[----:B------:R-:W-:Y:S01]  /*0190*/  IMAD.IADD R11, R11, 0x1, R7 ;  /* 0x000000010b0b7824 */ /* 0x000fe200078e0207 */
[----:B------:R-:W0:Y:S01]  /*01a0*/  LDCU.64 UR4, c[0x0][0x398] ;  /* 0x00007300ff0477ac */ /* 0x000e220008000a00 */
[----:B------:R-:W-:Y:S01]  /*01b0*/  ISETP.NE.U32.AND P0, PT, R2, UR10, PT ;  /* 0x0000000a02007c0c */ /* 0x000fe2000bf05070 */
[----:B------:R-:W-:Y:S01]  /*01c0*/  IMAD.X R2, RZ, RZ, RZ, P2 ;  /* 0x000000ffff027224 */ /* 0x000fe200010e06ff */
[----:B------:R-:W-:Y:S02]  /*01d0*/  ISETP.LT.U32.AND P1, PT, R10, R3, PT ;  /* 0x000000030a00720c */ /* 0x000fe40003f21070 */
[----:B------:R-:W-:-:S02]  /*01e0*/  LOP3.LUT R6, RZ, R5, RZ, 0x33, !PT ;  /* 0x00000005ff067212 */ /* 0x000fc400078e33ff */
[----:B------:R-:W-:Y:S02]  /*01f0*/  ISETP.NE.AND.EX P0, PT, R2, UR11, PT, P0 ;  /* 0x0000000b02007c0c */ /* 0x000fe4000bf05300 */
[----:B------:R-:W-:-:S04]  /*0200*/  ISETP.LT.U32.AND.EX P1, PT, R11, R6, PT, P1 ;  /* 0x000000060b00720c */ /* 0x000fc80003f21110 */
[----:B------:R-:W-:Y:S02]  /*0210*/  SEL R3, R10, R3, P1 ;  /* 0x000000030a037207 */ /* 0x000fe40000800000 */
[----:B------:R-:W-:Y:S02]  /*0220*/  SEL R6, R11, R6, P1 ;  /* 0x000000060b067207 */ /* 0x000fe40000800000 */
[----:B------:R-:W-:-:S05]  /*0230*/  IADD3 R2, P1, PT, R3, R4, RZ ;  /* 0x0000000403027210 */ /* 0x000fca0007f3e0ff */
[----:B------:R-:W-:Y:S01]  /*0240*/  IMAD.X R3, R6, 0x1, R5, P1 ;  /* 0x0000000106037824 */ /* 0x000fe200008e0605 */
[----:B0-----:R-:W-:Y:S01]  /*0250*/  ISETP.LT.U32.AND P1, PT, R2, UR4, PT ;  /* 0x0000000402007c0c */ /* 0x001fe2000bf21070 */
[----:B------:R-:W0:Y:S03]  /*0260*/  @!P0 LDC.64 R6, c[0x0][0x3a8] ;  /* 0x0000ea00ff068b82 */ /* 0x000e260000000a00 */
[----:B------:R-:W-:-:S04]  /*0270*/  ISETP.LT.U32.AND.EX P1, PT, R3, UR5, PT, P1 ;  /* 0x0000000503007c0c */ /* 0x000fc8000bf21110 */
[----:B------:R-:W-:Y:S02]  /*0280*/  SEL R2, R2, UR4, P1 ;  /* 0x0000000402027c07 */ /* 0x000fe40008800000 */
[----:B------:R-:W-:Y:S02]  /*0290*/  SEL R3, R3, UR5, P1 ;  /* 0x0000000503037c07 */ /* 0x000fe40008800000 */
[----:B------:R-:W-:Y:S02]  /*02a0*/  LOP3.LUT R17, RZ, R2, RZ, 0x33, !PT ;  /* 0x00000002ff117212 */ /* 0x000fe400078e33ff */
[----:B------:R-:W-:Y:S02]  /*02b0*/  LOP3.LUT R19, RZ, R3, RZ, 0x33, !PT ;  /* 0x00000003ff137212 */ /* 0x000fe400078e33ff */
[----:B------:R-:W-:-:S04]  /*02c0*/  ISETP.LT.U32.AND P1, PT, R10, R17, PT ;  /* 0x000000110a00720c */ /* 0x000fc80003f21070 */
[----:B------:R-:W-:-:S04]  /*02d0*/  ISETP.LT.U32.AND.EX P1, PT, R11, R19, PT, P1 ;  /* 0x000000130b00720c */ /* 0x000fc80003f21110 */
[----:B------:R-:W-:Y:S02]  /*02e0*/  SEL R17, R10, R17, P1 ;  /* 0x000000110a117207 */ /* 0x000fe40000800000 */
[----:B------:R-:W-:Y:S02]  /*02f0*/  SEL R19, R11, R19, P1 ;  /* 0x000000130b137207 */ /* 0x000fe40000800000 */
[----:B------:R-:W-:Y:S02]  /*0300*/  IADD3 R17, P3, PT, R17, R2, RZ ;  /* 0x0000000211117210 */ /* 0x000fe40007f7e0ff */
[----:B0-----:R-:W-:Y:S02]  /*0310*/  @!P0 LEA R10, P2, R0, R6, 0x3 ;  /* 0x00000006000a8211 */ /* 0x001fe400078418ff */
[----:B------:R-:W-:Y:S01]  /*0320*/  ISETP.LT.U32.AND P1, PT, R4, UR4, PT ;  /* 0x0000000404007c0c */ /* 0x000fe2000bf21070 */
[----:B------:R-:W-:Y:S01]  /*0330*/  IMAD.X R19, R19, 0x1, R3, P3 ;  /* 0x0000000113137824 */ /* 0x000fe200018e0603 */
[----:B------:R-:W-:-:S02]  /*0340*/  @!P0 LEA.HI.X R11, R0, R7, RZ, 0x3, P2 ;  /* 0x00000007000b8211 */ /* 0x000fc400010f1cff */
[----:B------:R-:W-:Y:S02]  /*0350*/  ISETP.LT.U32.AND P2, PT, R17, UR4, PT ;  /* 0x0000000411007c0c */ /* 0x000fe4000bf41070 */
[----:B------:R-:W-:Y:S01]  /*0360*/  ISETP.LT.U32.AND.EX P1, PT, R5, UR5, PT, P1 ;  /* 0x0000000505007c0c */ /* 0x000fe2000bf21110 */
[----:B--2---:R0:W-:Y:S01]  /*0370*/  @!P0 STG.E.64 desc[UR8][R10.64], R2 ;  /* 0x000000020a008986 */ /* 0x0041e2000c101b08 */
[----:B------:R-:W-:Y:S02]  /*0380*/  ISETP.LT.U32.AND.EX P2, PT, R19, UR5, PT, P2 ;  /* 0x0000000513007c0c */ /* 0x000fe4000bf41120 */
[----:B------:R-:W-:Y:S02]  /*0390*/  SEL R7, R4, UR4, P1 ;  /* 0x0000000404077c07 */ /* 0x000fe40008800000 */
[----:B------:R-:W-:Y:S02]  /*03a0*/  SEL R5, R5, UR5, P1 ;  /* 0x0000000505057c07 */ /* 0x000fe40008800000 */
[----:B------:R-:W-:-:S02]  /*03b0*/  SEL R17, R17, UR4, P2 ;  /* 0x0000000411117c07 */ /* 0x000fc40009000000 */
[----:B------:R-:W-:Y:S01]  /*03c0*/  SEL R19, R19, UR5, P2 ;  /* 0x0000000513137c07 */ /* 0x000fe20009000000 */
[----:B------:R-:W-:Y:S06]  /*03d0*/  @!P0 EXIT ;  /* 0x000000000000894d */ /* 0x000fec0003800000 */
[----:B------:R-:W1:Y:S01]  /*03e0*/  LDCU.U8 UR5, c[0x0][0x380] ;  /* 0x00007000ff0577ac */ /* 0x000e620008000000 */
[----:B------:R-:W-:Y:S01]  /*03f0*/  IADD3 R15, P0, PT, R17, -R7, RZ ;  /* 0x80000007110f7210 */ /* 0x000fe20007f1e0ff */
[----:B------:R-:W-:Y:S01]  /*0400*/  BSSY.RECONVERGENT B0, `(.L_x_43) ;  /* 0x0000070000007945 */ /* 0x000fe20003800200 */
[----:B------:R-:W-:-:S03]  /*0410*/  UIADD3 UR4, UPT, UPT, UR6, -0x1, URZ ;  /* 0xffffffff06047890 */ /* 0x000fc6000fffe0ff */
[----:B------:R-:W-:-:S03]  /*0420*/  IMAD.X R4, R19, 0x1, ~R5, P0 ;  /* 0x0000000113047824 */ /* 0x000fc600000e0e05 */
[----:B------:R-:W-:-:S05]  /*0430*/  LOP3.LUT R13, R0, UR4, RZ, 0xc0, !PT ;  /* 0x00000004000d7c12 */ /* 0x000fca000f8ec0ff */
[----:B0-----:R-:W-:Y:S01]  /*0440*/  IMAD.WIDE.U32 R10, R13, R8, RZ ;  /* 0x000000080d0a7225 */ /* 0x001fe200078e00ff */
[----:B-1----:R-:W-:-:S03]  /*0450*/  UPRMT UR4, UR5, 0x8880, URZ ;  /* 0x0000888005047896 */ /* 0x002fc600080000ff */
[----:B------:R-:W-:Y:S01]  /*0460*/  IMAD R9, R9, R13, R11 ;  /* 0x0000000d09097224 */ /* 0x000fe200078e020b */
[----:B------:R-:W-:Y:S01]  /*0470*/  ISETP.LT.U32.AND P0, PT, R10, R15, PT ;  /* 0x0000000f0a00720c */ /* 0x000fe20003f01070 */
[----:B------:R-:W-:-:S03]  /*0480*/  UISETP.NE.AND UP0, UPT, UR4, URZ, UPT ;  /* 0x000000ff0400728c */ /* 0x000fc6000bf05270 */
[----:B------:R-:W-:-:S04]  /*0490*/  ISETP.LT.U32.AND.EX P0, PT, R9, R4, PT, P0 ;  /* 0x000000040900720c */ /* 0x000fc80003f01100 */
[----:B------:R-:W-:Y:S02]  /*04a0*/  SEL R15, R10, R15, P0 ;  /* 0x0000000f0a0f7207 */ /* 0x000fe40000000000 */
[----:B------:R-:W-:Y:S01]  /*04b0*/  SEL R9, R9, R4, P0 ;  /* 0x0000000409097207 */ /* 0x000fe20000000000 */
[----:B------:R-:W-:Y:S06]  /*04c0*/  BRA.U !UP0, `(.L_x_44) ;  /* 0x0000000108cc7547 */ /* 0x000fec000b800000 */
[----:B------:R-:W-:Y:S01]  /*04d0*/  IADD3 R11, P0, PT, R17, -R2, RZ ;  /* 0x80000002110b7210 */ /* 0x000fe20007f1e0ff */
[----:B------:R-:W0:Y:S01]  /*04e0*/  LDCU.64 UR4, c[0x0][0x388] ;  /* 0x00007100ff0477ac */ /* 0x000e220008000a00 */
[----:B------:R-:W-:Y:S01]  /*04f0*/  IADD3 R10, P2, PT, R2, -R7, RZ ;  /* 0x80000007020a7210 */ /* 0x000fe20007f5e0ff */
[----:B------:R-:W-:Y:S02]  /*0500*/  BSSY.RECONVERGENT B1, `(.L_x_45) ;  /* 0x000002e000017945 */ /* 0x000fe40003800200 */
[----:B------:R-:W-:Y:S01]  /*0510*/  IMAD.X R8, R19, 0x1, ~R3, P0 ;  /* 0x0000000113087824 */ /* 0x000fe200000e0e03 */
[----:B------:R-:W-:Y:S01]  /*0520*/  ISETP.GT.U32.AND P0, PT, R15, R11, PT ;  /* 0x0000000b0f00720c */ /* 0x000fe20003f04070 */
[----:B------:R-:W-:Y:S01]  /*0530*/  IMAD.X R12, R3, 0x1, ~R5, P2 ;  /* 0x00000001030c7824 */ /* 0x000fe200010e0e05 */
[----:B------:R-:W-:Y:S02]  /*0540*/  ISETP.LT.U32.AND P1, PT, R10, R15, PT ;  /* 0x0000000f0a00720c */ /* 0x000fe40003f21070 */
[----:B------:R-:W-:-:S02]  /*0550*/  ISETP.GT.U32.AND.EX P0, PT, R9, R8, PT, P0 ;  /* 0x000000080900720c */ /* 0x000fc40003f04100 */
[----:B------:R-:W-:Y:S02]  /*0560*/  ISETP.LT.U32.AND.EX P1, PT, R12, R9, PT, P1 ;  /* 0x000000090c00720c */ /* 0x000fe40003f21110 */
[-C--:B------:R-:W-:Y:S02]  /*0570*/  SEL R6, R15, R11.reuse, P0 ;  /* 0x0000000b0f067207 */ /* 0x080fe40000000000 */
[----:B------:R-:W-:Y:S02]  /*0580*/  SEL R4, R9, R8, P0 ;  /* 0x0000000809047207 */ /* 0x000fe40000000000 */
[----:B------:R-:W-:Y:S02]  /*0590*/  IADD3 R6, P0, PT, R6, -R11, RZ ;  /* 0x8000000b06067210 */ /* 0x000fe40007f1e0ff */
[----:B------:R-:W-:Y:S02]  /*05a0*/  SEL R11, R10, R15, P1 ;  /* 0x0000000f0a0b7207 */ /* 0x000fe40000800000 */
[----:B------:R-:W-:Y:S01]  /*05b0*/  SEL R13, R12, R9, P1 ;  /* 0x000000090c0d7207 */ /* 0x000fe20000800000 */
[----:B------:R-:W-:Y:S01]  /*05c0*/  IMAD.X R4, R4, 0x1, ~R8, P0 ;  /* 0x0000000104047824 */ /* 0x000fe200000e0e08 */
[----:B------:R-:W-:-:S04]  /*05d0*/  ISETP.GE.U32.AND P0, PT, R6, R11, PT ;  /* 0x0000000b0600720c */ /* 0x000fc80003f06070 */
[----:B------:R-:W-:-:S13]  /*05e0*/  ISETP.GE.U32.AND.EX P0, PT, R4, R13, PT, P0 ;  /* 0x0000000d0400720c */ /* 0x000fda0003f06100 */
[----:B0-----:R-:W-:Y:S05]  /*05f0*/  @P0 BRA `(.L_x_46) ;  /* 0x0000000000780947 */ /* 0x001fea0003800000 */
[----:B------:R-:W-:-:S05]  /*0600*/  IADD3 R10, P0, PT, R15, R2, RZ ;  /* 0x000000020f0a7210 */ /* 0x000fca0007f1e0ff */
[----:B------:R-:W-:-:S08]  /*0610*/  IMAD.X R19, R9, 0x1, R3, P0 ;  /* 0x0000000109137824 */ /* 0x000fd000000e0603 */
.L_x_47:
[----:B------:R-:W-:-:S05]  /*0620*/  IADD3 R3, P0, PT, -R6, R11, RZ ;  /* 0x0000000b06037210 */ /* 0x000fca0007f1e1ff */
[----:B------:R-:W-:-:S05]  /*0630*/  IMAD.X R2, R13, 0x1, ~R4, P0 ;  /* 0x000000010d027824 */ /* 0x000fca00000e0e04 */
[----:B------:R-:W-:-:S04]  /*0640*/  SHF.R.U64 R3, R3, 0x1, R2 ;  /* 0x0000000103037819 */ /* 0x000fc80000001202 */
[----:B------:R-:W-:Y:S02]  /*0650*/  IADD3 R16, P0, PT, R6, R3, RZ ;  /* 0x0000000306107210 */ /* 0x000fe40007f1e0ff */
[----:B------:R-:W-:Y:S02]  /*0660*/  SHF.R.U32.HI R3, RZ, 0x1, R2 ;  /* 0x00000001ff037819 */ /* 0x000fe40000011602 */
[----:B------:R-:W-:-:S03]  /*0670*/  LOP3.LUT R9, RZ, R16, RZ, 0x33, !PT ;  /* 0x00000010ff097212 */ /* 0x000fc600078e33ff */
[----:B------:R-:W-:Y:S01]  /*0680*/  IMAD.X R18, R4, 0x1, R3, P0 ;  /* 0x0000000104127824 */ /* 0x000fe200000e0603 */
[----:B------:R-:W-:Y:S02]  /*0690*/  IADD3 R9, P1, PT, R9, R10, RZ ;  /* 0x0000000a09097210 */ /* 0x000fe40007f3e0ff */
[----:B------:R-:W-:Y:S02]  /*06a0*/  IADD3 R3, P0, PT, R16, R7, RZ ;  /* 0x0000000710037210 */ /* 0x000fe40007f1e0ff */
[----:B------:R-:W-:-:S03]  /*06b0*/  LOP3.LUT R12, RZ, R18, RZ, 0x33, !PT ;  /* 0x00000012ff0c7212 */ /* 0x000fc600078e33ff */
[----:B------:R-:W-:Y:S01]  /*06c0*/  IMAD.X R14, R18, 0x1, R5, P0 ;  /* 0x00000001120e7824 */ /* 0x000fe200000e0605 */
[----:B------:R-:W-:Y:S01]  /*06d0*/  LEA R2, P0, R3, UR4, 0x3 ;  /* 0x0000000403027c11 */ /* 0x000fe2000f8018ff */
[----:B------:R-:W-:Y:S01]  /*06e0*/  IMAD.X R12, R12, 0x1, R19, P1 ;  /* 0x000000010c0c7824 */ /* 0x000fe200008e0613 */
[----:B------:R-:W-:Y:S02]  /*06f0*/  LEA R8, P1, R9, UR4, 0x3 ;  /* 0x0000000409087c11 */ /* 0x000fe4000f8218ff */
[----:B------:R-:W-:Y:S02]  /*0700*/  LEA.HI.X R3, R3, UR5, R14, 0x3, P0 ;  /* 0x0000000503037c11 */ /* 0x000fe400080f1c0e */
[----:B------:R-:W-:-:S03]  /*0710*/  LEA.HI.X R9, R9, UR5, R12, 0x3, P1 ;  /* 0x0000000509097c11 */ /* 0x000fc600088f1c0c */
[----:B------:R-:W2:Y:S04]  /*0720*/  LDG.E R2, desc[UR8][R2.64] ;  /* 0x0000000802027981 */ /* 0x000ea8000c1e1900 */
[----:B------:R-:W2:Y:S01]  /*0730*/  LDG.E R9, desc[UR8][R8.64] ;  /* 0x0000000808097981 */ /* 0x000ea2000c1e1900 */
[----:B------:R-:W-:-:S05]  /*0740*/  IADD3 R15, P1, PT, R16, 0x1, RZ ;  /* 0x00000001100f7810 */ /* 0x000fca0007f3e0ff */
[----:B------:R-:W-:Y:S01]  /*0750*/  IMAD.X R17, RZ, RZ, R18, P1 ;  /* 0x000000ffff117224 */ /* 0x000fe200008e0612 */
[----:B--2---:R-:W-:-:S04]  /*0760*/  ISETP.GE.AND P0, PT, R9, R2, PT ;  /* 0x000000020900720c */ /* 0x004fc80003f06270 */
[----:B------:R-:W-:Y:S02]  /*0770*/  SEL R6, R6, R15, !P0 ;  /* 0x0000000f06067207 */ /* 0x000fe40004000000 */
[----:B------:R-:W-:Y:S02]  /*0780*/  SEL R11, R16, R11, !P0 ;  /* 0x0000000b100b7207 */ /* 0x000fe40004000000 */
[----:B------:R-:W-:Y:S02]  /*0790*/  SEL R4, R4, R17, !P0 ;  /* 0x0000001104047207 */ /* 0x000fe40004000000 */
[----:B------:R-:W-:Y:S02]  /*07a0*/  SEL R13, R18, R13, !P0 ;  /* 0x0000000d120d7207 */ /* 0x000fe40004000000 */
[----:B------:R-:W-:-:S04]  /*07b0*/  ISETP.GE.U32.AND P0, PT, R6, R11, PT ;  /* 0x0000000b0600720c */ /* 0x000fc80003f06070 */
[----:B------:R-:W-:-:S13]  /*07c0*/  ISETP.GE.U32.AND.EX P0, PT, R4, R13, PT, P0 ;  /* 0x0000000d0400720c */ /* 0x000fda0003f06100 */
[----:B------:R-:W-:Y:S05]  /*07d0*/  @!P0 BRA `(.L_x_47) ;  /* 0xfffffffc00908947 */ /* 0x000fea000383ffff */
.L_x_46:
[----:B------:R-:W-:Y:S05]  /*07e0*/  BSYNC.RECONVERGENT B1 ;  /* 0x0000000000017941 */ /* 0x000fea0003800200 */
.L_x_45:
[----:B------:R-:W-:Y:S05]  /*07f0*/  BRA `(.L_x_48) ;  /* 0x0000000000c07947 */ /* 0x000fea0003800000 */
.L_x_44:
[----:B------:R-:W-:Y:S01]  /*0800*/  IADD3 R6, P0, PT, R17, -R2, RZ ;  /* 0x8000000211067210 */ /* 0x000fe20007f1e0ff */
[----:B------:R-:W0:Y:S01]  /*0810*/  LDCU.64 UR4, c[0x0][0x390] ;  /* 0x00007200ff0477ac */ /* 0x000e220008000a00 */
[----:B------:R-:W-:-:S03]  /*0820*/  IADD3 R4, P2, PT, R2, -R7, RZ ;  /* 0x8000000702047210 */ /* 0x000fc60007f5e0ff */
[----:B------:R-:W-:Y:S01]  /*0830*/  IMAD.X R10, R19, 0x1, ~R3, P0 ;  /* 0x00000001130a7824 */ /* 0x000fe200000e0e03 */
[----:B------:R-:W-:Y:S01]  /*0840*/  ISETP.GT.U32.AND P0, PT, R15, R6, PT ;  /* 0x000000060f00720c */ /* 0x000fe20003f04070 */
[----:B------:R-:W-:Y:S01]  /*0850*/  IMAD.X R8, R3, 0x1, ~R5, P2 ;  /* 0x0000000103087824 */ /* 0x000fe200010e0e05 */
[----:B------:R-:W-:Y:S02]  /*0860*/  ISETP.LT.U32.AND P1, PT, R4, R15, PT ;  /* 0x0000000f0400720c */ /* 0x000fe40003f21070 */
[----:B------:R-:W-:Y:S02]  /*0870*/  ISETP.GT.U32.AND.EX P0, PT, R9, R10, PT, P0 ;  /* 0x0000000a0900720c */ /* 0x000fe40003f04100 */
[----:B------:R-:W-:Y:S02]  /*0880*/  ISETP.LT.U32.AND.EX P1, PT, R8, R9, PT, P1 ;  /* 0x000000090800720c */ /* 0x000fe40003f21110 */
[----:B------:R-:W-:Y:S02]  /*0890*/  SEL R11, R15, R6, P0 ;  /* 0x000000060f0b7207 */ /* 0x000fe40000000000 */
[----:B------:R-:W-:-:S02]  /*08a0*/  SEL R13, R9, R10, P0 ;  /* 0x0000000a090d7207 */ /* 0x000fc40000000000 */
[----:B------:R-:W-:Y:S02]  /*08b0*/  IADD3 R6, P0, PT, R11, -R6, RZ ;  /* 0x800000060b067210 */ /* 0x000fe40007f1e0ff */
[----:B------:R-:W-:-:S03]  /*08c0*/  SEL R11, R4, R15, P1 ;  /* 0x0000000f040b7207 */ /* 0x000fc60000800000 */
[----:B------:R-:W-:Y:S01]  /*08d0*/  IMAD.X R4, R13, 0x1, ~R10, P0 ;  /* 0x000000010d047824 */ /* 0x000fe200000e0e0a */
[----:B------:R-:W-:Y:S02]  /*08e0*/  SEL R13, R8, R9, P1 ;  /* 0x00000009080d7207 */ /* 0x000fe40000800000 */
[----:B------:R-:W-:-:S04]  /*08f0*/  ISETP.GE.U32.AND P0, PT, R6, R11, PT ;  /* 0x0000000b0600720c */ /* 0x000fc80003f06070 */
[----:B------:R-:W-:-:S13]  /*0900*/  ISETP.GE.U32.AND.EX P0, PT, R4, R13, PT, P0 ;  /* 0x0000000d0400720c */ /* 0x000fda0003f06100 */
[----:B0-----:R-:W-:Y:S05]  /*0910*/  @P0 BRA `(.L_x_48) ;  /* 0x0000000000780947 */ /* 0x001fea0003800000 */
[----:B------:R-:W-:-:S05]  /*0920*/  IADD3 R10, P0, PT, R15, R2, RZ ;  /* 0x000000020f0a7210 */ /* 0x000fca0007f1e0ff */
[----:B------:R-:W-:-:S08]  /*0930*/  IMAD.X R19, R9, 0x1, R3, P0 ;  /* 0x0000000109137824 */ /* 0x000fd000000e0603 */
.L_x_49:
        /* <DEDUP_REMOVED lines=28> */
.L_x_48:
[----:B------:R-:W-:Y:S05]  /*0b00*/  BSYNC.RECONVERGENT B0 ;  /* 0x0000000000007941 */ /* 0x000fea0003800200 */
.L_x_43:
[----:B------:R-:W0:Y:S01]  /*0b10*/  LDCU.64 UR6, c[0x0][0x3a8] ;  /* 0x00007500ff0677ac */ /* 0x000e220008000a00 */
[----:B------:R-:W-:-:S05]  /*0b20*/  IADD3 R6, P0, PT, R6, R7, RZ ;  /* 0x0000000706067210 */ /* 0x000fca0007f1e0ff */
[----:B------:R-:W-:Y:S01]  /*0b30*/  IMAD.X R7, R4, 0x1, R5, P0 ;  /* 0x0000000104077824 */ /* 0x000fe200000e0605 */
[----:B0-----:R-:W-:-:S04]  /*0b40*/  LEA R2, P1, R0, UR6, 0x3 ;  /* 0x0000000600027c11 */ /* 0x001fc8000f8218ff */
[----:B------:R-:W-:-:S05]  /*0b50*/  LEA.HI.X R3, R0, UR7, RZ, 0x3, P1 ;  /* 0x0000000700037c11 */ /* 0x000fca00088f1cff */
[----:B------:R-:W-:Y:S01]  /*0b60*/  STG.E.64 desc[UR8][R2.64], R6 ;  /* 0x0000000602007986 */ /* 0x000fe2000c101b08 */
[----:B------:R-:W-:Y:S05]  /*0b70*/  EXIT ;  /* 0x000000000000794d */ /* 0x000fea0003800000 */
.L_x_50:
        /* <DEDUP_REMOVED lines=16> */
.L_x_1010:


//--------------------- .text._ZN3cub18CUB_300001_SM_10006detail10merge_sort30DeviceMergeSortBlockSortKernelINS2_10policy_hubIN6thrust24THRUST_300001_SM_1000_NS6detail15normal_iteratorINS6_10device_ptrI8KeyValueEEEEE9Policy600ESC_PNS0_8NullTypeESC_SG_m18KeyValueComparatorSA_SF_EEvbT0_T1_T2_T3_T4_PT6_PT7_T5_NS1_7vsmem_tE --------------------------
	.section	.text._ZN3cub18CUB_300001_SM_10006detail10merge_sort30DeviceMergeSortBlockSortKernelINS2_10policy_hubIN6thrust24THRUST_300001_SM_1000_NS6detail15normal_iteratorINS6_10device_ptrI8KeyValueEEEEE9Policy600ESC_PNS0_8NullTypeESC_SG_m18KeyValueComparatorSA_SF_EEvbT0_T1_T2_T3_T4_PT6_PT7_T5_NS1_7vsmem_tE,"ax",@progbits
	.align	128
        .global         _ZN3cub18CUB_300001_SM_10006detail10merge_sort30DeviceMergeSortBlockSortKernelINS2_10policy_hubIN6thrust24THRUST_300001_SM_1000_NS6detail15normal_iteratorINS6_10device_ptrI8KeyValueEEEEE9Policy600ESC_PNS0_8NullTypeESC_SG_m18KeyValueComparatorSA_SF_EEvbT0_T1_T2_T3_T4_PT6_PT7_T5_NS1_7vsmem_tE
        .type           _ZN3cub18CUB_300001_SM_10006detail10merge_sort30DeviceMergeSortBlockSortKernelINS2_10policy_hubIN6thrust24THRUST_300001_SM_1000_NS6detail15normal_iteratorINS6_10device_ptrI8KeyValueEEEEE9Policy600ESC_PNS0_8NullTypeESC_SG_m18KeyValueComparatorSA_SF_EEvbT0_T1_T2_T3_T4_PT6_PT7_T5_NS1_7vsmem_tE,@function
        .size           _ZN3cub18CUB_300001_SM_10006detail10merge_sort30DeviceMergeSortBlockSortKernelINS2_10policy_hubIN6thrust24THRUST_300001_SM_1000_NS6detail15normal_iteratorINS6_10device_ptrI8KeyValueEEEEE9Policy600ESC_PNS0_8NullTypeESC_SG_m18KeyValueComparatorSA_SF_EEvbT0_T1_T2_T3_T4_PT6_PT7_T5_NS1_7vsmem_tE,(.L_x_1011 - _ZN3cub18CUB_300001_SM_10006detail10merge_sort30DeviceMergeSortBlockSortKernelINS2_10policy_hubIN6thrust24THRUST_300001_SM_1000_NS6detail15normal_iteratorINS6_10device_ptrI8KeyValueEEEEE9Policy600ESC_PNS0_8NullTypeESC_SG_m18KeyValueComparatorSA_SF_EEvbT0_T1_T2_T3_T4_PT6_PT7_T5_NS1_7vsmem_tE)
        .other          _ZN3cub18CUB_300001_SM_10006detail10merge_sort30DeviceMergeSortBlockSortKernelINS2_10policy_hubIN6thrust24THRUST_300001_SM_1000_NS6detail15normal_iteratorINS6_10device_ptrI8KeyValueEEEEE9Policy600ESC_PNS0_8NullTypeESC_SG_m18KeyValueComparatorSA_SF_EEvbT0_T1_T2_T3_T4_PT6_PT7_T5_NS1_7vsmem_tE,@"STO_CUDA_ENTRY STV_DEFAULT"
_ZN3cub18CUB_300001_SM_10006detail10merge_sort30DeviceMergeSortBlockSortKernelINS2_10policy_hubIN6thrust24THRUST_300001_SM_1000_NS6detail15normal_iteratorINS6_10device_ptrI8KeyValueEEEEE9Policy600ESC_PNS0_8NullTypeESC_SG_m18KeyValueComparatorSA_SF_EEvbT0_T1_T2_T3_T4_PT6_PT7_T5_NS1_7vsmem_tE:
.text._ZN3cub18CUB_300001_SM_10006detail10merge_sort30DeviceMergeSortBlockSortKernelINS2_10policy_hubIN6thrust24THRUST_300001_SM_1000_NS6detail15normal_iteratorINS6_10device_ptrI8KeyValueEEEEE9Policy600ESC_PNS0_8NullTypeESC_SG_m18KeyValueComparatorSA_SF_EEvbT0_T1_T2_T3_T4_PT6_PT7_T5_NS1_7vsmem_tE:
[----:B------:R-:W-:Y:S01]  /*0000*/  LDC R1, c[0x0][0x37c] ;  /* 0x0000df00ff017b82 */ /* 0x000fe20000000800 */
[----:B------:R-:W0:Y:S01]  /*0010*/  S2R R7, SR_CTAID.X ;  /* 0x0000000000077919 */ /* 0x000e220000002500 */
[----:B------:R-:W1:Y:S01]  /*0020*/  LDCU UR4, c[0x0][0x370] ;  /* 0x00006e00ff0477ac */ /* 0x000e620008000800 */
[----:B------:R-:W2:Y:S01]  /*0030*/  LDCU.64 UR6, c[0x0][0x358] ;  /* 0x00006b00ff0677ac */ /* 0x000ea20008000a00 */
[----:B-1----:R-:W-:-:S04]  /*0040*/  UIADD3 UR4, UP0, UPT, UR4, -0x1, URZ ;  /* 0xffffffff04047890 */ /* 0x002fc8000ff1e0ff */
[----:B------:R-:W-:-:S06]  /*0050*/  UIADD3.X UR5, UPT, UPT, URZ, -0x1, URZ, UP0, !UPT ;  /* 0xffffffffff057890 */ /* 0x000fcc00087fe4ff */
[----:B------:R-:W-:Y:S01]  /*0060*/  IMAD.U32 R0, RZ, RZ, UR5 ;  /* 0x00000005ff007e24 */ /* 0x000fe2000f8e00ff */
[----:B0-----:R-:W-:-:S04]  /*0070*/  ISETP.LT.U32.AND P0, PT, R7, UR4, PT ;  /* 0x0000000407007c0c */ /* 0x001fc8000bf01070 */
[----:B------:R-:W-:-:S13]  /*0080*/  ISETP.GT.U32.AND.EX P0, PT, R0, RZ, PT, P0 ;  /* 0x000000ff0000720c */ /* 0x000fda0003f04100 */
[----:B--2---:R-:W-:Y:S05]  /*0090*/  @!P0 BRA `(.L_x_51) ;  /* 0x0000001c00948947 */ /* 0x004fea0003800000 */
[----:B------:R-:W0:Y:S01]  /*00a0*/  S2R R32, SR_TID.X ;  /* 0x0000000000207919 */ /* 0x000e220000002100 */
[----:B------:R-:W1:Y:S01]  /*00b0*/  LDCU.64 UR4, c[0x0][0x388] ;  /* 0x00007100ff0477ac */ /* 0x000e620008000a00 */
[----:B------:R-:W-:Y:S01]  /*00c0*/  IMAD.MOV.U32 R3, RZ, RZ, RZ ;  /* 0x000000ffff037224 */ /* 0x000fe200078e00ff */
[----:B------:R-:W-:Y:S01]  /*00d0*/  ACQBULK ;  /* 0x000000000000782e */ /* 0x000fe20000000000 */
[----:B0-----:R-:W-:-:S05]  /*00e0*/  IMAD.SHL.U32 R0, R32, 0x8, RZ ;  /* 0x0000000820007824 */ /* 0x001fca00078e00ff */
[----:B------:R-:W-:-:S04]  /*00f0*/  LOP3.LUT R21, R0, 0x1f00, RZ, 0xc0, !PT ;  /* 0x00001f0000157812 */ /* 0x000fc800078ec0ff */
[----:B------:R-:W-:-:S05]  /*0100*/  LOP3.LUT R2, R21, 0x1f, R32, 0xf8, !PT ;  /* 0x0000001f15027812 */ /* 0x000fca00078ef820 */
[----:B------:R-:W-:-:S04]  /*0110*/  IMAD.WIDE.U32 R2, R7, 0x800, R2 ;  /* 0x0000080007027825 */ /* 0x000fc800078e0002 */
[C---:B------:R-:W-:Y:S01]  /*0120*/  IMAD.SHL.U32 R29, R2.reuse, 0x8, RZ ;  /* 0x00000008021d7824 */ /* 0x040fe200078e00ff */
[----:B------:R-:W-:-:S04]  /*0130*/  SHF.L.U64.HI R28, R2, 0x3, R3 ;  /* 0x00000003021c7819 */ /* 0x000fc80000010203 */
[----:B-1----:R-:W-:-:S04]  /*0140*/  IADD3 R18, P0, PT, R29, UR4, RZ ;  /* 0x000000041d127c10 */ /* 0x002fc8000ff1e0ff */
[----:B------:R-:W-:-:S05]  /*0150*/  IADD3.X R19, PT, PT, R28, UR5, RZ, P0, !PT ;  /* 0x000000051c137c10 */ /* 0x000fca00087fe4ff */
[----:B------:R-:W2:Y:S04]  /*0160*/  LDG.E R16, desc[UR6][R18.64] ;  /* 0x0000000612107981 */ /* 0x000ea8000c1e1900 */
[----:B------:R-:W2:Y:S04]  /*0170*/  LDG.E R17, desc[UR6][R18.64+0x4] ;  /* 0x0000040612117981 */ /* 0x000ea8000c1e1900 */
[----:B------:R-:W3:Y:S04]  /*0180*/  LDG.E R14, desc[UR6][R18.64+0x100] ;  /* 0x00010006120e7981 */ /* 0x000ee8000c1e1900 */
[----:B------:R-:W3:Y:S04]  /*0190*/  LDG.E R15, desc[UR6][R18.64+0x104] ;  /* 0x00010406120f7981 */ /* 0x000ee8000c1e1900 */
[----:B------:R-:W4:Y:S04]  /*01a0*/  LDG.E R6, desc[UR6][R18.64+0x200] ;  /* 0x0002000612067981 */ /* 0x000f28000c1e1900 */
[----:B------:R-:W4:Y:S04]  /*01b0*/  LDG.E R7, desc[UR6][R18.64+0x204] ;  /* 0x0002040612077981 */ /* 0x000f28000c1e1900 */
[----:B------:R-:W5:Y:S04]  /*01c0*/  LDG.E R4, desc[UR6][R18.64+0x300] ;  /* 0x0003000612047981 */ /* 0x000f68000c1e1900 */
        /* <DEDUP_REMOVED lines=8> */
[----:B------:R0:W5:Y:S01]  /*0250*/  LDG.E R11, desc[UR6][R18.64+0x704] ;  /* 0x00070406120b7981 */ /* 0x000162000c1e1900 */
[----:B------:R-:W1:Y:S01]  /*0260*/  S2UR UR5, SR_CgaCtaId ;  /* 0x00000000000579c3 */ /* 0x000e620000008800 */
[----:B------:R-:W-:Y:S01]  /*0270*/  UMOV UR4, 0x400 ;  /* 0x0000040000047882 */ /* 0x000fe20000000000 */
[----:B------:R-:W0:Y:S01]  /*0280*/  S2R R0, SR_LANEID ;  /* 0x0000000000007919 */ /* 0x000e220000000000 */
[----:B-1----:R-:W-:Y:S01]  /*0290*/  ULEA UR4, UR5, UR4, 0x18 ;  /* 0x0000000405047291 */ /* 0x002fe2000f8ec0ff */
[----:B0-----:R-:W-:-:S04]  /*02a0*/  IMAD.IADD R21, R21, 0x1, R0 ;  /* 0x0000000115157824 */ /* 0x001fc800078e0200 */
[C---:B------:R-:W-:Y:S01]  /*02b0*/  VIADD R20, R21.reuse, 0x20 ;  /* 0x0000002015147836 */ /* 0x040fe20000000000 */
[CC--:B------:R-:W-:Y:S01]  /*02c0*/  LEA.HI.SX32 R37, R21.reuse, R21.reuse, 0x1b ;  /* 0x0000001515257211 */ /* 0x0c0fe200078fdaff */
[C---:B------:R-:W-:Y:S02]  /*02d0*/  VIADD R22, R21.reuse, 0x40 ;  /* 0x0000004015167836 */ /* 0x040fe40000000000 */
[C---:B------:R-:W-:Y:S01]  /*02e0*/  VIADD R24, R21.reuse, 0x60 ;  /* 0x0000006015187836 */ /* 0x040fe20000000000 */
[-C--:B------:R-:W-:Y:S01]  /*02f0*/  LEA.HI.SX32 R20, R20, R21.reuse, 0x1b ;  /* 0x0000001514147211 */ /* 0x080fe200078fdaff */
[C---:B------:R-:W-:Y:S01]  /*0300*/  VIADD R18, R21.reuse, 0x80 ;  /* 0x0000008015127836 */ /* 0x040fe20000000000 */
[-C--:B------:R-:W-:Y:S01]  /*0310*/  LEA.HI.SX32 R22, R22, R21.reuse, 0x1b ;  /* 0x0000001516167211 */ /* 0x080fe200078fdaff */
[C---:B------:R-:W-:Y:S01]  /*0320*/  VIADD R34, R21.reuse, 0xe0 ;  /* 0x000000e015227836 */ /* 0x040fe20000000000 */
[-C--:B------:R-:W-:Y:S01]  /*0330*/  LEA.HI.SX32 R24, R24, R21.reuse, 0x1b ;  /* 0x0000001518187211 */ /* 0x080fe200078fdaff */
[----:B------:R-:W-:Y:S01]  /*0340*/  VIADD R26, R21, 0xa0 ;  /* 0x000000a0151a7836 */ /* 0x000fe20000000000 */
[----:B------:R-:W-:Y:S01]  /*0350*/  LEA R37, R37, UR4, 0x3 ;  /* 0x0000000425257c11 */ /* 0x000fe2000f8e18ff */
[----:B------:R-:W-:Y:S01]  /*0360*/  VIADD R30, R21, 0xc0 ;  /* 0x000000c0151e7836 */ /* 0x000fe20000000000 */
[----:B------:R-:W-:Y:S01]  /*0370*/  LEA.HI.SX32 R18, R18, R21, 0x1b ;  /* 0x0000001512127211 */ /* 0x000fe200078fdaff */
[----:B------:R-:W-:Y:S01]  /*0380*/  IMAD R0, R0, 0x7, R21 ;  /* 0x0000000700007824 */ /* 0x000fe200078e0215 */
[----:B------:R-:W-:-:S02]  /*0390*/  LEA R36, R20, UR4, 0x3 ;  /* 0x0000000414247c11 */ /* 0x000fc4000f8e18ff */
[-C--:B------:R-:W-:Y:S01]  /*03a0*/  LEA.HI.SX32 R25, R34, R21.reuse, 0x1b ;  /* 0x0000001522197211 */ /* 0x080fe200078fdaff */
[----:B------:R-:W-:Y:S01]  /*03b0*/  VIADD R19, R0, 0x1 ;  /* 0x0000000100137836 */ /* 0x000fe20000000000 */
[----:B------:R-:W-:Y:S01]  /*03c0*/  LEA R35, R22, UR4, 0x3 ;  /* 0x0000000416237c11 */ /* 0x000fe2000f8e18ff */
[----:B------:R-:W-:Y:S01]  /*03d0*/  VIADD R23, R0, 0x3 ;  /* 0x0000000300177836 */ /* 0x000fe20000000000 */
[----:B------:R-:W-:Y:S01]  /*03e0*/  LEA R34, R24, UR4, 0x3 ;  /* 0x0000000418227c11 */ /* 0x000fe2000f8e18ff */
[----:B------:R-:W-:Y:S01]  /*03f0*/  VIADD R31, R0, 0x4 ;  /* 0x00000004001f7836 */ /* 0x000fe20000000000 */
[-C--:B------:R-:W-:Y:S01]  /*0400*/  LEA.HI.SX32 R26, R26, R21.reuse, 0x1b ;  /* 0x000000151a1a7211 */ /* 0x080fe200078fdaff */
[----:B------:R-:W-:Y:S01]  /*0410*/  VIADD R39, R0, 0x5 ;  /* 0x0000000500277836 */ /* 0x000fe20000000000 */
[----:B------:R-:W-:Y:S01]  /*0420*/  LEA.HI.SX32 R30, R30, R21, 0x1b ;  /* 0x000000151e1e7211 */ /* 0x000fe200078fdaff */
[----:B------:R-:W-:Y:S01]  /*0430*/  VIADD R21, R0, 0x2 ;  /* 0x0000000200157836 */ /* 0x000fe20000000000 */
[----:B------:R-:W-:Y:S01]  /*0440*/  LEA R33, R18, UR4, 0x3 ;  /* 0x0000000412217c11 */ /* 0x000fe2000f8e18ff */
[----:B------:R-:W-:Y:S01]  /*0450*/  VIADD R41, R0, 0x6 ;  /* 0x0000000600297836 */ /* 0x000fe20000000000 */
[----:B------:R-:W-:-:S02]  /*0460*/  LEA R27, R26, UR4, 0x3 ;  /* 0x000000041a1b7c11 */ /* 0x000fc4000f8e18ff */
[----:B------:R-:W-:Y:S02]  /*0470*/  LEA.HI.SX32 R24, R0, R0, 0x1b ;  /* 0x0000000000187211 */ /* 0x000fe400078fdaff */
[----:B------:R-:W-:Y:S02]  /*0480*/  LEA R26, R30, UR4, 0x3 ;  /* 0x000000041e1a7c11 */ /* 0x000fe4000f8e18ff */
[----:B------:R-:W-:Y:S02]  /*0490*/  LEA R25, R25, UR4, 0x3 ;  /* 0x0000000419197c11 */ /* 0x000fe4000f8e18ff */
[----:B------:R-:W-:Y:S01]  /*04a0*/  LEA R24, R24, UR4, 0x3 ;  /* 0x0000000418187c11 */ /* 0x000fe2000f8e18ff */
[----:B--2---:R0:W-:Y:S04]  /*04b0*/  STS.64 [R37], R16 ;  /* 0x0000001025007388 */ /* 0x0041e80000000a00 */
[----:B---3--:R-:W-:Y:S01]  /*04c0*/  STS.64 [R36+0x100], R14 ;  /* 0x0001000e24007388 */ /* 0x008fe20000000a00 */
[----:B0-----:R-:W-:-:S03]  /*04d0*/  VIADD R17, R0, 0x7 ;  /* 0x0000000700117836 */ /* 0x001fc60000000000 */
[----:B----4-:R0:W-:Y:S02]  /*04e0*/  STS.64 [R35+0x200], R6 ;  /* 0x0002000623007388 */ /* 0x0101e40000000a00 */
[-C--:B------:R-:W-:Y:S02]  /*04f0*/  LEA.HI.SX32 R17, R17, R0.reuse, 0x1b ;  /* 0x0000000011117211 */ /* 0x080fe400078fdaff */
[----:B-----5:R1:W-:Y:S01]  /*0500*/  STS.64 [R34+0x300], R4 ;  /* 0x0003000422007388 */ /* 0x0203e20000000a00 */
[-C--:B0-----:R-:W-:Y:S02]  /*0510*/  LEA.HI.SX32 R7, R19, R0.reuse, 0x1b ;  /* 0x0000000013077211 */ /* 0x081fe400078fdaff */
[----:B------:R-:W-:Y:S01]  /*0520*/  LEA.HI.SX32 R6, R21, R0, 0x1b ;  /* 0x0000000015067211 */ /* 0x000fe200078fdaff */
[----:B------:R0:W-:Y:S01]  /*0530*/  STS.64 [R33+0x400], R2 ;  /* 0x0004000221007388 */ /* 0x0001e20000000a00 */
[----:B------:R-:W-:Y:S02]  /*0540*/  LEA R7, R7, UR4, 0x3 ;  /* 0x0000000407077c11 */ /* 0x000fe4000f8e18ff */
[----:B------:R-:W-:-:S02]  /*0550*/  LEA R6, R6, UR4, 0x3 ;  /* 0x0000000406067c11 */ /* 0x000fc4000f8e18ff */
[-C--:B-1----:R-:W-:Y:S02]  /*0560*/  LEA.HI.SX32 R5, R23, R0.reuse, 0x1b ;  /* 0x0000000017057211 */ /* 0x082fe400078fdaff */
[-C--:B------:R-:W-:Y:S01]  /*0570*/  LEA.HI.SX32 R4, R31, R0.reuse, 0x1b ;  /* 0x000000001f047211 */ /* 0x080fe200078fdaff */
[----:B------:R-:W-:Y:S01]  /*0580*/  STS.64 [R27+0x500], R12 ;  /* 0x0005000c1b007388 */ /* 0x000fe20000000a00 */
[----:B------:R-:W-:Y:S02]  /*0590*/  LEA R5, R5, UR4, 0x3 ;  /* 0x0000000405057c11 */ /* 0x000fe4000f8e18ff */
[----:B------:R-:W-:Y:S02]  /*05a0*/  LEA R4, R4, UR4, 0x3 ;  /* 0x0000000404047c11 */ /* 0x000fe4000f8e18ff */
[-C--:B0-----:R-:W-:Y:S02]  /*05b0*/  LEA.HI.SX32 R3, R39, R0.reuse, 0x1b ;  /* 0x0000000027037211 */ /* 0x081fe400078fdaff */
[----:B------:R-:W-:Y:S01]  /*05c0*/  LEA.HI.SX32 R2, R41, R0, 0x1b ;  /* 0x0000000029027211 */ /* 0x000fe200078fdaff */
[----:B------:R-:W-:Y:S01]  /*05d0*/  STS.64 [R26+0x600], R8 ;  /* 0x000600081a007388 */ /* 0x000fe20000000a00 */
[----:B------:R-:W-:-:S02]  /*05e0*/  LEA R3, R3, UR4, 0x3 ;  /* 0x0000000403037c11 */ /* 0x000fc4000f8e18ff */
[----:B------:R-:W-:Y:S02]  /*05f0*/  LEA R2, R2, UR4, 0x3 ;  /* 0x0000000402027c11 */ /* 0x000fe4000f8e18ff */
[----:B------:R-:W-:Y:S01]  /*0600*/  LEA R0, R17, UR4, 0x3 ;  /* 0x0000000411007c11 */ /* 0x000fe2000f8e18ff */
[----:B------:R-:W-:Y:S01]  /*0610*/  STS.64 [R25+0x700], R10 ;  /* 0x0007000a19007388 */ /* 0x000fe20000000a00 */
[----:B------:R-:W-:-:S03]  /*0620*/  NOP ;  /* 0x0000000000007918 */ /* 0x000fc60000000000 */
[----:B------:R-:W-:Y:S04]  /*0630*/  LDS.64 R8, [R24] ;  /* 0x0000000018087984 */ /* 0x000fe80000000a00 */
[----:B------:R-:W0:Y:S04]  /*0640*/  LDS.64 R10, [R7+0x8] ;  /* 0x00000800070a7984 */ /* 0x000e280000000a00 */
[----:B------:R-:W-:Y:S04]  /*0650*/  LDS.64 R12, [R6+0x10] ;  /* 0x00001000060c7984 */ /* 0x000fe80000000a00 */
[----:B------:R-:W1:Y:S04]  /*0660*/  LDS.64 R14, [R5+0x18] ;  /* 0x00001800050e7984 */ /* 0x000e680000000a00 */
[----:B------:R-:W-:Y:S04]  /*0670*/  LDS.64 R16, [R4+0x20] ;  /* 0x0000200004107984 */ /* 0x000fe80000000a00 */
[----:B------:R-:W-:Y:S04]  /*0680*/  LDS.64 R18, [R3+0x28] ;  /* 0x0000280003127984 */ /* 0x000fe80000000a00 */
[----:B------:R-:W-:Y:S04]  /*0690*/  LDS.64 R20, [R2+0x30] ;  /* 0x0000300002147984 */ /* 0x000fe80000000a00 */
[----:B------:R-:W2:Y:S01]  /*06a0*/  LDS.64 R22, [R0+0x38] ;  /* 0x0000380000167984 */ /* 0x000ea20000000a00 */
[----:B------:R-:W-:Y:S01]  /*06b0*/  BAR.SYNC.DEFER_BLOCKING 0x0 ;  /* 0x0000000000007b1d */ /* 0x000fe20000010000 */
[----:B0-----:R-:W-:-:S07]  /*06c0*/  ISETP.GE.AND P0, PT, R10, R8, PT ;  /* 0x000000080a00720c */ /* 0x001fce0003f06270 */
[----:B------:R-:W-:Y:S01]  /*06d0*/  PREEXIT ;  /* 0x000000000000782d */ /* 0x000fe20000000000 */
[CC--:B------:R-:W-:Y:S02]  /*06e0*/  VIMNMX R30, PT, PT, R8.reuse, R10.reuse, !PT ;  /* 0x0000000a081e7248 */ /* 0x0c0fe40007fe0100 */
[----:B------:R-:W-:Y:S02]  /*06f0*/  VIMNMX R8, PT, PT, R8, R10, PT ;  /* 0x0000000a08087248 */ /* 0x000fe40003fe0100 */
[----:B-1----:R-:W-:Y:S02]  /*0700*/  ISETP.GE.AND P1, PT, R14, R12, PT ;  /* 0x0000000c0e00720c */ /* 0x002fe40003f26270 */
[CC--:B------:R-:W-:Y:S02]  /*0710*/  VIMNMX R10, PT, PT, R12.reuse, R14.reuse, !PT ;  /* 0x0000000e0c0a7248 */ /* 0x0c0fe40007fe0100 */
[----:B------:R-:W-:Y:S02]  /*0720*/  VIMNMX R45, PT, PT, R12, R14, PT ;  /* 0x0000000e0c2d7248 */ /* 0x000fe40003fe0100 */
[----:B--2---:R-:W-:-:S02]  /*0730*/  ISETP.GE.AND P3, PT, R22, R20, PT ;  /* 0x000000141600720c */ /* 0x004fc40003f66270 */
[----:B------:R-:W-:Y:S02]  /*0740*/  VIMNMX R12, PT, PT, R20, R22, !PT ;  /* 0x00000016140c7248 */ /* 0x000fe40007fe0100 */
[----:B------:R-:W-:Y:S02]  /*0750*/  ISETP.GE.AND P2, PT, R18, R16, PT ;  /* 0x000000101200720c */ /* 0x000fe40003f46270 */
[CC--:B------:R-:W-:Y:S02]  /*0760*/  VIMNMX R31, PT, PT, R16.reuse, R18.reuse, !PT ;  /* 0x00000012101f7248 */ /* 0x0c0fe40007fe0100 */
[----:B------:R-:W-:Y:S02]  /*0770*/  VIMNMX R39, PT, PT, R16, R18, PT ;  /* 0x0000001210277248 */ /* 0x000fe40003fe0100 */
[----:B------:R-:W-:Y:S02]  /*0780*/  VIMNMX R20, PT, PT, R20, R22, PT ;  /* 0x0000001614147248 */ /* 0x000fe40003fe0100 */
[----:B------:R-:W-:-:S02]  /*0790*/  SEL R18, R9, R11, !P0 ;  /* 0x0000000b09127207 */ /* 0x000fc40004000000 */
[----:B------:R-:W-:Y:S02]  /*07a0*/  SEL R11, R11, R9, !P0 ;  /* 0x000000090b0b7207 */ /* 0x000fe40004000000 */
[----:B------:R-:W-:Y:S02]  /*07b0*/  SEL R9, R13, R15, !P1 ;  /* 0x0000000f0d097207 */ /* 0x000fe40004800000 */
[----:B------:R-:W-:Y:S02]  /*07c0*/  SEL R43, R15, R13, !P1 ;  /* 0x0000000d0f2b7207 */ /* 0x000fe40004800000 */
[----:B------:R-:W-:Y:S02]  /*07d0*/  SEL R14, R21, R23, !P3 ;  /* 0x00000017150e7207 */ /* 0x000fe40005800000 */
[----:B------:R-:W-:Y:S02]  /*07e0*/  SEL R22, R23, R21, !P3 ;  /* 0x0000001517167207 */ /* 0x000fe40005800000 */
[----:B------:R-:W-:-:S02]  /*07f0*/  ISETP.GE.AND P4, PT, R45, R30, PT ;  /* 0x0000001e2d00720c */ /* 0x000fc40003f86270 */
[----:B------:R-:W-:Y:S02]  /*0800*/  SEL R15, R17, R19, !P2 ;  /* 0x00000013110f7207 */ /* 0x000fe40005000000 */
[----:B------:R-:W-:Y:S02]  /*0810*/  SEL R16, R19, R17, !P2 ;  /* 0x0000001113107207 */ /* 0x000fe40005000000 */
[----:B------:R-:W-:Y:S02]  /*0820*/  ISETP.GE.AND P3, PT, R20, R31, PT ;  /* 0x0000001f1400720c */ /* 0x000fe40003f66270 */
[----:B------:R-:W-:Y:S02]  /*0830*/  VIMNMX R41, PT, PT, R30, R45, PT ;  /* 0x0000002d1e297248 */ /* 0x000fe40003fe0100 */
[----:B------:R-:W-:Y:S02]  /*0840*/  ISETP.GE.AND P0, PT, R45, R8, PT ;  /* 0x000000082d00720c */ /* 0x000fe40003f06270 */
[----:B------:R-:W-:-:S02]  /*0850*/  VIMNMX R23, PT, PT, R31, R20, !PT ;  /* 0x000000141f177248 */ /* 0x000fc40007fe0100 */
[C---:B------:R-:W-:Y:S02]  /*0860*/  VIMNMX R17, PT, PT, R31.reuse, R20, PT ;  /* 0x000000141f117248 */ /* 0x040fe40003fe0100 */
[----:B------:R-:W-:Y:S02]  /*0870*/  ISETP.GT.AND P1, PT, R31, R12, PT ;  /* 0x0000000c1f00720c */ /* 0x000fe40003f24270 */
[----:B------:R-:W-:Y:S02]  /*0880*/  ISETP.GE.AND P2, PT, R39, R10, PT ;  /* 0x0000000a2700720c */ /* 0x000fe40003f46270 */
[----:B------:R-:W-:Y:S02]  /*0890*/  VIMNMX R20, PT, PT, R10, R39, !PT ;  /* 0x000000270a147248 */ /* 0x000fe40007fe0100 */
[----:B------:R-:W-:Y:S02]  /*08a0*/  VIMNMX R13, PT, PT, R30, R45, !PT ;  /* 0x0000002d1e0d7248 */ /* 0x000fe40007fe0100 */
[----:B------:R-:W-:-:S02]  /*08b0*/  VIMNMX R38, PT, PT, R10, R39, PT ;  /* 0x000000270a267248 */ /* 0x000fc40003fe0100 */
[----:B------:R-:W-:Y:S02]  /*08c0*/  SEL R19, R18, R43, !P4 ;  /* 0x0000002b12137207 */ /* 0x000fe40006000000 */
[----:B------:R-:W-:Y:S02]  /*08d0*/  SEL R30, R43, R18, !P4 ;  /* 0x000000122b1e7207 */ /* 0x000fe40006000000 */
[----:B------:R-:W-:Y:S02]  /*08e0*/  SEL R21, R15, R22, !P3 ;  /* 0x000000160f157207 */ /* 0x000fe40005800000 */
[----:B------:R-:W-:Y:S02]  /*08f0*/  SEL R18, R8, R41, !P0 ;  /* 0x0000002908127207 */ /* 0x000fe40004000000 */
[----:B------:R-:W-:Y:S02]  /*0900*/  SEL R10, R41, R8, !P0 ;  /* 0x00000008290a7207 */ /* 0x000fe40004000000 */
[----:B------:R-:W-:-:S02]  /*0910*/  SEL R15, R22, R15, !P3 ;  /* 0x0000000f160f7207 */ /* 0x000fc40005800000 */
[----:B------:R-:W-:Y:S02]  /*0920*/  SEL R8, R23, R12, P1 ;  /* 0x0000000c17087207 */ /* 0x000fe40000800000 */
[----:B------:R-:W-:Y:S02]  /*0930*/  SEL R22, R9, R16, !P2 ;  /* 0x0000001009167207 */ /* 0x000fe40005000000 */
[----:B------:R-:W-:Y:S02]  /*0940*/  SEL R40, R16, R9, !P2 ;  /* 0x0000000910287207 */ /* 0x000fe40005000000 */
[----:B------:R-:W-:Y:S02]  /*0950*/  ISETP.GE.AND P3, PT, R17, R20, PT ;  /* 0x000000141100720c */ /* 0x000fe40003f66270 */
[----:B------:R-:W-:Y:S02]  /*0960*/  SEL R12, R12, R23, P1 ;  /* 0x000000170c0c7207 */ /* 0x000fe40000800000 */
[----:B------:R-:W-:-:S02]  /*0970*/  ISETP.GE.AND P2, PT, R38, R13, PT ;  /* 0x0000000d2600720c */ /* 0x000fc40003f46270 */
[CC--:B------:R-:W-:Y:S02]  /*0980*/  VIMNMX R31, PT, PT, R13.reuse, R38.reuse, PT ;  /* 0x000000260d1f7248 */ /* 0x0c0fe40003fe0100 */
[CC--:B------:R-:W-:Y:S02]  /*0990*/  VIMNMX R23, PT, PT, R20.reuse, R17.reuse, !PT ;  /* 0x0000001114177248 */ /* 0x0c0fe40007fe0100 */
[----:B------:R-:W-:Y:S02]  /*09a0*/  VIMNMX R39, PT, PT, R20, R17, PT ;  /* 0x0000001114277248 */ /* 0x000fe40003fe0100 */
[----:B------:R-:W-:Y:S02]  /*09b0*/  VIMNMX R16, PT, PT, R13, R38, !PT ;  /* 0x000000260d107248 */ /* 0x000fe40007fe0100 */
[----:B------:R-:W-:Y:S02]  /*09c0*/  SEL R20, R11, R30, !P0 ;  /* 0x0000001e0b147207 */ /* 0x000fe40004000000 */
[----:B------:R-:W-:-:S02]  /*09d0*/  SEL R11, R30, R11, !P0 ;  /* 0x0000000b1e0b7207 */ /* 0x000fc40004000000 */
[----:B------:R-:W-:Y:S02]  /*09e0*/  SEL R13, R22, R15, !P3 ;  /* 0x0000000f160d7207 */ /* 0x000fe40005800000 */
[----:B------:R-:W-:Y:S02]  /*09f0*/  SEL R38, R15, R22, !P3 ;  /* 0x000000160f267207 */ /* 0x000fe40005800000 */
[----:B------:R-:W-:Y:S02]  /*0a00*/  SEL R9, R21, R14, P1 ;  /* 0x0000000e15097207 */ /* 0x000fe40000800000 */
[----:B------:R-:W-:Y:S02]  /*0a10*/  SEL R41, R40, R19, !P2 ;  /* 0x0000001328297207 */ /* 0x000fe40005000000 */
[----:B------:R-:W-:Y:S02]  /*0a20*/  ISETP.GE.AND P0, PT, R31, R18, PT ;  /* 0x000000121f00720c */ /* 0x000fe40003f06270 */
[----:B------:R-:W-:-:S02]  /*0a30*/  VIMNMX R22, PT, PT, R18, R31, !PT ;  /* 0x0000001f12167248 */ /* 0x000fc40007fe0100 */
[----:B------:R-:W-:Y:S02]  /*0a40*/  SEL R14, R14, R21, P1 ;  /* 0x000000150e0e7207 */ /* 0x000fe40000800000 */
[----:B------:R-:W-:Y:S02]  /*0a50*/  VIMNMX R31, PT, PT, R18, R31, PT ;  /* 0x0000001f121f7248 */ /* 0x000fe40003fe0100 */
[----:B------:R-:W-:Y:S02]  /*0a60*/  SEL R21, R19, R40, !P2 ;  /* 0x0000002813157207 */ /* 0x000fe40005000000 */
[----:B------:R-:W-:Y:S02]  /*0a70*/  ISETP.GE.AND P1, PT, R39, R16, PT ;  /* 0x000000102700720c */ /* 0x000fe40003f26270 */
[CC--:B------:R-:W-:Y:S02]  /*0a80*/  VIMNMX R17, PT, PT, R16.reuse, R39.reuse, !PT ;  /* 0x0000002710117248 */ /* 0x0c0fe40007fe0100 */
[----:B------:R-:W-:-:S02]  /*0a90*/  VIMNMX R39, PT, PT, R16, R39, PT ;  /* 0x0000002710277248 */ /* 0x000fc40003fe0100 */
[----:B------:R-:W-:Y:S02]  /*0aa0*/  ISETP.GE.AND P2, PT, R12, R23, PT ;  /* 0x000000170c00720c */ /* 0x000fe40003f46270 */
[----:B------:R-:W-:Y:S02]  /*0ab0*/  VIMNMX R19, PT, PT, R23, R12, !PT ;  /* 0x0000000c17137248 */ /* 0x000fe40007fe0100 */
[----:B------:R-:W-:Y:S02]  /*0ac0*/  SEL R16, R20, R41, !P0 ;  /* 0x0000002914107207 */ /* 0x000fe40004000000 */
[----:B------:R-:W-:Y:S02]  /*0ad0*/  SEL R30, R41, R20, !P0 ;  /* 0x00000014291e7207 */ /* 0x000fe40004000000 */
[----:B------:R-:W-:Y:S02]  /*0ae0*/  VIMNMX R18, PT, PT, R23, R12, PT ;  /* 0x0000000c17127248 */ /* 0x000fe40003fe0100 */
[----:B------:R-:W-:-:S02]  /*0af0*/  ISETP.GE.AND P0, PT, R31, R10, PT ;  /* 0x0000000a1f00720c */ /* 0x000fc40003f06270 */
[----:B------:R-:W-:Y:S02]  /*0b00*/  VIMNMX R20, PT, PT, R10, R31, !PT ;  /* 0x0000001f0a147248 */ /* 0x000fe40007fe0100 */
[----:B------:R-:W-:Y:S02]  /*0b10*/  SEL R12, R21, R38, !P1 ;  /* 0x00000026150c7207 */ /* 0x000fe40004800000 */
[----:B------:R-:W-:Y:S02]  /*0b20*/  SEL R23, R38, R21, !P1 ;  /* 0x0000001526177207 */ /* 0x000fe40004800000 */
[----:B------:R-:W-:Y:S02]  /*0b30*/  VIMNMX R10, PT, PT, R10, R31, PT ;  /* 0x0000001f0a0a7248 */ /* 0x000fe40003fe0100 */
[----:B------:R-:W-:Y:S02]  /*0b40*/  ISETP.GE.AND P1, PT, R39, R22, PT ;  /* 0x000000162700720c */ /* 0x000fe40003f26270 */
[----:B------:R-:W-:-:S02]  /*0b50*/  VIMNMX R15, PT, PT, R22, R39, !PT ;  /* 0x00000027160f7248 */ /* 0x000fc40007fe0100 */
[----:B------:R-:W-:Y:S02]  /*0b60*/  VIMNMX R31, PT, PT, R22, R39, PT ;  /* 0x00000027161f7248 */ /* 0x000fe40003fe0100 */
[----:B------:R-:W-:Y:S02]  /*0b70*/  SEL R22, R13, R14, !P2 ;  /* 0x0000000e0d167207 */ /* 0x000fe40005000000 */
[----:B------:R-:W-:Y:S02]  /*0b80*/  SEL R39, R14, R13, !P2 ;  /* 0x0000000d0e277207 */ /* 0x000fe40005000000 */
[----:B------:R-:W-:Y:S02]  /*0b90*/  ISETP.GE.AND P3, PT, R8, R19, PT ;  /* 0x000000130800720c */ /* 0x000fe40003f66270 */
[----:B------:R-:W-:Y:S02]  /*0ba0*/  ISETP.GE.AND P2, PT, R18, R17, PT ;  /* 0x000000111200720c */ /* 0x000fe40003f46270 */
[----:B------:R-:W-:-:S02]  /*0bb0*/  VIMNMX R21, PT, PT, R17, R18, !PT ;  /* 0x0000001211157248 */ /* 0x000fc40007fe0100 */
[----:B------:R-:W-:Y:S02]  /*0bc0*/  VIMNMX R14, PT, PT, R17, R18, PT ;  /* 0x00000012110e7248 */ /* 0x000fe40003fe0100 */
[CC--:B------:R-:W-:Y:S02]  /*0bd0*/  VIMNMX R18, PT, PT, R8.reuse, R19.reuse, !PT ;  /* 0x0000001308127248 */ /* 0x0c0fe40007fe0100 */
[----:B------:R-:W-:Y:S02]  /*0be0*/  VIMNMX R38, PT, PT, R8, R19, PT ;  /* 0x0000001308267248 */ /* 0x000fe40003fe0100 */
[----:B------:R-:W-:Y:S02]  /*0bf0*/  SEL R8, R11, R30, !P0 ;  /* 0x0000001e0b087207 */ /* 0x000fe40004000000 */
[----:B------:R-:W-:Y:S02]  /*0c00*/  SEL R11, R30, R11, !P0 ;  /* 0x0000000b1e0b7207 */ /* 0x000fe40004000000 */
[----:B------:R-:W-:-:S02]  /*0c10*/  SEL R17, R16, R23, !P1 ;  /* 0x0000001710117207 */ /* 0x000fc40004800000 */
[----:B------:R-:W-:Y:S02]  /*0c20*/  SEL R41, R23, R16, !P1 ;  /* 0x0000001017297207 */ /* 0x000fe40004800000 */
[----:B------:R-:W-:Y:S02]  /*0c30*/  SEL R19, R22, R9, !P3 ;  /* 0x0000000916137207 */ /* 0x000fe40005800000 */
[----:B------:R-:W-:Y:S02]  /*0c40*/  ISETP.GE.AND P4, PT, R31, R20, PT ;  /* 0x000000141f00720c */ /* 0x000fe40003f86270 */
[----:B------:R-:W-:Y:S02]  /*0c50*/  SEL R23, R12, R39, !P2 ;  /* 0x000000270c177207 */ /* 0x000fe40005000000 */
[----:B------:R-:W-:Y:S02]  /*0c60*/  SEL R30, R39, R12, !P2 ;  /* 0x0000000c271e7207 */ /* 0x000fe40005000000 */
[----:B------:R-:W-:-:S02]  /*0c70*/  SEL R22, R9, R22, !P3 ;  /* 0x0000001609167207 */ /* 0x000fc40005800000 */
[CC--:B------:R-:W-:Y:S02]  /*0c80*/  VIMNMX R16, PT, PT, R20.reuse, R31.reuse, !PT ;  /* 0x0000001f14107248 */ /* 0x0c0fe40007fe0100 */
[----:B------:R-:W-:Y:S02]  /*0c90*/  VIMNMX R13, PT, PT, R20, R31, PT ;  /* 0x0000001f140d7248 */ /* 0x000fe40003fe0100 */
[----:B------:R-:W-:Y:S02]  /*0ca0*/  ISETP.GE.AND P0, PT, R31, R10, PT ;  /* 0x0000000a1f00720c */ /* 0x000fe40003f06270 */
[----:B------:R-:W-:Y:S02]  /*0cb0*/  ISETP.GE.AND P3, PT, R38, R21, PT ;  /* 0x000000152600720c */ /* 0x000fe40003f66270 */
[----:B------:R-:W-:Y:S02]  /*0cc0*/  VIMNMX R9, PT, PT, R21, R38, !PT ;  /* 0x0000002615097248 */ /* 0x000fe40007fe0100 */
[----:B------:R-:W-:-:S02]  /*0cd0*/  ISETP.GE.AND P2, PT, R14, R15, PT ;  /* 0x0000000f0e00720c */ /* 0x000fc40003f46270 */
[C---:B------:R-:W-:Y:S02]  /*0ce0*/  VIMNMX R38, PT, PT, R21.reuse, R38, PT ;  /* 0x0000002615267248 */ /* 0x040fe40003fe0100 */
[----:B------:R-:W-:Y:S02]  /*0cf0*/  ISETP.GT.AND P1, PT, R21, R18, PT ;  /* 0x000000121500720c */ /* 0x000fe40003f24270 */
[CC--:B------:R-:W-:Y:S02]  /*0d00*/  VIMNMX R31, PT, PT, R15.reuse, R14.reuse, PT ;  /* 0x0000000e0f1f7248 */ /* 0x0c0fe40003fe0100 */
[----:B------:R-:W-:Y:S02]  /*0d10*/  VIMNMX R21, PT, PT, R15, R14, !PT ;  /* 0x0000000e0f157248 */ /* 0x000fe40007fe0100 */
[----:B------:R-:W-:Y:S02]  /*0d20*/  SEL R15, R8, R41, !P4 ;  /* 0x00000029080f7207 */ /* 0x000fe40006000000 */
[----:B------:R-:W-:-:S02]  /*0d30*/  SEL R20, R41, R8, !P4 ;  /* 0x0000000829147207 */ /* 0x000fc40006000000 */
[----:B------:R-:W-:Y:S02]  /*0d40*/  SEL R8, R17, R30, !P2 ;  /* 0x0000001e11087207 */ /* 0x000fe40005000000 */
[----:B------:R-:W-:Y:S02]  /*0d50*/  SEL R40, R30, R17, !P2 ;  /* 0x000000111e287207 */ /* 0x000fe40005000000 */
[----:B------:R-:W-:Y:S02]  /*0d60*/  SEL R12, R23, R22, !P3 ;  /* 0x00000016170c7207 */ /* 0x000fe40005800000 */
[----:B------:R-:W-:Y:S02]  /*0d70*/  SEL R39, R22, R23, !P3 ;  /* 0x0000001716277207 */ /* 0x000fe40005800000 */
[----:B------:R-:W-:Y:S02]  /*0d80*/  ISETP.GE.AND P2, PT, R31, R16, PT ;  /* 0x000000101f00720c */ /* 0x000fe40003f46270 */
[----:B------:R-:W-:-:S02]  /*0d90*/  ISETP.GE.AND P3, PT, R38, R21, PT ;  /* 0x000000152600720c */ /* 0x000fc40003f66270 */
[----:B------:R-:W-:Y:S02]  /*0da0*/  VIMNMX R14, PT, PT, R16, R31, !PT ;  /* 0x0000001f100e7248 */ /* 0x000fe40007fe0100 */
[----:B------:R-:W-:Y:S02]  /*0db0*/  SEL R30, R15, R40, !P2 ;  /* 0x000000280f1e7207 */ /* 0x000fe40005000000 */
[----:B------:R-:W-:Y:S02]  /*0dc0*/  SEL R17, R40, R15, !P2 ;  /* 0x0000000f28117207 */ /* 0x000fe40005000000 */
[----:B------:R-:W-:Y:S02]  /*0dd0*/  VIMNMX R16, PT, PT, R16, R31, PT ;  /* 0x0000001f10107248 */ /* 0x000fe40003fe0100 */
[----:B------:R-:W-:Y:S02]  /*0de0*/  SEL R23, R8, R39, !P3 ;  /* 0x0000002708177207 */ /* 0x000fe40005800000 */
[----:B------:R-:W-:-:S02]  /*0df0*/  SEL R15, R39, R8, !P3 ;  /* 0x00000008270f7207 */ /* 0x000fc40005800000 */
[----:B------:R-:W-:Y:S02]  /*0e00*/  VIMNMX R22, PT, PT, R21, R38, !PT ;  /* 0x0000002615167248 */ /* 0x000fe40007fe0100 */
[----:B------:R-:W-:Y:S02]  /*0e10*/  SEL R31, R10, R13, !P0 ;  /* 0x0000000d0a1f7207 */ /* 0x000fe40004000000 */
[----:B------:R-:W-:Y:S02]  /*0e20*/  SEL R8, R13, R10, !P0 ;  /* 0x0000000a0d087207 */ /* 0x000fe40004000000 */
[----:B------:R-:W-:Y:S02]  /*0e30*/  VIMNMX R21, PT, PT, R21, R38, PT ;  /* 0x0000002615157248 */ /* 0x000fe40003fe0100 */
[----:B------:R-:W-:Y:S02]  /*0e40*/  SEL R13, R18, R9, P1 ;  /* 0x00000009120d7207 */ /* 0x000fe40000800000 */
[----:B------:R-:W-:-:S02]  /*0e50*/  SEL R18, R9, R18, P1 ;  /* 0x0000001209127207 */ /* 0x000fc40000800000 */
[----:B------:R-:W-:Y:S02]  /*0e60*/  SEL R40, R11, R20, !P0 ;  /* 0x000000140b287207 */ /* 0x000fe40004000000 */
[----:B------:R-:W-:Y:S02]  /*0e70*/  SEL R9, R20, R11, !P0 ;  /* 0x0000000b14097207 */ /* 0x000fe40004000000 */
[----:B------:R-:W-:Y:S02]  /*0e80*/  SEL R38, R19, R12, P1 ;  /* 0x0000000c13267207 */ /* 0x000fe40000800000 */
[----:B------:R-:W-:Y:S02]  /*0e90*/  SEL R19, R12, R19, P1 ;  /* 0x000000130c137207 */ /* 0x000fe40000800000 */
[----:B------:R-:W-:Y:S02]  /*0ea0*/  ISETP.GE.AND P0, PT, R16, R31, PT ;  /* 0x0000001f1000720c */ /* 0x000fe40003f06270 */
[----:B------:R-:W-:-:S02]  /*0eb0*/  VIMNMX R12, PT, PT, R31, R16, !PT ;  /* 0x000000101f0c7248 */ /* 0x000fc40007fe0100 */
[----:B------:R-:W-:Y:S02]  /*0ec0*/  VIMNMX R10, PT, PT, R31, R16, PT ;  /* 0x000000101f0a7248 */ /* 0x000fe40003fe0100 */
[----:B------:R-:W-:Y:S02]  /*0ed0*/  ISETP.GE.AND P1, PT, R21, R14, PT ;  /* 0x0000000e1500720c */ /* 0x000fe40003f26270 */
[----:B------:R-:W-:Y:S02]  /*0ee0*/  ISETP.GE.AND P2, PT, R13, R22, PT ;  /* 0x000000160d00720c */ /* 0x000fe40003f46270 */
[----:B------:R-:W-:Y:S02]  /*0ef0*/  VIMNMX R16, PT, PT, R22, R13, !PT ;  /* 0x0000000d16107248 */ /* 0x000fe40007fe0100 */
[----:B------:R-:W-:Y:S02]  /*0f00*/  VIMNMX R20, PT, PT, R14, R21, !PT ;  /* 0x000000150e147248 */ /* 0x000fe40007fe0100 */
[----:B------:R-:W-:-:S02]  /*0f10*/  VIMNMX R22, PT, PT, R22, R13, PT ;  /* 0x0000000d16167248 */ /* 0x000fc40003fe0100 */
[----:B------:R-:W-:Y:S02]  /*0f20*/  VIMNMX R14, PT, PT, R14, R21, PT ;  /* 0x000000150e0e7248 */ /* 0x000fe40003fe0100 */
[----:B------:R-:W-:Y:S02]  /*0f30*/  SEL R13, R40, R17, !P0 ;  /* 0x00000011280d7207 */ /* 0x000fe40004000000 */
[----:B------:R-:W-:Y:S01]  /*0f40*/  SEL R11, R17, R40, !P0 ;  /* 0x00000028110b7207 */ /* 0x000fe20004000000 */
[----:B------:R-:W-:Y:S01]  /*0f50*/  IMAD.MOV.U32 R40, RZ, RZ, 0x2 ;  /* 0x00000002ff287424 */ /* 0x000fe200078e00ff */
[----:B------:R-:W-:Y:S02]  /*0f60*/  SEL R21, R30, R15, !P1 ;  /* 0x0000000f1e157207 */ /* 0x000fe40004800000 */
[----:B------:R-:W-:Y:S02]  /*0f70*/  SEL R17, R23, R38, !P2 ;  /* 0x0000002617117207 */ /* 0x000fe40005000000 */
[----:B------:R-:W-:-:S02]  /*0f80*/  SEL R15, R15, R30, !P1 ;  /* 0x0000001e0f0f7207 */ /* 0x000fc40004800000 */
[----:B------:R-:W-:-:S07]  /*0f90*/  SEL R23, R38, R23, !P2 ;  /* 0x0000001726177207 */ /* 0x000fce0005000000 */
.L_x_55:
[----:B------:R-:W-:Y:S01]  /*0fa0*/  IMAD.MOV R31, RZ, RZ, -R40 ;  /* 0x000000ffff1f7224 */ /* 0x000fe200078e0a28 */
[----:B------:R-:W0:Y:S01]  /*0fb0*/  S2UR UR5, SR_CgaCtaId ;  /* 0x00000000000579c3 */ /* 0x000e220000008800 */
[----:B------:R-:W-:-:S07]  /*0fc0*/  VIADD R41, R40, 0xffffffff ;  /* 0xffffffff28297836 */ /* 0x000fce0000000000 */
[----:B------:R-:W-:Y:S01]  /*0fd0*/  BAR.SYNC.DEFER_BLOCKING 0x0 ;  /* 0x0000000000007b1d */ /* 0x000fe20000010000 */
[----:B------:R-:W-:Y:S02]  /*0fe0*/  LOP3.LUT R30, R32, R31, RZ, 0xc0, !PT ;  /* 0x0000001f201e7212 */ /* 0x000fe400078ec0ff */
[----:B------:R-:W-:-:S03]  /*0ff0*/  LOP3.LUT R41, R41, R32, RZ, 0xc0, !PT ;  /* 0x0000002029297212 */ /* 0x000fc600078ec0ff */
[----:B------:R-:W-:Y:S01]  /*1000*/  UMOV UR4, 0x400 ;  /* 0x0000040000047882 */ /* 0x000fe20000000000 */
[----:B------:R-:W-:Y:S01]  /*1010*/  IMAD.SHL.U32 R30, R30, 0x8, RZ ;  /* 0x000000081e1e7824 */ /* 0x000fe200078e00ff */
[----:B------:R-:W-:Y:S01]  /*1020*/  BSSY.RECONVERGENT B0, `(.L_x_52) ;  /* 0x0000026000007945 */ /* 0x000fe20003800200 */
[----:B------:R-:W-:-:S03]  /*1030*/  IMAD.SHL.U32 R41, R41, 0x8, RZ ;  /* 0x0000000829297824 */ /* 0x000fc600078e00ff */
[----:B------:R-:W-:Y:S02]  /*1040*/  VIMNMX.U32 R30, PT, PT, R30, 0x800, PT ;  /* 0x000008001e1e7848 */ /* 0x000fe40003fe0000 */
[----:B------:R-:W-:-:S03]  /*1050*/  VIMNMX.U32 R42, PT, PT, R41, 0x800, PT ;  /* 0x00000800292a7848 */ /* 0x000fc60003fe0000 */
[----:B------:R-:W-:-:S05]  /*1060*/  IMAD R39, R40, 0x4, R30 ;  /* 0x0000000428277824 */ /* 0x000fca00078e021e */
[----:B------:R-:W-:Y:S01]  /*1070*/  VIMNMX.U32 R39, PT, PT, R39, 0x800, PT ;  /* 0x0000080027277848 */ /* 0x000fe20003fe0000 */
[----:B0-----:R-:W-:-:S03]  /*1080*/  ULEA UR4, UR5, UR4, 0x18 ;  /* 0x0000000405047291 */ /* 0x001fc6000f8ec0ff */
[----:B------:R-:W-:Y:S01]  /*1090*/  VIADDMNMX R44, R39, -R30, R42, PT ;  /* 0x8000001e272c7246 */ /* 0x000fe2000380012a */
[----:B------:R-:W-:Y:S02]  /*10a0*/  IMAD R38, R40, 0x4, R39 ;  /* 0x0000000428267824 */ /* 0x000fe400078e0227 */
[----:B------:R-:W-:-:S03]  /*10b0*/  LEA R31, R32, UR4, 0x6 ;  /* 0x00000004201f7c11 */ /* 0x000fc6000f8e30ff */
[----:B------:R-:W-:Y:S02]  /*10c0*/  VIMNMX.U32 R38, PT, PT, R38, 0x800, PT ;  /* 0x0000080026267848 */ /* 0x000fe40003fe0000 */
[----:B------:R0:W-:Y:S03]  /*10d0*/  STS.128 [R31], R8 ;  /* 0x000000081f007388 */ /* 0x0001e60000000c00 */
[----:B------:R-:W-:Y:S01]  /*10e0*/  IMAD.IADD R41, R38, 0x1, -R39 ;  /* 0x0000000126297824 */ /* 0x000fe200078e0a27 */
[----:B------:R0:W-:Y:S04]  /*10f0*/  STS.128 [R31+0x10], R12 ;  /* 0x0000100c1f007388 */ /* 0x0001e80000000c00 */
[C---:B------:R-:W-:Y:S01]  /*1100*/  ISETP.GE.AND P0, PT, R42.reuse, R41, PT ;  /* 0x000000292a00720c */ /* 0x040fe20003f06270 */
[----:B------:R-:W-:Y:S01]  /*1110*/  IMAD.IADD R41, R42, 0x1, -R41 ;  /* 0x000000012a297824 */ /* 0x000fe200078e0a29 */
[----:B------:R0:W-:Y:S04]  /*1120*/  STS.128 [R31+0x20], R20 ;  /* 0x000020141f007388 */ /* 0x0001e80000000c00 */
[----:B------:R-:W-:Y:S01]  /*1130*/  SEL R41, R41, RZ, P0 ;  /* 0x000000ff29297207 */ /* 0x000fe20000000000 */
[----:B------:R0:W-:Y:S01]  /*1140*/  STS.128 [R31+0x30], R16 ;  /* 0x000030101f007388 */ /* 0x0001e20000000c00 */
[----:B------:R-:W-:Y:S02]  /*1150*/  BAR.SYNC.DEFER_BLOCKING 0x0 ;  /* 0x0000000000007b1d */ /* 0x000fe40000010000 */
[----:B------:R-:W-:-:S13]  /*1160*/  ISETP.GE.AND P0, PT, R41, R44, PT ;  /* 0x0000002c2900720c */ /* 0x000fda0003f06270 */
[----:B0-----:R-:W-:Y:S05]  /*1170*/  @P0 BRA `(.L_x_53) ;  /* 0x0000000000400947 */ /* 0x001fea0003800000 */
[----:B------:R-:W-:-:S07]  /*1180*/  IMAD.IADD R13, R42, 0x1, R39 ;  /* 0x000000012a0d7824 */ /* 0x000fce00078e0227 */
.L_x_54:
[----:B------:R-:W-:-:S05]  /*1190*/  IMAD.IADD R8, R44, 0x1, -R41 ;  /* 0x000000012c087824 */ /* 0x000fca00078e0a29 */
[----:B------:R-:W-:-:S04]  /*11a0*/  LEA.HI R8, R8, R8, RZ, 0x1 ;  /* 0x0000000808087211 */ /* 0x000fc800078f08ff */
[----:B------:R-:W-:-:S04]  /*11b0*/  LEA.HI.SX32 R9, R8, R41, 0x1f ;  /* 0x0000002908097211 */ /* 0x000fc800078ffaff */
[----:B------:R-:W-:Y:S01]  /*11c0*/  LOP3.LUT R10, RZ, R9, RZ, 0x33, !PT ;  /* 0x00000009ff0a7212 */ /* 0x000fe200078e33ff */
[----:B------:R-:W-:-:S04]  /*11d0*/  IMAD.IADD R8, R30, 0x1, R9 ;  /* 0x000000011e087824 */ /* 0x000fc800078e0209 */
[----:B------:R-:W-:Y:S01]  /*11e0*/  IMAD.IADD R10, R13, 0x1, R10 ;  /* 0x000000010d0a7824 */ /* 0x000fe200078e020a */
[----:B------:R-:W-:-:S04]  /*11f0*/  LEA R8, R8, UR4, 0x3 ;  /* 0x0000000408087c11 */ /* 0x000fc8000f8e18ff */
[----:B------:R-:W-:Y:S02]  /*1200*/  LEA R10, R10, UR4, 0x3 ;  /* 0x000000040a0a7c11 */ /* 0x000fe4000f8e18ff */
[----:B------:R-:W-:Y:S04]  /*1210*/  LDS R8, [R8] ;  /* 0x0000000008087984 */ /* 0x000fe80000000800 */
[----:B------:R-:W0:Y:S02]  /*1220*/  LDS R11, [R10] ;  /* 0x000000000a0b7984 */ /* 0x000e240000000800 */
[----:B0-----:R-:W-:-:S04]  /*1230*/  ISETP.GE.AND P0, PT, R11, R8, PT ;  /* 0x000000080b00720c */ /* 0x001fc80003f06270 */
[----:B------:R-:W-:-:S09]  /*1240*/  SEL R44, R9, R44, !P0 ;  /* 0x0000002c092c7207 */ /* 0x000fd20004000000 */
[----:B------:R-:W-:-:S05]  /*1250*/  @P0 VIADD R41, R9, 0x1 ;  /* 0x0000000109290836 */ /* 0x000fca0000000000 */
[----:B------:R-:W-:-:S13]  /*1260*/  ISETP.GE.AND P0, PT, R41, R44, PT ;  /* 0x0000002c2900720c */ /* 0x000fda0003f06270 */
[----:B------:R-:W-:Y:S05]  /*1270*/  @!P0 BRA `(.L_x_54) ;  /* 0xfffffffc00c48947 */ /* 0x000fea000383ffff */
.L_x_53:
[----:B------:R-:W-:Y:S05]  /*1280*/  BSYNC.RECONVERGENT B0 ;  /* 0x0000000000007941 */ /* 0x000fea0003800200 */
.L_x_52:
[----:B------:R-:W-:Y:S01]  /*1290*/  IMAD.IADD R12, R30, 0x1, R41 ;  /* 0x000000011e0c7824 */ /* 0x000fe200078e0229 */
[----:B------:R-:W-:Y:S02]  /*12a0*/  IADD3 R41, PT, PT, -R41, R39, R42 ;  /* 0x0000002729297210 */ /* 0x000fe40007ffe12a */
[----:B------:R-:W-:Y:S01]  /*12b0*/  PLOP3.LUT P0, PT, PT, PT, PT, 0x8, 0x80 ;  /* 0x000000000080781c */ /* 0x000fe20003f0e170 */
[C---:B------:R-:W-:Y:S01]  /*12c0*/  VIADD R10, R12.reuse, 0x1 ;  /* 0x000000010c0a7836 */ /* 0x040fe20000000000 */
[----:B------:R-:W-:Y:S01]  /*12d0*/  LEA R14, R12, UR4, 0x3 ;  /* 0x000000040c0e7c11 */ /* 0x000fe2000f8e18ff */
[C---:B------:R-:W-:Y:S01]  /*12e0*/  VIADD R11, R41.reuse, 0x1 ;  /* 0x00000001290b7836 */ /* 0x040fe20000000000 */
[C---:B------:R-:W-:Y:S02]  /*12f0*/  LEA R13, R41.reuse, UR4, 0x3 ;  /* 0x00000004290d7c11 */ /* 0x040fe4000f8e18ff */
[----:B------:R-:W-:Y:S01]  /*1300*/  ISETP.GE.AND P1, PT, R41, R38, PT ;  /* 0x000000262900720c */ /* 0x000fe20003f26270 */
[----:B------:R-:W-:Y:S04]  /*1310*/  LDS.64 R18, [R14] ;  /* 0x000000000e127984 */ /* 0x000fe80000000a00 */
[----:B------:R-:W0:Y:S08]  /*1320*/  LDS.64 R30, [R13] ;  /* 0x000000000d1e7984 */ /* 0x000e300000000a00 */
[----:B0-----:R-:W-:-:S04]  /*1330*/  @!P1 ISETP.GE.AND P2, PT, R30, R18, PT ;  /* 0x000000121e00920c */ /* 0x001fc80003f46270 */
[----:B------:R-:W-:-:S04]  /*1340*/  @!P1 ISETP.GE.OR P0, PT, R12, R39, !P2 ;  /* 0x000000270c00920c */ /* 0x000fc80005706670 */
[----:B------:R-:W-:Y:S02]  /*1350*/  SEL R9, R31, R19, P0 ;  /* 0x000000131f097207 */ /* 0x000fe40000000000 */
[----:B------:R-:W-:-:S07]  /*1360*/  SEL R8, R30, R18, P0 ;  /* 0x000000121e087207 */ /* 0x000fce0000000000 */
[----:B------:R0:W-:Y:S01]  /*1370*/  @P0 LDS.64 R30, [R13+0x8] ;  /* 0x000008000d1e0984 */ /* 0x0001e20000000a00 */
[----:B------:R-:W-:Y:S02]  /*1380*/  @!P0 IMAD.MOV R11, RZ, RZ, R41 ;  /* 0x000000ffff0b8224 */ /* 0x000fe400078e0229 */
[----:B------:R-:W-:Y:S01]  /*1390*/  @P0 IMAD.MOV R10, RZ, RZ, R12 ;  /* 0x000000ffff0a0224 */ /* 0x000fe200078e020c */
[----:B------:R-:W1:Y:S01]  /*13a0*/  @!P0 LDS.64 R18, [R14+0x8] ;  /* 0x000008000e128984 */ /* 0x000e620000000a00 */
[----:B------:R-:W-:Y:S02]  /*13b0*/  PLOP3.LUT P0, PT, PT, PT, PT, 0x8, 0x80 ;  /* 0x000000000080781c */ /* 0x000fe40003f0e170 */
[C---:B------:R-:W-:Y:S01]  /*13c0*/  ISETP.GE.AND P1, PT, R11.reuse, R38, PT ;  /* 0x000000260b00720c */ /* 0x040fe20003f26270 */
[----:B------:R-:W-:Y:S02]  /*13d0*/  VIADD R12, R10, 0x1 ;  /* 0x000000010a0c7836 */ /* 0x000fe40000000000 */
[----:B0-----:R-:W-:-:S10]  /*13e0*/  VIADD R13, R11, 0x1 ;  /* 0x000000010b0d7836 */ /* 0x001fd40000000000 */
[----:B-1----:R-:W-:-:S04]  /*13f0*/  @!P1 ISETP.GE.AND P2, PT, R30, R18, PT ;  /* 0x000000121e00920c */ /* 0x002fc80003f46270 */
[----:B------:R-:W-:-:S13]  /*1400*/  @!P1 ISETP.GE.OR P0, PT, R10, R39, !P2 ;  /* 0x000000270a00920c */ /* 0x000fda0005706670 */
[----:B------:R-:W-:Y:S01]  /*1410*/  @P0 IMAD.MOV R12, RZ, RZ, R10 ;  /* 0x000000ffff0c0224 */ /* 0x000fe200078e020a */
[----:B------:R-:W-:Y:S01]  /*1420*/  SEL R10, R30, R18, P0 ;  /* 0x000000121e0a7207 */ /* 0x000fe20000000000 */
        /* <DEDUP_REMOVED lines=71> */
[----:B------:R-:W-:Y:S02]  /*18a0*/  SEL R17, R31, R19, P0 ;  /* 0x000000131f117207 */ /* 0x000fe40000000000 */
[----:B------:R-:W-:Y:S02]  /*18b0*/  @!P0 LEA R44, R42, UR4, 0x3 ;  /* 0x000000042a2c8c11 */ /* 0x000fe4000f8e18ff */
[C---:B------:R-:W-:Y:S02]  /*18c0*/  @P0 LEA R41, R45.reuse, UR4, 0x3 ;  /* 0x000000042d290c11 */ /* 0x040fe4000f8e18ff */
[----:B------:R-:W-:Y:S01]  /*18d0*/  ISETP.GE.AND P1, PT, R45, R38, PT ;  /* 0x000000262d00720c */ /* 0x000fe20003f26270 */
[----:B------:R-:W-:Y:S04]  /*18e0*/  @!P0 LDS.64 R18, [R44] ;  /* 0x000000002c128984 */ /* 0x000fe80000000a00 */
[----:B------:R-:W0:Y:S01]  /*18f0*/  @P0 LDS.64 R30, [R41] ;  /* 0x00000000291e0984 */ /* 0x000e220000000a00 */
[----:B------:R-:W-:-:S07]  /*1900*/  PLOP3.LUT P0, PT, PT, PT, PT, 0x8, 0x80 ;  /* 0x000000000080781c */ /* 0x000fce0003f0e170 */
[----:B0-----:R-:W-:-:S04]  /*1910*/  @!P1 ISETP.GE.AND P2, PT, R30, R18, PT ;  /* 0x000000121e00920c */ /* 0x001fc80003f46270 */
[----:B------:R-:W-:Y:S02]  /*1920*/  @!P1 ISETP.GE.OR P0, PT, R42, R39, !P2 ;  /* 0x000000272a00920c */ /* 0x000fe40005706670 */
[C---:B------:R-:W-:Y:S01]  /*1930*/  ISETP.GE.U32.AND P1, PT, R40.reuse, 0x81, PT ;  /* 0x000000812800780c */ /* 0x040fe20003f26070 */
[----:B------:R-:W-:Y:S01]  /*1940*/  IMAD.SHL.U32 R40, R40, 0x2, RZ ;  /* 0x0000000228287824 */ /* 0x000fe200078e00ff */
[----:B------:R-:W-:Y:S02]  /*1950*/  SEL R19, R31, R19, P0 ;  /* 0x000000131f137207 */ /* 0x000fe40000000000 */
[----:B------:R-:W-:-:S09]  /*1960*/  SEL R18, R30, R18, P0 ;  /* 0x000000121e127207 */ /* 0x000fd20000000000 */
[----:B------:R-:W-:Y:S05]  /*1970*/  @!P1 BRA `(.L_x_55) ;  /* 0xfffffff400889947 */ /* 0x000fea000383ffff */
[----:B------:R-:W0:Y:S02]  /*1980*/  LDCU.U8 UR4, c[0x0][0x380] ;  /* 0x00007000ff0477ac */ /* 0x000e240008000000 */
[----:B0-----:R-:W-:-:S04]  /*1990*/  UPRMT UR4, UR4, 0x8880, URZ ;  /* 0x0000888004047896 */ /* 0x001fc800080000ff */
[----:B------:R-:W-:Y:S01]  /*19a0*/  UISETP.NE.AND UP0, UPT, UR4, URZ, UPT ;  /* 0x000000ff0400728c */ /* 0x000fe2000bf05270 */
[----:B------:R-:W-:Y:S08]  /*19b0*/  BAR.SYNC.DEFER_BLOCKING 0x0 ;  /* 0x0000000000007b1d */ /* 0x000ff00000010000 */
[----:B------:R-:W-:Y:S05]  /*19c0*/  BRA.U !UP0, `(.L_x_56) ;  /* 0x0000000108b47547 */ /* 0x000fea000b800000 */
[----:B------:R-:W0:Y:S01]  /*19d0*/  S2R R29, SR_TID.X ;  /* 0x00000000001d7919 */ /* 0x000e220000002100 */
[----:B------:R-:W1:Y:S01]  /*19e0*/  LDCU.64 UR4, c[0x0][0x398] ;  /* 0x00007300ff0477ac */ /* 0x000e620008000a00 */
[----:B------:R-:W2:Y:S01]  /*19f0*/  S2R R28, SR_CTAID.X ;  /* 0x00000000001c7919 */ /* 0x000ea20000002500 */
[----:B------:R-:W-:Y:S04]  /*1a00*/  STS.64 [R24], R8 ;  /* 0x0000000818007388 */ /* 0x000fe80000000a00 */
[----:B------:R-:W-:Y:S04]  /*1a10*/  STS.64 [R7+0x8], R10 ;  /* 0x0000080a07007388 */ /* 0x000fe80000000a00 */
[----:B------:R-:W-:Y:S04]  /*1a20*/  STS.64 [R6+0x10], R12 ;  /* 0x0000100c06007388 */ /* 0x000fe80000000a00 */
[----:B------:R-:W-:Y:S04]  /*1a30*/  STS.64 [R5+0x18], R14 ;  /* 0x0000180e05007388 */ /* 0x000fe80000000a00 */
[----:B------:R-:W-:Y:S04]  /*1a40*/  STS.64 [R4+0x20], R20 ;  /* 0x0000201404007388 */ /* 0x000fe80000000a00 */
[----:B------:R-:W-:Y:S04]  /*1a50*/  STS.64 [R3+0x28], R22 ;  /* 0x0000281603007388 */ /* 0x000fe80000000a00 */
[----:B------:R-:W-:Y:S04]  /*1a60*/  STS.64 [R2+0x30], R16 ;  /* 0x0000301002007388 */ /* 0x000fe80000000a00 */
[----:B------:R0:W-:Y:S01]  /*1a70*/  STS.64 [R0+0x38], R18 ;  /* 0x0000381200007388 */ /* 0x0001e20000000a00 */
[----:B------:R-:W-:-:S03]  /*1a80*/  NOP ;  /* 0x0000000000007918 */ /* 0x000fc60000000000 */
[----:B------:R-:W3:Y:S04]  /*1a90*/  LDS.64 R30, [R37] ;  /* 0x00000000251e7984 */ /* 0x000ee80000000a00 */
[----:B------:R-:W4:Y:S01]  /*1aa0*/  LDS.64 R38, [R36+0x100] ;  /* 0x0001000024267984 */ /* 0x000f220000000a00 */
[----:B0-----:R-:W-:Y:S02]  /*1ab0*/  IMAD.SHL.U32 R0, R29, 0x8, RZ ;  /* 0x000000081d007824 */ /* 0x001fe400078e00ff */
[----:B--2---:R-:W-:Y:S01]  /*1ac0*/  IMAD.WIDE.U32 R28, R28, 0x800, RZ ;  /* 0x000008001c1c7825 */ /* 0x004fe200078e00ff */
[----:B------:R-:W0:Y:S02]  /*1ad0*/  LDS.64 R8, [R35+0x200] ;  /* 0x0002000023087984 */ /* 0x000e240000000a00 */
[----:B------:R-:W-:-:S02]  /*1ae0*/  LOP3.LUT R3, R0, 0x1f00, RZ, 0xc0, !PT ;  /* 0x00001f0000037812 */ /* 0x000fc400078ec0ff */
[----:B------:R-:W2:Y:S01]  /*1af0*/  LDS.64 R10, [R34+0x300] ;  /* 0x00030000220a7984 */ /* 0x000ea20000000a00 */
[----:B------:R-:W-:-:S03]  /*1b00*/  LOP3.LUT R0, R28, 0x1f, R32, 0xf8, !PT ;  /* 0x0000001f1c007812 */ /* 0x000fc600078ef820 */
[----:B------:R-:W5:Y:S01]  /*1b10*/  LDS.64 R6, [R33+0x400] ;  /* 0x0004000021067984 */ /* 0x000f620000000a00 */
[----:B------:R-:W-:-:S03]  /*1b20*/  IADD3 R0, P0, PT, R3, R0, RZ ;  /* 0x0000000003007210 */ /* 0x000fc60007f1e0ff */
[----:B------:R-:W5:Y:S02]  /*1b30*/  LDS.64 R12, [R27+0x500] ;  /* 0x000500001b0c7984 */ /* 0x000f640000000a00 */
[----:B------:R-:W-:Y:S01]  /*1b40*/  IMAD.X R29, RZ, RZ, R29, P0 ;  /* 0x000000ffff1d7224 */ /* 0x000fe200000e061d */
[C---:B-1----:R-:W-:Y:S01]  /*1b50*/  LEA R2, P0, R0.reuse, UR4, 0x3 ;  /* 0x0000000400027c11 */ /* 0x042fe2000f8018ff */
[----:B------:R-:W1:Y:S03]  /*1b60*/  LDS.64 R4, [R26+0x600] ;  /* 0x000600001a047984 */ /* 0x000e660000000a00 */
[----:B------:R-:W-:Y:S01]  /*1b70*/  LEA.HI.X R3, R0, UR5, R29, 0x3, P0 ;  /* 0x0000000500037c11 */ /* 0x000fe200080f1c1d */
[----:B------:R-:W1:Y:S04]  /*1b80*/  LDS.64 R24, [R25+0x700] ;  /* 0x0007000019187984 */ /* 0x000e680000000a00 */
[----:B---3--:R-:W-:Y:S04]  /*1b90*/  STG.E desc[UR6][R2.64], R30 ;  /* 0x0000001e02007986 */ /* 0x008fe8000c101906 */
[----:B------:R-:W-:Y:S04]  /*1ba0*/  STG.E desc[UR6][R2.64+0x4], R31 ;  /* 0x0000041f02007986 */ /* 0x000fe8000c101906 */
[----:B----4-:R-:W-:Y:S04]  /*1bb0*/  STG.E desc[UR6][R2.64+0x100], R38 ;  /* 0x0001002602007986 */ /* 0x010fe8000c101906 */
[----:B------:R-:W-:Y:S04]  /*1bc0*/  STG.E desc[UR6][R2.64+0x104], R39 ;  /* 0x0001042702007986 */ /* 0x000fe8000c101906 */
[----:B0-----:R-:W-:Y:S04]  /*1bd0*/  STG.E desc[UR6][R2.64+0x200], R8 ;  /* 0x0002000802007986 */ /* 0x001fe8000c101906 */
[----:B------:R-:W-:Y:S04]  /*1be0*/  STG.E desc[UR6][R2.64+0x204], R9 ;  /* 0x0002040902007986 */ /* 0x000fe8000c101906 */
[----:B--2---:R-:W-:Y:S04]  /*1bf0*/  STG.E desc[UR6][R2.64+0x300], R10 ;  /* 0x0003000a02007986 */ /* 0x004fe8000c101906 */
[----:B------:R-:W-:Y:S04]  /*1c00*/  STG.E desc[UR6][R2.64+0x304], R11 ;  /* 0x0003040b02007986 */ /* 0x000fe8000c101906 */
[----:B-----5:R-:W-:Y:S04]  /*1c10*/  STG.E desc[UR6][R2.64+0x400], R6 ;  /* 0x0004000602007986 */ /* 0x020fe8000c101906 */
[----:B------:R-:W-:Y:S04]  /*1c20*/  STG.E desc[UR6][R2.64+0x404], R7 ;  /* 0x0004040702007986 */ /* 0x000fe8000c101906 */
[----:B------:R-:W-:Y:S04]  /*1c30*/  STG.E desc[UR6][R2.64+0x500], R12 ;  /* 0x0005000c02007986 */ /* 0x000fe8000c101906 */
[----:B------:R-:W-:Y:S04]  /*1c40*/  STG.E desc[UR6][R2.64+0x504], R13 ;  /* 0x0005040d02007986 */ /* 0x000fe8000c101906 */
[----:B-1----:R-:W-:Y:S04]  /*1c50*/  STG.E desc[UR6][R2.64+0x600], R4 ;  /* 0x0006000402007986 */ /* 0x002fe8000c101906 */
[----:B------:R-:W-:Y:S04]  /*1c60*/  STG.E desc[UR6][R2.64+0x604], R5 ;  /* 0x0006040502007986 */ /* 0x000fe8000c101906 */
[----:B------:R-:W-:Y:S04]  /*1c70*/  STG.E desc[UR6][R2.64+0x700], R24 ;  /* 0x0007001802007986 */ /* 0x000fe8000c101906 */
[----:B------:R-:W-:Y:S01]  /*1c80*/  STG.E desc[UR6][R2.64+0x704], R25 ;  /* 0x0007041902007986 */ /* 0x000fe2000c101906 */
[----:B------:R-:W-:Y:S05]  /*1c90*/  EXIT ;  /* 0x000000000000794d */ /* 0x000fea0003800000 */
.L_x_56:
[----:B------:R-:W-:Y:S01]  /*1ca0*/  STS.64 [R24], R8 ;  /* 0x0000000818007388 */ /* 0x000fe20000000a00 */
[----:B------:R-:W0:Y:S03]  /*1cb0*/  LDCU.64 UR4, c[0x0][0x3b0] ;  /* 0x00007600ff0477ac */ /* 0x000e260008000a00 */
[----:B------:R-:W-:Y:S04]  /*1cc0*/  STS.64 [R7+0x8], R10 ;  /* 0x0000080a07007388 */ /* 0x000fe80000000a00 */
[----:B------:R-:W-:Y:S04]  /*1cd0*/  STS.64 [R6+0x10], R12 ;  /* 0x0000100c06007388 */ /* 0x000fe80000000a00 */
[----:B------:R-:W-:Y:S04]  /*1ce0*/  STS.64 [R5+0x18], R14 ;  /* 0x0000180e05007388 */ /* 0x000fe80000000a00 */
[----:B------:R-:W-:Y:S04]  /*1cf0*/  STS.64 [R4+0x20], R20 ;  /* 0x0000201404007388 */ /* 0x000fe80000000a00 */
[----:B------:R-:W-:Y:S04]  /*1d00*/  STS.64 [R3+0x28], R22 ;  /* 0x0000281603007388 */ /* 0x000fe80000000a00 */
[----:B------:R0:W-:Y:S04]  /*1d10*/  STS.64 [R2+0x30], R16 ;  /* 0x0000301002007388 */ /* 0x0001e80000000a00 */
[----:B------:R-:W-:Y:S01]  /*1d20*/  STS.64 [R0+0x38], R18 ;  /* 0x0000381200007388 */ /* 0x000fe20000000a00 */
[----:B------:R-:W-:-:S03]  /*1d30*/  NOP ;  /* 0x0000000000007918 */ /* 0x000fc60000000000 */
[----:B------:R-:W1:Y:S01]  /*1d40*/  LDS.64 R30, [R37] ;  /* 0x00000000251e7984 */ /* 0x000e620000000a00 */
[----:B0-----:R-:W-:-:S03]  /*1d50*/  IADD3 R2, P0, PT, R29, UR4, RZ ;  /* 0x000000041d027c10 */ /* 0x001fc6000ff1e0ff */
[----:B------:R-:W0:Y:S01]  /*1d60*/  LDS.64 R38, [R36+0x100] ;  /* 0x0001000024267984 */ /* 0x000e220000000a00 */
[----:B------:R-:W-:-:S03]  /*1d70*/  IADD3.X R3, PT, PT, R28, UR5, RZ, P0, !PT ;  /* 0x000000051c037c10 */ /* 0x000fc600087fe4ff */
[----:B------:R-:W2:Y:S04]  /*1d80*/  LDS.64 R8, [R35+0x200] ;  /* 0x0002000023087984 */ /* 0x000ea80000000a00 */
[----:B------:R-:W3:Y:S04]  /*1d90*/  LDS.64 R10, [R34+0x300] ;  /* 0x00030000220a7984 */ /* 0x000ee80000000a00 */
[----:B------:R-:W4:Y:S04]  /*1da0*/  LDS.64 R32, [R33+0x400] ;  /* 0x0004000021207984 */ /* 0x000f280000000a00 */
[----:B------:R-:W5:Y:S04]  /*1db0*/  LDS.64 R6, [R27+0x500] ;  /* 0x000500001b067984 */ /* 0x000f680000000a00 */
[----:B------:R-:W5:Y:S04]  /*1dc0*/  LDS.64 R4, [R26+0x600] ;  /* 0x000600001a047984 */ /* 0x000f680000000a00 */
[----:B------:R-:W5:Y:S04]  /*1dd0*/  LDS.64 R24, [R25+0x700] ;  /* 0x0007000019187984 */ /* 0x000f680000000a00 */
[----:B-1----:R-:W-:Y:S04]  /*1de0*/  STG.E desc[UR6][R2.64], R30 ;  /* 0x0000001e02007986 */ /* 0x002fe8000c101906 */
[----:B------:R-:W-:Y:S04]  /*1df0*/  STG.E desc[UR6][R2.64+0x4], R31 ;  /* 0x0000041f02007986 */ /* 0x000fe8000c101906 */
[----:B0-----:R-:W-:Y:S04]  /*1e00*/  STG.E desc[UR6][R2.64+0x100], R38 ;  /* 0x0001002602007986 */ /* 0x001fe8000c101906 */
[----:B------:R-:W-:Y:S04]  /*1e10*/  STG.E desc[UR6][R2.64+0x104], R39 ;  /* 0x0001042702007986 */ /* 0x000fe8000c101906 */
[----:B--2---:R-:W-:Y:S04]  /*1e20*/  STG.E desc[UR6][R2.64+0x200], R8 ;  /* 0x0002000802007986 */ /* 0x004fe8000c101906 */
[----:B------:R-:W-:Y:S04]  /*1e30*/  STG.E desc[UR6][R2.64+0x204], R9 ;  /* 0x0002040902007986 */ /* 0x000fe8000c101906 */
[----:B---3--:R-:W-:Y:S04]  /*1e40*/  STG.E desc[UR6][R2.64+0x300], R10 ;  /* 0x0003000a02007986 */ /* 0x008fe8000c101906 */
[----:B------:R-:W-:Y:S04]  /*1e50*/  STG.E desc[UR6][R2.64+0x304], R11 ;  /* 0x0003040b02007986 */ /* 0x000fe8000c101906 */
[----:B----4-:R-:W-:Y:S04]  /*1e60*/  STG.E desc[UR6][R2.64+0x400], R32 ;  /* 0x0004002002007986 */ /* 0x010fe8000c101906 */
        /* <DEDUP_REMOVED lines=8> */
.L_x_51:
[----:B------:R-:W0:Y:S01]  /*1ef0*/  LDC.64 R4, c[0x0][0x388] ;  /* 0x0000e200ff047b82 */ /* 0x000e220000000a00 */
[----:B------:R-:W-:Y:S01]  /*1f00*/  ACQBULK ;  /* 0x000000000000782e */ /* 0x000fe20000000000 */
[----:B------:R-:W1:Y:S06]  /*1f10*/  S2R R37, SR_TID.X ;  /* 0x0000000000257919 */ /* 0x000e6c0000002100 */
[----:B------:R-:W2:Y:S01]  /*1f20*/  LDC R9, c[0x0][0x3a8] ;  /* 0x0000ea00ff097b82 */ /* 0x000ea20000000800 */
[----:B0-----:R-:W-:-:S05]  /*1f30*/  IMAD.WIDE.U32 R4, R7, 0x4000, R4 ;  /* 0x0000400007047825 */ /* 0x001fca00078e0004 */
[----:B------:R-:W3:Y:S04]  /*1f40*/  LDG.E R3, desc[UR6][R4.64+0x4] ;  /* 0x0000040604037981 */ /* 0x000ee8000c1e1900 */
[----:B------:R-:W4:Y:S01]  /*1f50*/  LDG.E R2, desc[UR6][R4.64] ;  /* 0x0000000604027981 */ /* 0x000f22000c1e1900 */
[----:B-1----:R-:W-:Y:S02]  /*1f60*/  IMAD.SHL.U32 R39, R37, 0x8, RZ ;  /* 0x0000000825277824 */ /* 0x002fe400078e00ff */
[----:B------:R-:W-:-:S03]  /*1f70*/  IMAD.U32 R38, R7, -0x800, RZ ;  /* 0xfffff80007267824 */ /* 0x000fc600078e00ff */
[----:B------:R-:W-:Y:S02]  /*1f80*/  LOP3.LUT R0, R39, 0x1f00, RZ, 0xc0, !PT ;  /* 0x00001f0027007812 */ /* 0x000fe400078ec0ff */
[----:B--2---:R-:W-:Y:S02]  /*1f90*/  VIADDMNMX R38, R38, R9, 0x800, PT ;  /* 0x0000080026267446 */ /* 0x004fe40003800109 */
[----:B------:R-:W-:-:S04]  /*1fa0*/  LOP3.LUT R40, R0, 0x1f, R37, 0xf8, !PT ;  /* 0x0000001f00287812 */ /* 0x000fc800078ef825 */
[C---:B------:R-:W-:Y:S01]  /*1fb0*/  LEA R18, P0, R40.reuse, R4, 0x3 ;  /* 0x0000000428127211 */ /* 0x040fe200078018ff */
[C---:B------:R-:W-:Y:S02]  /*1fc0*/  VIADD R7, R40.reuse, 0x20 ;  /* 0x0000002028077836 */ /* 0x040fe40000000000 */
[C---:B------:R-:W-:Y:S02]  /*1fd0*/  VIADD R9, R40.reuse, 0x60 ;  /* 0x0000006028097836 */ /* 0x040fe40000000000 */
[----:B------:R-:W-:Y:S01]  /*1fe0*/  IMAD.X R19, RZ, RZ, R5, P0 ;  /* 0x000000ffff137224 */ /* 0x000fe200000e0605 */
[-C--:B------:R-:W-:Y:S01]  /*1ff0*/  ISETP.GE.AND P1, PT, R7, R38.reuse, PT ;  /* 0x000000260700720c */ /* 0x080fe20003f26270 */
[C---:B------:R-:W-:Y:S01]  /*2000*/  VIADD R7, R40.reuse, 0x40 ;  /* 0x0000004028077836 */ /* 0x040fe20000000000 */
[CC--:B------:R-:W-:Y:S01]  /*2010*/  ISETP.GE.AND P0, PT, R40.reuse, R38.reuse, PT ;  /* 0x000000262800720c */ /* 0x0c0fe20003f06270 */
[C---:B------:R-:W-:Y:S01]  /*2020*/  VIADD R11, R40.reuse, 0x80 ;  /* 0x00000080280b7836 */ /* 0x040fe20000000000 */
[-C--:B------:R-:W-:Y:S01]  /*2030*/  ISETP.GE.AND P3, PT, R9, R38.reuse, PT ;  /* 0x000000260900720c */ /* 0x080fe20003f66270 */
[C---:B------:R-:W-:Y:S01]  /*2040*/  VIADD R15, R40.reuse, 0xa0 ;  /* 0x000000a0280f7836 */ /* 0x040fe20000000000 */
[-C--:B------:R-:W-:Y:S01]  /*2050*/  ISETP.GE.AND P2, PT, R7, R38.reuse, PT ;  /* 0x000000260700720c */ /* 0x080fe20003f46270 */
[C---:B------:R-:W-:Y:S01]  /*2060*/  VIADD R17, R40.reuse, 0xc0 ;  /* 0x000000c028117836 */ /* 0x040fe20000000000 */
[----:B------:R-:W-:Y:S01]  /*2070*/  ISETP.GE.AND P4, PT, R11, R38, PT ;  /* 0x000000260b00720c */ /* 0x000fe20003f86270 */
[----:B------:R-:W-:-:S02]  /*2080*/  VIADD R21, R40, 0xe0 ;  /* 0x000000e028157836 */ /* 0x000fc40000000000 */
[----:B---3--:R-:W-:-:S04]  /*2090*/  IMAD.MOV.U32 R9, RZ, RZ, R3 ;  /* 0x000000ffff097224 */ /* 0x008fc800078e0003 */
[----:B------:R-:W2:Y:S01]  /*20a0*/  @!P0 LDG.E R3, desc[UR6][R18.64+0x4] ;  /* 0x0000040612038981 */ /* 0x000ea2000c1e1900 */
[----:B----4-:R-:W-:Y:S02]  /*20b0*/  IMAD.MOV.U32 R8, RZ, RZ, R2 ;  /* 0x000000ffff087224 */ /* 0x010fe400078e0002 */
[--C-:B------:R-:W-:Y:S01]  /*20c0*/  IMAD.MOV.U32 R5, RZ, RZ, R9.reuse ;  /* 0x000000ffff057224 */ /* 0x100fe200078e0009 */
[----:B------:R-:W2:Y:S01]  /*20d0*/  @!P0 LDG.E R2, desc[UR6][R18.64] ;  /* 0x0000000612028981 */ /* 0x000ea2000c1e1900 */
[--C-:B------:R-:W-:Y:S02]  /*20e0*/  IMAD.MOV.U32 R4, RZ, RZ, R8.reuse ;  /* 0x000000ffff047224 */ /* 0x100fe400078e0008 */
[--C-:B------:R-:W-:Y:S02]  /*20f0*/  IMAD.MOV.U32 R7, RZ, RZ, R9.reuse ;  /* 0x000000ffff077224 */ /* 0x100fe400078e0009 */
[----:B------:R-:W-:Y:S01]  /*2100*/  IMAD.MOV.U32 R6, RZ, RZ, R8 ;  /* 0x000000ffff067224 */ /* 0x000fe200078e0008 */
[----:B------:R-:W3:Y:S01]  /*2110*/  @!P1 LDG.E R5, desc[UR6][R18.64+0x104] ;  /* 0x0001040612059981 */ /* 0x000ee2000c1e1900 */
[----:B------:R-:W-:Y:S01]  /*2120*/  ISETP.GE.AND P0, PT, R15, R38, PT ;  /* 0x000000260f00720c */ /* 0x000fe20003f06270 */
[----:B------:R-:W-:-:S02]  /*2130*/  IMAD.MOV.U32 R11, RZ, RZ, R9 ;  /* 0x000000ffff0b7224 */ /* 0x000fc400078e0009 */
[----:B------:R-:W3:Y:S01]  /*2140*/  @!P1 LDG.E R4, desc[UR6][R18.64+0x100] ;  /* 0x0001000612049981 */ /* 0x000ee2000c1e1900 */
[-C--:B------:R-:W-:Y:S01]  /*2150*/  ISETP.GE.AND P1, PT, R17, R38.reuse, PT ;  /* 0x000000261100720c */ /* 0x080fe20003f26270 */
[--C-:B------:R-:W-:Y:S02]  /*2160*/  IMAD.MOV.U32 R10, RZ, RZ, R8.reuse ;  /* 0x000000ffff0a7224 */ /* 0x100fe400078e0008 */
[----:B------:R-:W4:Y:S01]  /*2170*/  @!P2 LDG.E R7, desc[UR6][R18.64+0x204] ;  /* 0x000204061207a981 */ /* 0x000f22000c1e1900 */
[--C-:B------:R-:W-:Y:S02]  /*2180*/  IMAD.MOV.U32 R13, RZ, RZ, R9.reuse ;  /* 0x000000ffff0d7224 */ /* 0x100fe400078e0009 */
[----:B------:R-:W-:Y:S01]  /*2190*/  IMAD.MOV.U32 R12, RZ, RZ, R8 ;  /* 0x000000ffff0c7224 */ /* 0x000fe200078e0008 */
[----:B------:R-:W4:Y:S01]  /*21a0*/  @!P2 LDG.E R6, desc[UR6][R18.64+0x200] ;  /* 0x000200061206a981 */ /* 0x000f22000c1e1900 */
[----:B------:R-:W-:Y:S01]  /*21b0*/  ISETP.GE.AND P2, PT, R21, R38, PT ;  /* 0x000000261500720c */ /* 0x000fe20003f46270 */
[----:B------:R-:W-:-:S02]  /*21c0*/  IMAD.MOV.U32 R15, RZ, RZ, R9 ;  /* 0x000000ffff0f7224 */ /* 0x000fc400078e0009 */
[--C-:B------:R-:W-:Y:S01]  /*21d0*/  IMAD.MOV.U32 R14, RZ, RZ, R8.reuse ;  /* 0x000000ffff0e7224 */ /* 0x100fe200078e0008 */
[----:B------:R-:W5:Y:S01]  /*21e0*/  @!P3 LDG.E R11, desc[UR6][R18.64+0x304] ;  /* 0x00030406120bb981 */ /* 0x000f62000c1e1900 */
[----:B------:R-:W-:Y:S02]  /*21f0*/  IMAD.MOV.U32 R17, RZ, RZ, R9 ;  /* 0x000000ffff117224 */ /* 0x000fe400078e0009 */
[----:B------:R-:W-:Y:S01]  /*2200*/  IMAD.MOV.U32 R16, RZ, RZ, R8 ;  /* 0x000000ffff107224 */ /* 0x000fe200078e0008 */
[----:B------:R-:W5:Y:S04]  /*2210*/  @!P3 LDG.E R10, desc[UR6][R18.64+0x300] ;  /* 0x00030006120ab981 */ /* 0x000f68000c1e1900 */
[----:B------:R-:W5:Y:S04]  /*2220*/  @!P4 LDG.E R13, desc[UR6][R18.64+0x404] ;  /* 0x00040406120dc981 */ /* 0x000f68000c1e1900 */
[----:B------:R-:W5:Y:S04]  /*2230*/  @!P4 LDG.E R12, desc[UR6][R18.64+0x400] ;  /* 0x00040006120cc981 */ /* 0x000f68000c1e1900 */
[----:B------:R-:W5:Y:S04]  /*2240*/  @!P0 LDG.E R15, desc[UR6][R18.64+0x504] ;  /* 0x00050406120f8981 */ /* 0x000f68000c1e1900 */
[----:B------:R-:W5:Y:S04]  /*2250*/  @!P0 LDG.E R14, desc[UR6][R18.64+0x500] ;  /* 0x00050006120e8981 */ /* 0x000f68000c1e1900 */
[----:B------:R-:W5:Y:S04]  /*2260*/  @!P1 LDG.E R17, desc[UR6][R18.64+0x604] ;  /* 0x0006040612119981 */ /* 0x000f68000c1e1900 */
[----:B------:R-:W5:Y:S04]  /*2270*/  @!P1 LDG.E R16, desc[UR6][R18.64+0x600] ;  /* 0x0006000612109981 */ /* 0x000f68000c1e1900 */
[----:B------:R-:W5:Y:S04]  /*2280*/  @!P2 LDG.E R9, desc[UR6][R18.64+0x704] ;  /* 0x000704061209a981 */ /* 0x000f68000c1e1900 */
[----:B------:R0:W5:Y:S01]  /*2290*/  @!P2 LDG.E R8, desc[UR6][R18.64+0x700] ;  /* 0x000700061208a981 */ /* 0x000162000c1e1900 */
[----:B------:R-:W1:Y:S01]  /*22a0*/  S2R R21, SR_LANEID ;  /* 0x0000000000157919 */ /* 0x000e620000000000 */
[----:B------:R-:W0:Y:S01]  /*22b0*/  S2UR UR5, SR_CgaCtaId ;  /* 0x00000000000579c3 */ /* 0x000e220000008800 */
[----:B------:R-:W-:-:S02]  /*22c0*/  UMOV UR4, 0x400 ;  /* 0x0000040000047882 */ /* 0x000fc40000000000 */
[----:B0-----:R-:W-:Y:S01]  /*22d0*/  ULEA UR4, UR5, UR4, 0x18 ;  /* 0x0000000405047291 */ /* 0x001fe2000f8ec0ff */
[----:B-1----:R-:W-:-:S04]  /*22e0*/  IMAD.IADD R20, R0, 0x1, R21 ;  /* 0x0000000100147824 */ /* 0x002fc800078e0215 */
[----:B------:R-:W-:Y:S02]  /*22f0*/  IMAD R0, R21, 0x7, R20 ;  /* 0x0000000715007824 */ /* 0x000fe400078e0214 */
[C---:B------:R-:W-:Y:S02]  /*2300*/  VIADD R21, R20.reuse, 0x20 ;  /* 0x0000002014157836 */ /* 0x040fe40000000000 */
[C---:B------:R-:W-:Y:S02]  /*2310*/  VIADD R23, R20.reuse, 0x40 ;  /* 0x0000004014177836 */ /* 0x040fe40000000000 */
[C---:B------:R-:W-:Y:S01]  /*2320*/  VIADD R19, R20.reuse, 0x80 ;  /* 0x0000008014137836 */ /* 0x040fe20000000000 */
[CC--:B------:R-:W-:Y:S01]  /*2330*/  LEA.HI.SX32 R36, R20.reuse, R20.reuse, 0x1b ;  /* 0x0000001414247211 */ /* 0x0c0fe200078fdaff */
[C---:B------:R-:W-:Y:S01]  /*2340*/  VIADD R25, R20.reuse, 0x60 ;  /* 0x0000006014197836 */ /* 0x040fe20000000000 */
[-C--:B------:R-:W-:Y:S01]  /*2350*/  LEA.HI.SX32 R21, R21, R20.reuse, 0x1b ;  /* 0x0000001415157211 */ /* 0x080fe200078fdaff */
[----:B------:R-:W-:Y:S01]  /*2360*/  VIADD R27, R20, 0xa0 ;  /* 0x000000a0141b7836 */ /* 0x000fe20000000000 */
[----:B------:R-:W-:-:S02]  /*2370*/  LEA.HI.SX32 R23, R23, R20, 0x1b ;  /* 0x0000001417177211 */ /* 0x000fc400078fdaff */
[-C--:B------:R-:W-:Y:S01]  /*2380*/  LEA.HI.SX32 R19, R19, R20.reuse, 0x1b ;  /* 0x0000001413137211 */ /* 0x080fe200078fdaff */
[----:B------:R-:W-:Y:S01]  /*2390*/  VIADD R29, R20, 0xc0 ;  /* 0x000000c0141d7836 */ /* 0x000fe20000000000 */
[----:B------:R-:W-:Y:S01]  /*23a0*/  LEA R36, R36, UR4, 0x3 ;  /* 0x0000000424247c11 */ /* 0x000fe2000f8e18ff */
[----:B------:R-:W-:Y:S01]  /*23b0*/  VIADD R31, R20, 0xe0 ;  /* 0x000000e0141f7836 */ /* 0x000fe20000000000 */
[----:B------:R-:W-:Y:S01]  /*23c0*/  LEA R35, R21, UR4, 0x3 ;  /* 0x0000000415237c11 */ /* 0x000fe2000f8e18ff */
[C---:B------:R-:W-:Y:S01]  /*23d0*/  VIADD R21, R0.reuse, 0x2 ;  /* 0x0000000200157836 */ /* 0x040fe20000000000 */
[-C--:B------:R-:W-:Y:S01]  /*23e0*/  LEA.HI.SX32 R25, R25, R20.reuse, 0x1b ;  /* 0x0000001419197211 */ /* 0x080fe200078fdaff */
[C---:B------:R-:W-:Y:S01]  /*23f0*/  VIADD R33, R0.reuse, 0x4 ;  /* 0x0000000400217836 */ /* 0x040fe20000000000 */
[----:B------:R-:W-:Y:S01]  /*2400*/  LEA R34, R23, UR4, 0x3 ;  /* 0x0000000417227c11 */ /* 0x000fe2000f8e18ff */
[C---:B------:R-:W-:Y:S01]  /*2410*/  VIADD R23, R0.reuse, 0x3 ;  /* 0x0000000300177836 */ /* 0x040fe20000000000 */
[----:B------:R-:W-:Y:S01]  /*2420*/  LEA R28, R19, UR4, 0x3 ;  /* 0x00000004131c7c11 */ /* 0x000fe2000f8e18ff */
[C---:B------:R-:W-:Y:S01]  /*2430*/  VIADD R19, R0.reuse, 0x1 ;  /* 0x0000000100137836 */ /* 0x040fe20000000000 */
[----:B------:R-:W-:Y:S01]  /*2440*/  LEA.HI.SX32 R27, R27, R20, 0x1b ;  /* 0x000000141b1b7211 */ /* 0x000fe200078fdaff */
[----:B------:R-:W-:-:S02]  /*2450*/  VIADD R43, R0, 0x5 ;  /* 0x00000005002b7836 */ /* 0x000fc40000000000 */
[C---:B------:R-:W-:Y:S02]  /*2460*/  VIADD R45, R0.reuse, 0x6 ;  /* 0x00000006002d7836 */ /* 0x040fe40000000000 */
[----:B------:R-:W-:Y:S01]  /*2470*/  VIADD R18, R0, 0x7 ;  /* 0x0000000700127836 */ /* 0x000fe20000000000 */
[-C--:B------:R-:W-:Y:S02]  /*2480*/  LEA.HI.SX32 R26, R29, R20.reuse, 0x1b ;  /* 0x000000141d1a7211 */ /* 0x080fe400078fdaff */
[----:B------:R-:W-:Y:S02]  /*2490*/  LEA.HI.SX32 R31, R31, R20, 0x1b ;  /* 0x000000141f1f7211 */ /* 0x000fe400078fdaff */
[----:B------:R-:W-:Y:S02]  /*24a0*/  LEA R29, R25, UR4, 0x3 ;  /* 0x00000004191d7c11 */ /* 0x000fe4000f8e18ff */
[----:B------:R-:W-:Y:S02]  /*24b0*/  LEA R27, R27, UR4, 0x3 ;  /* 0x000000041b1b7c11 */ /* 0x000fe4000f8e18ff */
[----:B------:R-:W-:-:S02]  /*24c0*/  LEA.HI.SX32 R18, R18, R0, 0x1b ;  /* 0x0000000012127211 */ /* 0x000fc400078fdaff */
[-C--:B------:R-:W-:Y:S02]  /*24d0*/  LEA.HI.SX32 R24, R0, R0.reuse, 0x1b ;  /* 0x0000000000187211 */ /* 0x080fe400078fdaff */
[----:B------:R-:W-:Y:S02]  /*24e0*/  LEA R26, R26, UR4, 0x3 ;  /* 0x000000041a1a7c11 */ /* 0x000fe4000f8e18ff */
[----:B------:R-:W-:Y:S02]  /*24f0*/  LEA R25, R31, UR4, 0x3 ;  /* 0x000000041f197c11 */ /* 0x000fe4000f8e18ff */
[----:B------:R-:W-:Y:S01]  /*2500*/  LEA R24, R24, UR4, 0x3 ;  /* 0x0000000418187c11 */ /* 0x000fe2000f8e18ff */
[----:B--2---:R0:W-:Y:S04]  /*2510*/  STS.64 [R36], R2 ;  /* 0x0000000224007388 */ /* 0x0041e80000000a00 */
[----:B---3--:R1:W-:Y:S01]  /*2520*/  STS.64 [R35+0x100], R4 ;  /* 0x0001000423007388 */ /* 0x0083e20000000a00 */
[----:B0-----:R-:W-:-:S02]  /*2530*/  LEA.HI.SX32 R3, R43, R0, 0x1b ;  /* 0x000000002b037211 */ /* 0x001fc400078fdaff */
[-C--:B------:R-:W-:Y:S01]  /*2540*/  LEA.HI.SX32 R2, R45, R0.reuse, 0x1b ;  /* 0x000000002d027211 */ /* 0x080fe200078fdaff */
[----:B----4-:R0:W-:Y:S01]  /*2550*/  STS.64 [R34+0x200], R6 ;  /* 0x0002000622007388 */ /* 0x0101e20000000a00 */
[-C--:B-1----:R-:W-:Y:S02]  /*2560*/  LEA.HI.SX32 R5, R23, R0.reuse, 0x1b ;  /* 0x0000000017057211 */ /* 0x082fe400078fdaff */
[-C--:B------:R-:W-:Y:S02]  /*2570*/  LEA.HI.SX32 R4, R33, R0.reuse, 0x1b ;  /* 0x0000000021047211 */ /* 0x080fe400078fdaff */
[----:B------:R-:W-:Y:S01]  /*2580*/  LEA R5, R5, UR4, 0x3 ;  /* 0x0000000405057c11 */ /* 0x000fe2000f8e18ff */
[----:B-----5:R1:W-:Y:S01]  /*2590*/  STS.64 [R29+0x300], R10 ;  /* 0x0003000a1d007388 */ /* 0x0203e20000000a00 */
[-C--:B0-----:R-:W-:Y:S02]  /*25a0*/  LEA.HI.SX32 R7, R19, R0.reuse, 0x1b ;  /* 0x0000000013077211 */ /* 0x081fe400078fdaff */
[----:B------:R-:W-:-:S02]  /*25b0*/  LEA.HI.SX32 R6, R21, R0, 0x1b ;  /* 0x0000000015067211 */ /* 0x000fc400078fdaff */
[----:B------:R-:W-:Y:S01]  /*25c0*/  LEA R7, R7, UR4, 0x3 ;  /* 0x0000000407077c11 */ /* 0x000fe2000f8e18ff */
[----:B------:R0:W-:Y:S01]  /*25d0*/  STS.64 [R28+0x400], R12 ;  /* 0x0004000c1c007388 */ /* 0x0001e20000000a00 */
[----:B------:R-:W-:Y:S02]  /*25e0*/  LEA R6, R6, UR4, 0x3 ;  /* 0x0000000406067c11 */ /* 0x000fe4000f8e18ff */
[----:B------:R-:W-:Y:S02]  /*25f0*/  LEA R4, R4, UR4, 0x3 ;  /* 0x0000000404047c11 */ /* 0x000fe4000f8e18ff */
[----:B------:R-:W-:Y:S02]  /*2600*/  LEA R3, R3, UR4, 0x3 ;  /* 0x0000000403037c11 */ /* 0x000fe4000f8e18ff */
[----:B------:R-:W-:Y:S01]  /*2610*/  LEA R2, R2, UR4, 0x3 ;  /* 0x0000000402027c11 */ /* 0x000fe2000f8e18ff */
[----:B------:R-:W-:Y:S01]  /*2620*/  STS.64 [R27+0x500], R14 ;  /* 0x0005000e1b007388 */ /* 0x000fe20000000a00 */
[----:B------:R-:W-:-:S03]  /*2630*/  LEA R0, R18, UR4, 0x3 ;  /* 0x0000000412007c11 */ /* 0x000fc6000f8e18ff */
[----:B------:R-:W-:Y:S04]  /*2640*/  STS.64 [R26+0x600], R16 ;  /* 0x000600101a007388 */ /* 0x000fe80000000a00 */
[----:B------:R-:W-:Y:S01]  /*2650*/  STS.64 [R25+0x700], R8 ;  /* 0x0007000819007388 */ /* 0x000fe20000000a00 */
[----:B------:R-:W-:-:S03]  /*2660*/  NOP ;  /* 0x0000000000007918 */ /* 0x000fc60000000000 */
[----:B------:R-:W-:Y:S04]  /*2670*/  LDS.64 R14, [R7+0x8] ;  /* 0x00000800070e7984 */ /* 0x000fe80000000a00 */
[----:B------:R-:W-:Y:S04]  /*2680*/  LDS.64 R16, [R6+0x10] ;  /* 0x0000100006107984 */ /* 0x000fe80000000a00 */
[----:B------:R-:W-:Y:S04]  /*2690*/  LDS.64 R18, [R5+0x18] ;  /* 0x0000180005127984 */ /* 0x000fe80000000a00 */
[----:B------:R-:W-:Y:S04]  /*26a0*/  LDS.64 R20, [R4+0x20] ;  /* 0x0000200004147984 */ /* 0x000fe80000000a00 */
[----:B------:R-:W-:Y:S04]  /*26b0*/  LDS.64 R22, [R3+0x28] ;  /* 0x0000280003167984 */ /* 0x000fe80000000a00 */
[----:B------:R-:W-:Y:S04]  /*26c0*/  LDS.64 R30, [R2+0x30] ;  /* 0x00003000021e7984 */ /* 0x000fe80000000a00 */
[----:B------:R-:W-:Y:S04]  /*26d0*/  LDS.64 R32, [R0+0x38] ;  /* 0x0000380000207984 */ /* 0x000fe80000000a00 */
[----:B------:R-:W2:Y:S01]  /*26e0*/  LDS.64 R8, [R24] ;  /* 0x0000000018087984 */ /* 0x000ea20000000a00 */
[----:B------:R-:W-:Y:S01]  /*26f0*/  BAR.SYNC.DEFER_BLOCKING 0x0 ;  /* 0x0000000000007b1d */ /* 0x000fe20000010000 */
[----:B-1----:R-:W-:-:S07]  /*2700*/  VIADD R11, R39, 0x1 ;  /* 0x00000001270b7836 */ /* 0x002fce0000000000 */
[----:B------:R-:W-:Y:S01]  /*2710*/  PREEXIT ;  /* 0x000000000000782d */ /* 0x000fe20000000000 */
[C---:B0-----:R-:W-:Y:S01]  /*2720*/  VIADD R13, R39.reuse, 0x3 ;  /* 0x00000003270d7836 */ /* 0x041fe20000000000 */
[----:B------:R-:W-:Y:S01]  /*2730*/  BSSY.RECONVERGENT B0, `(.L_x_57) ;  /* 0x00000c9000007945 */ /* 0x000fe20003800200 */
[----:B------:R-:W-:Y:S01]  /*2740*/  VIADD R43, R39, 0x4 ;  /* 0x00000004272b7836 */ /* 0x000fe20000000000 */
[-C--:B------:R-:W-:Y:S01]  /*2750*/  ISETP.GE.U32.AND P5, PT, R11, R38.reuse, PT ;  /* 0x000000260b00720c */ /* 0x080fe20003fa6070 */
[----:B------:R-:W-:Y:S01]  /*2760*/  VIADD R11, R39, 0x2 ;  /* 0x00000002270b7836 */ /* 0x000fe20000000000 */
[-C--:B------:R-:W-:Y:S01]  /*2770*/  ISETP.GE.U32.AND P1, PT, R13, R38.reuse, PT ;  /* 0x000000260d00720c */ /* 0x080fe20003f26070 */
[--C-:B--2---:R-:W-:Y:S01]  /*2780*/  IMAD.MOV.U32 R13, RZ, RZ, R9.reuse ;  /* 0x000000ffff0d7224 */ /* 0x104fe200078e0009 */
[-C--:B------:R-:W-:Y:S01]  /*2790*/  ISETP.GE.U32.AND P2, PT, R43, R38.reuse, PT ;  /* 0x000000262b00720c */ /* 0x080fe20003f46070 */
[----:B------:R-:W-:Y:S01]  /*27a0*/  IMAD.MOV.U32 R12, RZ, RZ, R8 ;  /* 0x000000ffff0c7224 */ /* 0x000fe200078e0008 */
[----:B------:R-:W-:Y:S01]  /*27b0*/  ISETP.GE.U32.AND P0, PT, R11, R38, PT ;  /* 0x000000260b00720c */ /* 0x000fe20003f06070 */
[----:B------:R-:W-:-:S02]  /*27c0*/  IMAD.MOV.U32 R11, RZ, RZ, R9 ;  /* 0x000000ffff0b7224 */ /* 0x000fc400078e0009 */
[----:B------:R-:W-:Y:S02]  /*27d0*/  IMAD.MOV.U32 R10, RZ, RZ, R8 ;  /* 0x000000ffff0a7224 */ /* 0x000fe400078e0008 */
[----:B------:R-:W-:Y:S02]  /*27e0*/  VIADD R45, R39, 0x5 ;  /* 0x00000005272d7836 */ /* 0x000fe40000000000 */
[----:B------:R-:W-:Y:S01]  /*27f0*/  @!P5 ISETP.GE.AND P4, PT, R8, R14, PT ;  /* 0x0000000e0800d20c */ /* 0x000fe20003f86270 */
[----:B------:R-:W-:Y:S01]  /*2800*/  @!P5 IMAD.MOV.U32 R11, RZ, RZ, R15 ;  /* 0x000000ffff0bd224 */ /* 0x000fe200078e000f */
[----:B------:R-:W-:Y:S01]  /*2810*/  @!P5 VIMNMX R12, PT, PT, R14, R8, !PT ;  /* 0x000000080e0cd248 */ /* 0x000fe20007fe0100 */
[----:B------:R-:W-:Y:S01]  /*2820*/  @!P5 IMAD.MOV.U32 R10, RZ, RZ, R14 ;  /* 0x000000ffff0ad224 */ /* 0x000fe200078e000e */
[----:B------:R-:W-:Y:S01]  /*2830*/  @!P5 SEL R13, R15, R9, !P4 ;  /* 0x000000090f0dd207 */ /* 0x000fe20006000000 */
[----:B------:R-:W-:Y:S01]  /*2840*/  VIADD R15, R39, 0x6 ;  /* 0x00000006270f7836 */ /* 0x000fe20000000000 */
[----:B------:R-:W-:Y:S01]  /*2850*/  @!P0 ISETP.GE.AND P6, PT, R12, R16, PT ;  /* 0x000000100c00820c */ /* 0x000fe20003fc6270 */
[----:B------:R-:W-:Y:S01]  /*2860*/  IMAD.MOV.U32 R14, RZ, RZ, R12 ;  /* 0x000000ffff0e7224 */ /* 0x000fe200078e000c */
[----:B------:R-:W-:Y:S01]  /*2870*/  @!P0 VIMNMX R14, PT, PT, R16, R12, !PT ;  /* 0x0000000c100e8248 */ /* 0x000fe20007fe0100 */
[----:B------:R-:W-:Y:S01]  /*2880*/  @!P0 IMAD.MOV.U32 R12, RZ, RZ, R16 ;  /* 0x000000ffff0c8224 */ /* 0x000fe200078e0010 */
[-C--:B------:R-:W-:Y:S01]  /*2890*/  ISETP.GE.U32.AND P4, PT, R15, R38.reuse, PT ;  /* 0x000000260f00720c */ /* 0x080fe20003f86070 */
[----:B------:R-:W-:Y:S01]  /*28a0*/  IMAD.MOV.U32 R15, RZ, RZ, R13 ;  /* 0x000000ffff0f7224 */ /* 0x000fe200078e000d */
[----:B------:R-:W-:Y:S01]  /*28b0*/  @!P0 SEL R15, R17, R13, !P6 ;  /* 0x0000000d110f8207 */ /* 0x000fe20007000000 */
[----:B------:R-:W-:Y:S01]  /*28c0*/  @!P0 IMAD.MOV.U32 R13, RZ, RZ, R17 ;  /* 0x000000ffff0d8224 */ /* 0x000fe200078e0011 */
[----:B------:R-:W-:Y:S01]  /*28d0*/  ISETP.GE.U32.AND P3, PT, R45, R38, PT ;  /* 0x000000262d00720c */ /* 0x000fe20003f66070 */
[----:B------:R-:W-:Y:S01]  /*28e0*/  IMAD.MOV.U32 R16, RZ, RZ, R14 ;  /* 0x000000ffff107224 */ /* 0x000fe200078e000e */
[----:B------:R-:W-:Y:S01]  /*28f0*/  @!P1 ISETP.GE.AND P0, PT, R14, R18, PT ;  /* 0x000000120e00920c */ /* 0x000fe20003f06270 */
[----:B------:R-:W-:Y:S01]  /*2900*/  IMAD.MOV.U32 R17, RZ, RZ, R15 ;  /* 0x000000ffff117224 */ /* 0x000fe200078e000f */
[----:B------:R-:W-:Y:S01]  /*2910*/  @!P1 VIMNMX R16, PT, PT, R18, R14, !PT ;  /* 0x0000000e12109248 */ /* 0x000fe20007fe0100 */
[----:B------:R-:W-:Y:S01]  /*2920*/  @!P1 IMAD.MOV.U32 R14, RZ, RZ, R18 ;  /* 0x000000ffff0e9224 */ /* 0x000fe200078e0012 */
[----:B------:R-:W-:Y:S01]  /*2930*/  @!P1 SEL R17, R19, R15, !P0 ;  /* 0x0000000f13119207 */ /* 0x000fe20004000000 */
[----:B------:R-:W-:Y:S01]  /*2940*/  @!P1 IMAD.MOV.U32 R15, RZ, RZ, R19 ;  /* 0x000000ffff0f9224 */ /* 0x000fe200078e0013 */
[----:B------:R-:W-:Y:S01]  /*2950*/  @!P2 ISETP.GE.AND P0, PT, R16, R20, PT ;  /* 0x000000141000a20c */ /* 0x000fe20003f06270 */
[----:B------:R-:W-:Y:S01]  /*2960*/  IMAD.MOV.U32 R18, RZ, RZ, R16 ;  /* 0x000000ffff127224 */ /* 0x000fe200078e0010 */
[----:B------:R-:W-:Y:S01]  /*2970*/  @!P2 VIMNMX R18, PT, PT, R20, R16, !PT ;  /* 0x000000101412a248 */ /* 0x000fe20007fe0100 */
[----:B------:R-:W-:Y:S01]  /*2980*/  IMAD.MOV.U32 R19, RZ, RZ, R17 ;  /* 0x000000ffff137224 */ /* 0x000fe200078e0011 */
[----:B------:R-:W-:Y:S01]  /*2990*/  @!P2 SEL R19, R21, R17, !P0 ;  /* 0x000000111513a207 */ /* 0x000fe20004000000 */
[----:B------:R-:W-:Y:S01]  /*29a0*/  @!P2 IMAD.MOV.U32 R16, RZ, RZ, R20 ;  /* 0x000000ffff10a224 */ /* 0x000fe200078e0014 */
[----:B------:R-:W-:Y:S01]  /*29b0*/  ISETP.GE.U32.AND P5, PT, R39, R38, PT ;  /* 0x000000262700720c */ /* 0x000fe20003fa6070 */
[----:B------:R-:W-:Y:S01]  /*29c0*/  IMAD.MOV.U32 R20, RZ, RZ, R18 ;  /* 0x000000ffff147224 */ /* 0x000fe200078e0012 */
[----:B------:R-:W-:Y:S01]  /*29d0*/  @!P3 ISETP.GE.AND P0, PT, R18, R22, PT ;  /* 0x000000161200b20c */ /* 0x000fe20003f06270 */
[----:B------:R-:W-:Y:S01]  /*29e0*/  @!P2 IMAD.MOV.U32 R17, RZ, RZ, R21 ;  /* 0x000000ffff11a224 */ /* 0x000fe200078e0015 */
[----:B------:R-:W-:Y:S01]  /*29f0*/  @!P3 VIMNMX R20, PT, PT, R22, R18, !PT ;  /* 0x000000121614b248 */ /* 0x000fe20007fe0100 */
[----:B------:R-:W-:Y:S01]  /*2a00*/  IMAD.MOV.U32 R21, RZ, RZ, R19 ;  /* 0x000000ffff157224 */ /* 0x000fe200078e0013 */
[----:B------:R-:W-:Y:S01]  /*2a10*/  @!P3 SEL R21, R23, R19, !P0 ;  /* 0x000000131715b207 */ /* 0x000fe20004000000 */
[----:B------:R-:W-:Y:S01]  /*2a20*/  VIADD R39, R39, 0x7 ;  /* 0x0000000727277836 */ /* 0x000fe20000000000 */
[----:B------:R-:W-:Y:S01]  /*2a30*/  @!P4 ISETP.GE.AND P0, PT, R20, R30, PT ;  /* 0x0000001e1400c20c */ /* 0x000fe20003f06270 */
[----:B------:R-:W-:-:S02]  /*2a40*/  @!P3 IMAD.MOV.U32 R19, RZ, RZ, R23 ;  /* 0x000000ffff13b224 */ /* 0x000fc400078e0017 */
[----:B------:R-:W-:Y:S01]  /*2a50*/  IMAD.MOV.U32 R23, RZ, RZ, R20 ;  /* 0x000000ffff177224 */ /* 0x000fe200078e0014 */
[----:B------:R-:W-:Y:S01]  /*2a60*/  ISETP.GE.U32.AND P6, PT, R39, R38, PT ;  /* 0x000000262700720c */ /* 0x000fe20003fc6070 */
[----:B------:R-:W-:Y:S01]  /*2a70*/  IMAD.MOV.U32 R42, RZ, RZ, R21 ;  /* 0x000000ffff2a7224 */ /* 0x000fe200078e0015 */
[----:B------:R-:W-:Y:S01]  /*2a80*/  @!P4 VIMNMX R23, PT, PT, R30, R20, !PT ;  /* 0x000000141e17c248 */ /* 0x000fe20007fe0100 */
[----:B------:R-:W-:Y:S01]  /*2a90*/  @!P3 IMAD.MOV.U32 R18, RZ, RZ, R22 ;  /* 0x000000ffff12b224 */ /* 0x000fe200078e0016 */
[----:B------:R-:W-:Y:S01]  /*2aa0*/  @!P4 SEL R42, R31, R21, !P0 ;  /* 0x000000151f2ac207 */ /* 0x000fe20004000000 */
[----:B------:R-:W-:Y:S01]  /*2ab0*/  @!P4 IMAD.MOV.U32 R20, RZ, RZ, R30 ;  /* 0x000000ffff14c224 */ /* 0x000fe200078e001e */
[----:B------:R-:W-:Y:S01]  /*2ac0*/  SEL R22, R32, R23, !P6 ;  /* 0x0000001720167207 */ /* 0x000fe20007000000 */
[----:B------:R-:W-:Y:S01]  /*2ad0*/  @!P4 IMAD.MOV.U32 R21, RZ, RZ, R31 ;  /* 0x000000ffff15c224 */ /* 0x000fe200078e001f */
[----:B------:R-:W-:Y:S01]  /*2ae0*/  SEL R23, R33, R42, !P6 ;  /* 0x0000002a21177207 */ /* 0x000fe20007000000 */
[----:B------:R-:W-:Y:S06]  /*2af0*/  @P5 BRA `(.L_x_58) ;  /* 0x0000000800305947 */ /* 0x000fec0003800000 */
[----:B------:R-:W-:Y:S02]  /*2b00*/  ISETP.GE.AND P0, PT, R10, R8, PT ;  /* 0x000000080a00720c */ /* 0x000fe40003f06270 */
[CC--:B------:R-:W-:Y:S02]  /*2b10*/  VIMNMX R30, PT, PT, R8.reuse, R10.reuse, PT ;  /* 0x0000000a081e7248 */ /* 0x0c0fe40003fe0100 */
[----:B------:R-:W-:Y:S02]  /*2b20*/  VIMNMX R32, PT, PT, R8, R10, !PT ;  /* 0x0000000a08207248 */ /* 0x000fe40007fe0100 */
[----:B------:R-:W-:Y:S02]  /*2b30*/  ISETP.GE.AND P3, PT, R22, R20, PT ;  /* 0x000000141600720c */ /* 0x000fe40003f66270 */
[----:B------:R-:W-:Y:S02]  /*2b40*/  ISETP.GE.AND P1, PT, R14, R12, PT ;  /* 0x0000000c0e00720c */ /* 0x000fe40003f26270 */
[----:B------:R-:W-:-:S02]  /*2b50*/  ISETP.GE.AND P2, PT, R18, R16, PT ;  /* 0x000000101200720c */ /* 0x000fc40003f46270 */
[----:B------:R-:W-:Y:S02]  /*2b60*/  VIMNMX R31, PT, PT, R16, R18, !PT ;  /* 0x00000012101f7248 */ /* 0x000fe40007fe0100 */
[----:B------:R-:W-:Y:S02]  /*2b70*/  VIMNMX R10, PT, PT, R20, R22, PT ;  /* 0x00000016140a7248 */ /* 0x000fe40003fe0100 */
[CC--:B------:R-:W-:Y:S02]  /*2b80*/  VIMNMX R45, PT, PT, R12.reuse, R14.reuse, PT ;  /* 0x0000000e0c2d7248 */ /* 0x0c0fe40003fe0100 */
[----:B------:R-:W-:Y:S02]  /*2b90*/  VIMNMX R33, PT, PT, R12, R14, !PT ;  /* 0x0000000e0c217248 */ /* 0x000fe40007fe0100 */
[----:B------:R-:W-:Y:S02]  /*2ba0*/  VIMNMX R20, PT, PT, R20, R22, !PT ;  /* 0x0000001614147248 */ /* 0x000fe40007fe0100 */
[----:B------:R-:W-:-:S02]  /*2bb0*/  SEL R12, R9, R11, !P0 ;  /* 0x0000000b090c7207 */ /* 0x000fc40004000000 */
[----:B------:R-:W-:Y:S02]  /*2bc0*/  VIMNMX R8, PT, PT, R16, R18, PT ;  /* 0x0000001210087248 */ /* 0x000fe40003fe0100 */
[----:B------:R-:W-:Y:S02]  /*2bd0*/  SEL R11, R11, R9, !P0 ;  /* 0x000000090b0b7207 */ /* 0x000fe40004000000 */
[----:B------:R-:W-:Y:S02]  /*2be0*/  SEL R9, R13, R15, !P1 ;  /* 0x0000000f0d097207 */ /* 0x000fe40004800000 */
[----:B------:R-:W-:Y:S02]  /*2bf0*/  SEL R43, R15, R13, !P1 ;  /* 0x0000000d0f2b7207 */ /* 0x000fe40004800000 */
[----:B------:R-:W-:Y:S02]  /*2c00*/  SEL R14, R21, R23, !P3 ;  /* 0x00000017150e7207 */ /* 0x000fe40005800000 */
[----:B------:R-:W-:-:S02]  /*2c10*/  SEL R22, R23, R21, !P3 ;  /* 0x0000001517167207 */ /* 0x000fc40005800000 */
[----:B------:R-:W-:Y:S02]  /*2c20*/  ISETP.GE.AND P4, PT, R45, R32, PT ;  /* 0x000000202d00720c */ /* 0x000fe40003f86270 */
[----:B------:R-:W-:Y:S02]  /*2c30*/  SEL R15, R17, R19, !P2 ;  /* 0x00000013110f7207 */ /* 0x000fe40005000000 */
[----:B------:R-:W-:Y:S02]  /*2c40*/  ISETP.GE.AND P3, PT, R10, R31, PT ;  /* 0x0000001f0a00720c */ /* 0x000fe40003f66270 */
[----:B------:R-:W-:Y:S02]  /*2c50*/  SEL R16, R19, R17, !P2 ;  /* 0x0000001113107207 */ /* 0x000fe40005000000 */
[C---:B------:R-:W-:Y:S02]  /*2c60*/  VIMNMX R21, PT, PT, R31.reuse, R10, !PT ;  /* 0x0000000a1f157248 */ /* 0x040fe40007fe0100 */
[----:B------:R-:W-:-:S02]  /*2c70*/  ISETP.GT.AND P1, PT, R31, R20, PT ;  /* 0x000000141f00720c */ /* 0x000fc40003f24270 */
[CC--:B------:R-:W-:Y:S02]  /*2c80*/  VIMNMX R13, PT, PT, R32.reuse, R45.reuse, !PT ;  /* 0x0000002d200d7248 */ /* 0x0c0fe40007fe0100 */
[----:B------:R-:W-:Y:S02]  /*2c90*/  VIMNMX R39, PT, PT, R32, R45, PT ;  /* 0x0000002d20277248 */ /* 0x000fe40003fe0100 */
[----:B------:R-:W-:Y:S02]  /*2ca0*/  ISETP.GE.AND P2, PT, R8, R33, PT ;  /* 0x000000210800720c */ /* 0x000fe40003f46270 */
[----:B------:R-:W-:Y:S02]  /*2cb0*/  VIMNMX R32, PT, PT, R33, R8, PT ;  /* 0x0000000821207248 */ /* 0x000fe40003fe0100 */
[----:B------:R-:W-:Y:S02]  /*2cc0*/  VIMNMX R18, PT, PT, R31, R10, PT ;  /* 0x0000000a1f127248 */ /* 0x000fe40003fe0100 */
[----:B------:R-:W-:-:S02]  /*2cd0*/  VIMNMX R19, PT, PT, R33, R8, !PT ;  /* 0x0000000821137248 */ /* 0x000fc40007fe0100 */
[----:B------:R-:W-:Y:S02]  /*2ce0*/  SEL R17, R12, R43, !P4 ;  /* 0x0000002b0c117207 */ /* 0x000fe40006000000 */
[----:B------:R-:W-:Y:S02]  /*2cf0*/  SEL R23, R15, R22, !P3 ;  /* 0x000000160f177207 */ /* 0x000fe40005800000 */
[----:B------:R-:W-:Y:S02]  /*2d00*/  ISETP.GE.AND P0, PT, R45, R30, PT ;  /* 0x0000001e2d00720c */ /* 0x000fe40003f06270 */
[----:B------:R-:W-:Y:S02]  /*2d10*/  SEL R12, R43, R12, !P4 ;  /* 0x0000000c2b0c7207 */ /* 0x000fe40006000000 */
[----:B------:R-:W-:Y:S02]  /*2d20*/  SEL R15, R22, R15, !P3 ;  /* 0x0000000f160f7207 */ /* 0x000fe40005800000 */
[----:B------:R-:W-:-:S02]  /*2d30*/  SEL R8, R21, R20, P1 ;  /* 0x0000001415087207 */ /* 0x000fc40000800000 */
[----:B------:R-:W-:Y:S02]  /*2d40*/  SEL R20, R20, R21, P1 ;  /* 0x0000001514147207 */ /* 0x000fe40000800000 */
[----:B------:R-:W-:Y:S02]  /*2d50*/  SEL R22, R9, R16, !P2 ;  /* 0x0000001009167207 */ /* 0x000fe40005000000 */
[----:B------:R-:W-:Y:S02]  /*2d60*/  SEL R42, R16, R9, !P2 ;  /* 0x00000009102a7207 */ /* 0x000fe40005000000 */
[----:B------:R-:W-:Y:S02]  /*2d70*/  ISETP.GE.AND P2, PT, R32, R13, PT ;  /* 0x0000000d2000720c */ /* 0x000fe40003f46270 */
[CC--:B------:R-:W-:Y:S02]  /*2d80*/  VIMNMX R16, PT, PT, R13.reuse, R32.reuse, !PT ;  /* 0x000000200d107248 */ /* 0x0c0fe40007fe0100 */
[----:B------:R-:W-:-:S02]  /*2d90*/  VIMNMX R21, PT, PT, R13, R32, PT ;  /* 0x000000200d157248 */ /* 0x000fc40003fe0100 */
[----:B------:R-:W-:Y:S02]  /*2da0*/  ISETP.GE.AND P3, PT, R18, R19, PT ;  /* 0x000000131200720c */ /* 0x000fe40003f66270 */
[CC--:B------:R-:W-:Y:S02]  /*2db0*/  VIMNMX R13, PT, PT, R19.reuse, R18.reuse, !PT ;  /* 0x00000012130d7248 */ /* 0x0c0fe40007fe0100 */
[----:B------:R-:W-:Y:S02]  /*2dc0*/  VIMNMX R31, PT, PT, R19, R18, PT ;  /* 0x00000012131f7248 */ /* 0x000fe40003fe0100 */
[----:B------:R-:W-:Y:S02]  /*2dd0*/  SEL R18, R11, R12, !P0 ;  /* 0x0000000c0b127207 */ /* 0x000fe40004000000 */
[----:B------:R-:W-:Y:S02]  /*2de0*/  SEL R11, R12, R11, !P0 ;  /* 0x0000000b0c0b7207 */ /* 0x000fe40004000000 */
[----:B------:R-:W-:-:S02]  /*2df0*/  SEL R10, R30, R39, !P0 ;  /* 0x000000271e0a7207 */ /* 0x000fc40004000000 */
[----:B------:R-:W-:Y:S02]  /*2e00*/  SEL R9, R23, R14, P1 ;  /* 0x0000000e17097207 */ /* 0x000fe40000800000 */
[----:B------:R-:W-:Y:S02]  /*2e10*/  SEL R12, R14, R23, P1 ;  /* 0x000000170e0c7207 */ /* 0x000fe40000800000 */
[----:B------:R-:W-:Y:S02]  /*2e20*/  SEL R23, R17, R42, !P2 ;  /* 0x0000002a11177207 */ /* 0x000fe40005000000 */
[----:B------:R-:W-:Y:S02]  /*2e30*/  SEL R33, R42, R17, !P2 ;  /* 0x000000112a217207 */ /* 0x000fe40005000000 */
[----:B------:R-:W-:Y:S02]  /*2e40*/  SEL R19, R22, R15, !P3 ;  /* 0x0000000f16137207 */ /* 0x000fe40005800000 */
[----:B------:R-:W-:-:S02]  /*2e50*/  SEL R42, R15, R22, !P3 ;  /* 0x000000160f2a7207 */ /* 0x000fc40005800000 */
[----:B------:R-:W-:Y:S02]  /*2e60*/  SEL R30, R39, R30, !P0 ;  /* 0x0000001e271e7207 */ /* 0x000fe40004000000 */
[----:B------:R-:W-:Y:S02]  /*2e70*/  ISETP.GE.AND P1, PT, R31, R16, PT ;  /* 0x000000101f00720c */ /* 0x000fe40003f26270 */
[----:B------:R-:W-:Y:S02]  /*2e80*/  VIMNMX R22, PT, PT, R16, R31, !PT ;  /* 0x0000001f10167248 */ /* 0x000fe40007fe0100 */
[----:B------:R-:W-:Y:S02]  /*2e90*/  ISETP.GE.AND P0, PT, R21, R10, PT ;  /* 0x0000000a1500720c */ /* 0x000fe40003f06270 */
[----:B------:R-:W-:Y:S02]  /*2ea0*/  VIMNMX R15, PT, PT, R10, R21, !PT ;  /* 0x000000150a0f7248 */ /* 0x000fe40007fe0100 */
[----:B------:R-:W-:-:S02]  /*2eb0*/  VIMNMX R16, PT, PT, R16, R31, PT ;  /* 0x0000001f10107248 */ /* 0x000fc40003fe0100 */
[----:B------:R-:W-:Y:S02]  /*2ec0*/  VIMNMX R39, PT, PT, R10, R21, PT ;  /* 0x000000150a277248 */ /* 0x000fe40003fe0100 */
[----:B------:R-:W-:Y:S02]  /*2ed0*/  ISETP.GE.AND P2, PT, R20, R13, PT ;  /* 0x0000000d1400720c */ /* 0x000fe40003f46270 */
[CC--:B------:R-:W-:Y:S02]  /*2ee0*/  VIMNMX R21, PT, PT, R13.reuse, R20.reuse, !PT ;  /* 0x000000140d157248 */ /* 0x0c0fe40007fe0100 */
[----:B------:R-:W-:Y:S02]  /*2ef0*/  VIMNMX R31, PT, PT, R13, R20, PT ;  /* 0x000000140d1f7248 */ /* 0x000fe40003fe0100 */
[----:B------:R-:W-:Y:S02]  /*2f00*/  SEL R14, R23, R42, !P1 ;  /* 0x0000002a170e7207 */ /* 0x000fe40004800000 */
[----:B------:R-:W-:-:S02]  /*2f10*/  SEL R20, R42, R23, !P1 ;  /* 0x000000172a147207 */ /* 0x000fc40004800000 */
[----:B------:R-:W-:Y:S02]  /*2f20*/  SEL R17, R18, R33, !P0 ;  /* 0x0000002112117207 */ /* 0x000fe40004000000 */
[----:B------:R-:W-:Y:S02]  /*2f30*/  SEL R32, R33, R18, !P0 ;  /* 0x0000001221207207 */ /* 0x000fe40004000000 */
[----:B------:R-:W-:Y:S02]  /*2f40*/  ISETP.GE.AND P1, PT, R16, R15, PT ;  /* 0x0000000f1000720c */ /* 0x000fe40003f26270 */
[----:B------:R-:W-:Y:S02]  /*2f50*/  VIMNMX R13, PT, PT, R15, R16, !PT ;  /* 0x000000100f0d7248 */ /* 0x000fe40007fe0100 */
[----:B------:R-:W-:Y:S02]  /*2f60*/  ISETP.GE.AND P0, PT, R39, R30, PT ;  /* 0x0000001e2700720c */ /* 0x000fe40003f06270 */
[----:B------:R-:W-:-:S02]  /*2f70*/  VIMNMX R15, PT, PT, R15, R16, PT ;  /* 0x000000100f0f7248 */ /* 0x000fc40003fe0100 */
[CC--:B------:R-:W-:Y:S02]  /*2f80*/  VIMNMX R18, PT, PT, R30.reuse, R39.reuse, !PT ;  /* 0x000000271e127248 */ /* 0x0c0fe40007fe0100 */
[----:B------:R-:W-:Y:S02]  /*2f90*/  VIMNMX R10, PT, PT, R30, R39, PT ;  /* 0x000000271e0a7248 */ /* 0x000fe40003fe0100 */
[----:B------:R-:W-:Y:S02]  /*2fa0*/  SEL R16, R19, R12, !P2 ;  /* 0x0000000c13107207 */ /* 0x000fe40005000000 */
[----:B------:R-:W-:Y:S02]  /*2fb0*/  SEL R23, R12, R19, !P2 ;  /* 0x000000130c177207 */ /* 0x000fe40005000000 */
[----:B------:R-:W-:Y:S02]  /*2fc0*/  ISETP.GE.AND P2, PT, R31, R22, PT ;  /* 0x000000161f00720c */ /* 0x000fe40003f46270 */
[----:B------:R-:W-:-:S02]  /*2fd0*/  VIMNMX R19, PT, PT, R22, R31, !PT ;  /* 0x0000001f16137248 */ /* 0x000fc40007fe0100 */
[----:B------:R-:W-:Y:S02]  /*2fe0*/  VIMNMX R30, PT, PT, R22, R31, PT ;  /* 0x0000001f161e7248 */ /* 0x000fe40003fe0100 */
[CC--:B------:R-:W-:Y:S02]  /*2ff0*/  ISETP.GE.AND P3, PT, R8.reuse, R21.reuse, PT ;  /* 0x000000150800720c */ /* 0x0c0fe40003f66270 */
[CC--:B------:R-:W-:Y:S02]  /*3000*/  VIMNMX R22, PT, PT, R8.reuse, R21.reuse, !PT ;  /* 0x0000001508167248 */ /* 0x0c0fe40007fe0100 */
[----:B------:R-:W-:Y:S02]  /*3010*/  VIMNMX R42, PT, PT, R8, R21, PT ;  /* 0x00000015082a7248 */ /* 0x000fe40003fe0100 */
[----:B------:R-:W-:Y:S02]  /*3020*/  SEL R8, R11, R32, !P0 ;  /* 0x000000200b087207 */ /* 0x000fe40004000000 */
[----:B------:R-:W-:-:S02]  /*3030*/  SEL R12, R32, R11, !P0 ;  /* 0x0000000b200c7207 */ /* 0x000fc40004000000 */
[----:B------:R-:W-:Y:S02]  /*3040*/  SEL R11, R17, R20, !P1 ;  /* 0x00000014110b7207 */ /* 0x000fe40004800000 */
[----:B------:R-:W-:Y:S02]  /*3050*/  SEL R21, R20, R17, !P1 ;  /* 0x0000001114157207 */ /* 0x000fe40004800000 */
[C---:B------:R-:W-:Y:S02]  /*3060*/  ISETP.GE.AND P4, PT, R15.reuse, R18, PT ;  /* 0x000000120f00720c */ /* 0x040fe40003f86270 */
[CC--:B------:R-:W-:Y:S02]  /*3070*/  VIMNMX R20, PT, PT, R18.reuse, R15.reuse, !PT ;  /* 0x0000000f12147248 */ /* 0x0c0fe40007fe0100 */
[----:B------:R-:W-:Y:S02]  /*3080*/  VIMNMX R17, PT, PT, R18, R15, PT ;  /* 0x0000000f12117248 */ /* 0x000fe40003fe0100 */
[----:B------:R-:W-:-:S02]  /*3090*/  ISETP.GE.AND P0, PT, R15, R10, PT ;  /* 0x0000000a0f00720c */ /* 0x000fc40003f06270 */
[----:B------:R-:W-:Y:S02]  /*30a0*/  SEL R15, R14, R23, !P2 ;  /* 0x000000170e0f7207 */ /* 0x000fe40005000000 */
[----:B------:R-:W-:Y:S02]  /*30b0*/  SEL R14, R23, R14, !P2 ;  /* 0x0000000e170e7207 */ /* 0x000fe40005000000 */
[----:B------:R-:W-:Y:S02]  /*30c0*/  SEL R23, R16, R9, !P3 ;  /* 0x0000000910177207 */ /* 0x000fe40005800000 */
[----:B------:R-:W-:Y:S02]  /*30d0*/  SEL R18, R9, R16, !P3 ;  /* 0x0000001009127207 */ /* 0x000fe40005800000 */
[----:B------:R-:W-:Y:S02]  /*30e0*/  ISETP.GE.AND P3, PT, R42, R19, PT ;  /* 0x000000132a00720c */ /* 0x000fe40003f66270 */
[----:B------:R-:W-:-:S02]  /*30f0*/  VIMNMX R9, PT, PT, R19, R42, !PT ;  /* 0x0000002a13097248 */ /* 0x000fc40007fe0100 */
[C---:B------:R-:W-:Y:S02]  /*3100*/  VIMNMX R42, PT, PT, R19.reuse, R42, PT ;  /* 0x0000002a132a7248 */ /* 0x040fe40003fe0100 */
[----:B------:R-:W-:Y:S02]  /*3110*/  ISETP.GT.AND P1, PT, R19, R22, PT ;  /* 0x000000161300720c */ /* 0x000fe40003f24270 */
[----:B------:R-:W-:Y:S02]  /*3120*/  ISETP.GE.AND P2, PT, R30, R13, PT ;  /* 0x0000000d1e00720c */ /* 0x000fe40003f46270 */
[CC--:B------:R-:W-:Y:S02]  /*3130*/  VIMNMX R19, PT, PT, R13.reuse, R30.reuse, !PT ;  /* 0x0000001e0d137248 */ /* 0x0c0fe40007fe0100 */
[----:B------:R-:W-:Y:S02]  /*3140*/  VIMNMX R13, PT, PT, R13, R30, PT ;  /* 0x0000001e0d0d7248 */ /* 0x000fe40003fe0100 */
[----:B------:R-:W-:-:S02]  /*3150*/  SEL R30, R8, R21, !P4 ;  /* 0x00000015081e7207 */ /* 0x000fc40006000000 */
[----:B------:R-:W-:Y:S02]  /*3160*/  SEL R21, R21, R8, !P4 ;  /* 0x0000000815157207 */ /* 0x000fe40006000000 */
[----:B------:R-:W-:Y:S02]  /*3170*/  SEL R8, R11, R14, !P2 ;  /* 0x0000000e0b087207 */ /* 0x000fe40005000000 */
[----:B------:R-:W-:Y:S02]  /*3180*/  SEL R11, R14, R11, !P2 ;  /* 0x0000000b0e0b7207 */ /* 0x000fe40005000000 */
[----:B------:R-:W-:Y:S02]  /*3190*/  ISETP.GE.AND P2, PT, R13, R20, PT ;  /* 0x000000140d00720c */ /* 0x000fe40003f46270 */
[----:B------:R-:W-:Y:S02]  /*31a0*/  SEL R16, R15, R18, !P3 ;  /* 0x000000120f107207 */ /* 0x000fe40005800000 */
[----:B------:R-:W-:-:S02]  /*31b0*/  SEL R31, R18, R15, !P3 ;  /* 0x0000000f121f7207 */ /* 0x000fc40005800000 */
[----:B------:R-:W-:Y:S02]  /*31c0*/  ISETP.GE.AND P3, PT, R42, R19, PT ;  /* 0x000000132a00720c */ /* 0x000fe40003f66270 */
[CC--:B------:R-:W-:Y:S02]  /*31d0*/  VIMNMX R14, PT, PT, R20.reuse, R13.reuse, !PT ;  /* 0x0000000d140e7248 */ /* 0x0c0fe40007fe0100 */
[----:B------:R-:W-:Y:S02]  /*31e0*/  VIMNMX R20, PT, PT, R20, R13, PT ;  /* 0x0000000d14147248 */ /* 0x000fe40003fe0100 */
[----:B------:R-:W-:Y:S02]  /*31f0*/  SEL R15, R30, R11, !P2 ;  /* 0x0000000b1e0f7207 */ /* 0x000fe40005000000 */
[CC--:B------:R-:W-:Y:S02]  /*3200*/  VIMNMX R18, PT, PT, R19.reuse, R42.reuse, !PT ;  /* 0x0000002a13127248 */ /* 0x0c0fe40007fe0100 */
[----:B------:R-:W-:-:S02]  /*3210*/  VIMNMX R13, PT, PT, R19, R42, PT ;  /* 0x0000002a130d7248 */ /* 0x000fc40003fe0100 */
[----:B------:R-:W-:Y:S02]  /*3220*/  SEL R11, R11, R30, !P2 ;  /* 0x0000001e0b0b7207 */ /* 0x000fe40005000000 */
[----:B------:R-:W-:Y:S02]  /*3230*/  SEL R19, R8, R31, !P3 ;  /* 0x0000001f08137207 */ /* 0x000fe40005800000 */
[----:B------:R-:W-:Y:S02]  /*3240*/  SEL R30, R31, R8, !P3 ;  /* 0x000000081f1e7207 */ /* 0x000fe40005800000 */
[----:B------:R-:W-:Y:S02]  /*3250*/  SEL R31, R10, R17, !P0 ;  /* 0x000000110a1f7207 */ /* 0x000fe40004000000 */
[----:B------:R-:W-:Y:S02]  /*3260*/  SEL R8, R17, R10, !P0 ;  /* 0x0000000a11087207 */ /* 0x000fe40004000000 */
[----:B------:R-:W-:-:S02]  /*3270*/  SEL R17, R22, R9, P1 ;  /* 0x0000000916117207 */ /* 0x000fc40000800000 */
[----:B------:R-:W-:Y:S02]  /*3280*/  SEL R22, R9, R22, P1 ;  /* 0x0000001609167207 */ /* 0x000fe40000800000 */
[----:B------:R-:W-:Y:S02]  /*3290*/  SEL R32, R23, R16, P1 ;  /* 0x0000001017207207 */ /* 0x000fe40000800000 */
[----:B------:R-:W-:Y:S02]  /*32a0*/  SEL R42, R12, R21, !P0 ;  /* 0x000000150c2a7207 */ /* 0x000fe40004000000 */
[----:B------:R-:W-:Y:S02]  /*32b0*/  SEL R9, R21, R12, !P0 ;  /* 0x0000000c15097207 */ /* 0x000fe40004000000 */
[----:B------:R-:W-:Y:S02]  /*32c0*/  SEL R23, R16, R23, P1 ;  /* 0x0000001710177207 */ /* 0x000fe40000800000 */
[----:B------:R-:W-:-:S02]  /*32d0*/  ISETP.GE.AND P0, PT, R20, R31, PT ;  /* 0x0000001f1400720c */ /* 0x000fc40003f06270 */
[----:B------:R-:W-:Y:S02]  /*32e0*/  ISETP.GE.AND P1, PT, R13, R14, PT ;  /* 0x0000000e0d00720c */ /* 0x000fe40003f26270 */
[----:B------:R-:W-:Y:S02]  /*32f0*/  ISETP.GE.AND P2, PT, R17, R18, PT ;  /* 0x000000121100720c */ /* 0x000fe40003f46270 */
[CC--:B------:R-:W-:Y:S02]  /*3300*/  VIMNMX R12, PT, PT, R31.reuse, R20.reuse, !PT ;  /* 0x000000141f0c7248 */ /* 0x0c0fe40007fe0100 */
[----:B------:R-:W-:Y:S02]  /*3310*/  VIMNMX R10, PT, PT, R31, R20, PT ;  /* 0x000000141f0a7248 */ /* 0x000fe40003fe0100 */
[----:B------:R-:W-:Y:S02]  /*3320*/  VIMNMX R16, PT, PT, R14, R13, !PT ;  /* 0x0000000d0e107248 */ /* 0x000fe40007fe0100 */
[----:B------:R-:W-:-:S02]  /*3330*/  VIMNMX R20, PT, PT, R18, R17, !PT ;  /* 0x0000001112147248 */ /* 0x000fc40007fe0100 */
[----:B------:R-:W-:Y:S02]  /*3340*/  VIMNMX R14, PT, PT, R14, R13, PT ;  /* 0x0000000d0e0e7248 */ /* 0x000fe40003fe0100 */
[----:B------:R-:W-:Y:S02]  /*3350*/  VIMNMX R18, PT, PT, R18, R17, PT ;  /* 0x0000001112127248 */ /* 0x000fe40003fe0100 */
[----:B------:R-:W-:Y:S02]  /*3360*/  SEL R13, R42, R11, !P0 ;  /* 0x0000000b2a0d7207 */ /* 0x000fe40004000000 */
[----:B------:R-:W-:Y:S02]  /*3370*/  SEL R17, R15, R30, !P1 ;  /* 0x0000001e0f117207 */ /* 0x000fe40004800000 */
[----:B------:R-:W-:Y:S02]  /*3380*/  SEL R21, R19, R32, !P2 ;  /* 0x0000002013157207 */ /* 0x000fe40005000000 */
[----:B------:R-:W-:-:S02]  /*3390*/  SEL R11, R11, R42, !P0 ;  /* 0x0000002a0b0b7207 */ /* 0x000fc40004000000 */
[----:B------:R-:W-:Y:S02]  /*33a0*/  SEL R15, R30, R15, !P1 ;  /* 0x0000000f1e0f7207 */ /* 0x000fe40004800000 */
[----:B------:R-:W-:-:S07]  /*33b0*/  SEL R19, R32, R19, !P2 ;  /* 0x0000001320137207 */ /* 0x000fce0005000000 */
.L_x_58:
[----:B------:R-:W-:Y:S05]  /*33c0*/  BSYNC.RECONVERGENT B0 ;  /* 0x0000000000007941 */ /* 0x000fea0003800200 */
.L_x_57:
[----:B------:R-:W-:-:S07]  /*33d0*/  IMAD.MOV.U32 R42, RZ, RZ, 0x2 ;  /* 0x00000002ff2a7424 */ /* 0x000fce00078e00ff */
.L_x_62:
        /* <DEDUP_REMOVED lines=10> */
[C---:B------:R-:W-:Y:S02]  /*3480*/  VIMNMX R30, PT, PT, R38.reuse, R31, PT ;  /* 0x0000001f261e7248 */ /* 0x040fe40003fe0100 */
[----:B------:R-:W-:-:S03]  /*3490*/  VIMNMX R44, PT, PT, R38, R39, PT ;  /* 0x00000027262c7248 */ /* 0x000fc60003fe0100 */
[----:B------:R-:W-:-:S05]  /*34a0*/  IMAD R33, R42, 0x4, R30 ;  /* 0x000000042a217824 */ /* 0x000fca00078e021e */
[----:B------:R-:W-:Y:S01]  /*34b0*/  VIMNMX R33, PT, PT, R38, R33, PT ;  /* 0x0000002126217248 */ /* 0x000fe20003fe0100 */
[----:B0-----:R-:W-:-:S04]  /*34c0*/  ULEA UR4, UR5, UR4, 0x18 ;  /* 0x0000000405047291 */ /* 0x001fc8000f8ec0ff */
[----:B------:R-:W-:Y:S02]  /*34d0*/  IMAD R43, R42, 0x4, R33 ;  /* 0x000000042a2b7824 */ /* 0x000fe400078e0221 */
[----:B------:R-:W-:-:S03]  /*34e0*/  LEA R31, R37, UR4, 0x6 ;  /* 0x00000004251f7c11 */ /* 0x000fc6000f8e30ff */
[----:B------:R-:W-:Y:S02]  /*34f0*/  VIMNMX R32, PT, PT, R38, R43, PT ;  /* 0x0000002b26207248 */ /* 0x000fe40003fe0100 */
[----:B------:R-:W-:Y:S01]  /*3500*/  VIADDMNMX R43, R33, -R30, R44, PT ;  /* 0x8000001e212b7246 */ /* 0x000fe2000380012c */
[----:B------:R0:W-:Y:S02]  /*3510*/  STS.128 [R31], R8 ;  /* 0x000000081f007388 */ /* 0x0001e40000000c00 */
[----:B------:R-:W-:Y:S02]  /*3520*/  IMAD.IADD R39, R32, 0x1, -R33 ;  /* 0x0000000120277824 */ /* 0x000fe400078e0a21 */
[----:B------:R0:W-:Y:S03]  /*3530*/  STS.128 [R31+0x10], R12 ;  /* 0x0000100c1f007388 */ /* 0x0001e60000000c00 */
        /* <DEDUP_REMOVED lines=9> */
.L_x_61:
        /* <DEDUP_REMOVED lines=15> */
.L_x_60:
[----:B------:R-:W-:Y:S05]  /*36c0*/  BSYNC.RECONVERGENT B0 ;  /* 0x0000000000007941 */ /* 0x000fea0003800200 */
.L_x_59:
        /* <DEDUP_REMOVED lines=81> */
[----:B------:R-:W-:Y:S01]  /*3be0*/  @P0 IMAD.MOV R20, RZ, RZ, R18 ;  /* 0x000000ffff140224 */ /* 0x000fe200078e0212 */
[----:B------:R-:W-:Y:S01]  /*3bf0*/  SEL R18, R30, R22, P0 ;  /* 0x000000161e127207 */ /* 0x000fe20000000000 */
        /* <DEDUP_REMOVED lines=28> */
[----:B------:R-:W0:Y:S01]  /*3dc0*/  LDCU.U8 UR5, c[0x0][0x380] ;  /* 0x00007000ff0577ac */ /* 0x000e220008000000 */
[C---:B------:R-:W-:Y:S02]  /*3dd0*/  VIADD R32, R40.reuse, 0xa0 ;  /* 0x000000a028207836 */ /* 0x040fe40000000000 */
[C---:B------:R-:W-:Y:S02]  /*3de0*/  VIADD R30, R40.reuse, 0x60 ;  /* 0x00000060281e7836 */ /* 0x040fe40000000000 */
[C---:B------:R-:W-:Y:S02]  /*3df0*/  VIADD R33, R40.reuse, 0xc0 ;  /* 0x000000c028217836 */ /* 0x040fe40000000000 */
[----:B------:R-:W-:Y:S01]  /*3e00*/  VIADD R31, R40, 0x80 ;  /* 0x00000080281f7836 */ /* 0x000fe20000000000 */
[----:B0-----:R-:W-:-:S04]  /*3e10*/  UPRMT UR5, UR5, 0x8880, URZ ;  /* 0x0000888005057896 */ /* 0x001fc800080000ff */
[----:B------:R-:W-:Y:S01]  /*3e20*/  UISETP.NE.AND UP0, UPT, UR5, URZ, UPT ;  /* 0x000000ff0500728c */ /* 0x000fe2000bf05270 */
[----:B------:R-:W-:Y:S08]  /*3e30*/  BAR.SYNC.DEFER_BLOCKING 0x0 ;  /* 0x0000000000007b1d */ /* 0x000ff00000010000 */
[----:B------:R-:W-:Y:S05]  /*3e40*/  BRA.U !UP0, `(.L_x_63) ;  /* 0x0000000508087547 */ /* 0x000fea000b800000 */
[----:B------:R-:W-:Y:S01]  /*3e50*/  ISETP.NE.AND P0, PT, R37, RZ, PT ;  /* 0x000000ff2500720c */ /* 0x000fe20003f05270 */
[----:B------:R-:W-:Y:S01]  /*3e60*/  STS.64 [R24], R8 ;  /* 0x0000000818007388 */ /* 0x000fe20000000a00 */
[----:B------:R-:W0:Y:S03]  /*3e70*/  LDCU.64 UR8, c[0x0][0x398] ;  /* 0x00007300ff0877ac */ /* 0x000e260008000a00 */
[----:B------:R-:W-:Y:S04]  /*3e80*/  STS.64 [R7+0x8], R10 ;  /* 0x0000080a07007388 */ /* 0x000fe80000000a00 */
[----:B------:R-:W-:Y:S04]  /*3e90*/  STS.64 [R6+0x10], R12 ;  /* 0x0000100c06007388 */ /* 0x000fe80000000a00 */
[----:B------:R-:W-:Y:S04]  /*3ea0*/  STS.64 [R5+0x18], R14 ;  /* 0x0000180e05007388 */ /* 0x000fe80000000a00 */
[----:B------:R-:W-:Y:S04]  /*3eb0*/  STS.64 [R4+0x20], R16 ;  /* 0x0000201004007388 */ /* 0x000fe80000000a00 */
[----:B------:R1:W-:Y:S04]  /*3ec0*/  STS.64 [R3+0x28], R18 ;  /* 0x0000281203007388 */ /* 0x0003e80000000a00 */
[----:B------:R-:W-:Y:S04]  /*3ed0*/  STS.64 [R2+0x30], R20 ;  /* 0x0000301402007388 */ /* 0x000fe80000000a00 */
[----:B------:R2:W-:Y:S01]  /*3ee0*/  STS.64 [R0+0x38], R22 ;  /* 0x0000381600007388 */ /* 0x0005e20000000a00 */
[----:B------:R-:W-:-:S03]  /*3ef0*/  NOP ;  /* 0x0000000000007918 */ /* 0x000fc60000000000 */
[----:B------:R-:W-:Y:S04]  /*3f00*/  LDS.64 R8, [R36] ;  /* 0x0000000024087984 */ /* 0x000fe80000000a00 */
[----:B------:R-:W-:Y:S04]  /*3f10*/  LDS.64 R10, [R35+0x100] ;  /* 0x00010000230a7984 */ /* 0x000fe80000000a00 */
[----:B------:R-:W-:Y:S04]  /*3f20*/  LDS.64 R6, [R34+0x200] ;  /* 0x0002000022067984 */ /* 0x000fe80000000a00 */
[----:B------:R-:W-:Y:S04]  /*3f30*/  LDS.64 R12, [R29+0x300] ;  /* 0x000300001d0c7984 */ /* 0x000fe80000000a00 */
[----:B------:R-:W-:Y:S04]  /*3f40*/  LDS.64 R4, [R28+0x400] ;  /* 0x000400001c047984 */ /* 0x000fe80000000a00 */
[----:B------:R-:W-:Y:S04]  /*3f50*/  LDS.64 R14, [R27+0x500] ;  /* 0x000500001b0e7984 */ /* 0x000fe80000000a00 */
[----:B------:R-:W-:Y:S04]  /*3f60*/  LDS.64 R2, [R26+0x600] ;  /* 0x000600001a027984 */ /* 0x000fe80000000a00 */
[----:B------:R-:W-:Y:S04]  /*3f70*/  LDS.64 R24, [R25+0x700] ;  /* 0x0007000019187984 */ /* 0x000fe80000000a00 */
[----:B------:R-:W-:Y:S01]  /*3f80*/  @!P0 STS [UR4+0x4200], R38 ;  /* 0x00420026ff008988 */ /* 0x000fe20008000804 */
[----:B------:R-:W-:Y:S06]  /*3f90*/  BAR.SYNC.DEFER_BLOCKING 0x0 ;  /* 0x0000000000007b1d */ /* 0x000fec0000010000 */
[----:B------:R-:W1:Y:S01]  /*3fa0*/  S2R R41, SR_TID.X ;  /* 0x0000000000297919 */ /* 0x000e620000002100 */
[----:B------:R-:W2:Y:S01]  /*3fb0*/  S2R R37, SR_TID.X ;  /* 0x0000000000257919 */ /* 0x000ea20000002100 */
[----:B------:R-:W3:Y:S01]  /*3fc0*/  S2R R39, SR_CTAID.X ;  /* 0x0000000000277919 */ /* 0x000ee20000002500 */
[----:B------:R-:W4:Y:S01]  /*3fd0*/  LDS R19, [UR4+0x4200] ;  /* 0x00420004ff137984 */ /* 0x000f220008000800 */
[----:B-1----:R-:W-:-:S02]  /*3fe0*/  IMAD.SHL.U32 R18, R41, 0x8, RZ ;  /* 0x0000000829127824 */ /* 0x002fc400078e00ff */
[----:B--2---:R-:W-:-:S03]  /*3ff0*/  IMAD.SHL.U32 R0, R37, 0x8, RZ ;  /* 0x0000000825007824 */ /* 0x004fc600078e00ff */
[----:B------:R-:W-:Y:S01]  /*4000*/  LOP3.LUT R18, R18, 0x1f00, RZ, 0xc0, !PT ;  /* 0x00001f0012127812 */ /* 0x000fe200078ec0ff */
[----:B---3--:R-:W-:Y:S01]  /*4010*/  IMAD.WIDE.U32 R16, R39, 0x800, RZ ;  /* 0x0000080027107825 */ /* 0x008fe200078e00ff */
[----:B------:R-:W-:Y:S02]  /*4020*/  LOP3.LUT R0, R0, 0x1f00, RZ, 0xc0, !PT ;  /* 0x00001f0000007812 */ /* 0x000fe400078ec0ff */
[----:B------:R-:W-:Y:S02]  /*4030*/  LOP3.LUT R41, R18, 0x1f, R41, 0xf8, !PT ;  /* 0x0000001f12297812 */ /* 0x000fe400078ef829 */
[--C-:B------:R-:W-:Y:S02]  /*4040*/  LOP3.LUT R21, R16, 0x1f, R37.reuse, 0xf8, !PT ;  /* 0x0000001f10157812 */ /* 0x100fe400078ef825 */
[C---:B------:R-:W-:Y:S01]  /*4050*/  LOP3.LUT R37, R0.reuse, 0x1f, R37, 0xf8, !PT ;  /* 0x0000001f00257812 */ /* 0x040fe200078ef825 */
[----:B------:R-:W-:Y:S01]  /*4060*/  VIADD R16, R41, 0x20 ;  /* 0x0000002029107836 */ /* 0x000fe20000000000 */
[----:B------:R-:W-:-:S02]  /*4070*/  IADD3 R21, P1, PT, R0, R21, RZ ;  /* 0x0000001500157210 */ /* 0x000fc40007f3e0ff */
[----:B------:R-:W-:-:S03]  /*4080*/  LOP3.LUT R0, R37, 0x40, RZ, 0xfc, !PT ;  /* 0x0000004025007812 */ /* 0x000fc600078efcff */
[----:B------:R-:W-:Y:S01]  /*4090*/  IMAD.X R18, RZ, RZ, R17, P1 ;  /* 0x000000ffff127224 */ /* 0x000fe200008e0611 */
[-C--:B----4-:R-:W-:Y:S02]  /*40a0*/  ISETP.GE.AND P0, PT, R40, R19.reuse, PT ;  /* 0x000000132800720c */ /* 0x090fe40003f06270 */
[-C--:B------:R-:W-:Y:S02]  /*40b0*/  ISETP.GE.AND P1, PT, R16, R19.reuse, PT ;  /* 0x000000131000720c */ /* 0x080fe40003f26270 */
[----:B0-----:R-:W-:Y:S02]  /*40c0*/  LEA R16, P4, R21, UR8, 0x3 ;  /* 0x0000000815107c11 */ /* 0x001fe4000f8818ff */
[-C--:B------:R-:W-:Y:S01]  /*40d0*/  ISETP.GE.AND P2, PT, R0, R19.reuse, PT ;  /* 0x000000130000720c */ /* 0x080fe20003f46270 */
[----:B------:R-:W-:Y:S01]  /*40e0*/  VIADD R0, R41, 0xe0 ;  /* 0x000000e029007836 */ /* 0x000fe20000000000 */
[----:B------:R-:W-:Y:S02]  /*40f0*/  LEA.HI.X R17, R21, UR9, R18, 0x3, P4 ;  /* 0x0000000915117c11 */ /* 0x000fe4000a0f1c12 */
[----:B------:R-:W-:-:S02]  /*4100*/  ISETP.GE.AND P3, PT, R30, R19, PT ;  /* 0x000000131e00720c */ /* 0x000fc40003f66270 */
[-C--:B------:R-:W-:Y:S01]  /*4110*/  ISETP.GE.AND P4, PT, R31, R19.reuse, PT ;  /* 0x000000131f00720c */ /* 0x080fe20003f86270 */
[----:B------:R0:W-:Y:S01]  /*4120*/  @!P0 STG.E desc[UR6][R16.64], R8 ;  /* 0x0000000810008986 */ /* 0x0001e2000c101906 */
[-C--:B------:R-:W-:Y:S02]  /*4130*/  ISETP.GE.AND P5, PT, R32, R19.reuse, PT ;  /* 0x000000132000720c */ /* 0x080fe40003fa6270 */
[-C--:B------:R-:W-:Y:S01]  /*4140*/  ISETP.GE.AND P6, PT, R33, R19.reuse, PT ;  /* 0x000000132100720c */ /* 0x080fe20003fc6270 */
        /* <DEDUP_REMOVED lines=18> */
.L_x_63:
[----:B------:R-:W-:Y:S01]  /*4270*/  ISETP.NE.AND P0, PT, R37, RZ, PT ;  /* 0x000000ff2500720c */ /* 0x000fe20003f05270 */
[----:B------:R-:W-:Y:S01]  /*4280*/  STS.64 [R24], R8 ;  /* 0x0000000818007388 */ /* 0x000fe20000000a00 */
[----:B------:R-:W0:Y:S01]  /*4290*/  LDCU.64 UR8, c[0x0][0x3b0] ;  /* 0x00007600ff0877ac */ /* 0x000e220008000a00 */
[----:B------:R-:W-:Y:S02]  /*42a0*/  IMAD.MOV.U32 R41, RZ, RZ, RZ ;  /* 0x000000ffff297224 */ /* 0x000fe400078e00ff */
[----:B------:R-:W-:Y:S04]  /*42b0*/  STS.64 [R7+0x8], R10 ;  /* 0x0000080a07007388 */ /* 0x000fe80000000a00 */
[----:B------:R-:W-:Y:S04]  /*42c0*/  STS.64 [R6+0x10], R12 ;  /* 0x0000100c06007388 */ /* 0x000fe80000000a00 */
[----:B------:R-:W-:Y:S04]  /*42d0*/  STS.64 [R5+0x18], R14 ;  /* 0x0000180e05007388 */ /* 0x000fe80000000a00 */
[----:B------:R1:W-:Y:S04]  /*42e0*/  STS.64 [R4+0x20], R16 ;  /* 0x0000201004007388 */ /* 0x0003e80000000a00 */
[----:B------:R-:W-:Y:S04]  /*42f0*/  STS.64 [R3+0x28], R18 ;  /* 0x0000281203007388 */ /* 0x000fe80000000a00 */
        /* <DEDUP_REMOVED lines=13> */
[----:B------:R-:W2:Y:S01]  /*43d0*/  S2R R39, SR_TID.X ;  /* 0x0000000000277919 */ /* 0x000ea20000002100 */
[----:B------:R-:W3:Y:S01]  /*43e0*/  S2R R37, SR_TID.X ;  /* 0x0000000000257919 */ /* 0x000ee20000002100 */
[----:B-1----:R-:W1:Y:S01]  /*43f0*/  S2R R17, SR_CTAID.X ;  /* 0x0000000000117919 */ /* 0x002e620000002500 */
[----:B------:R-:W4:Y:S01]  /*4400*/  LDS R19, [UR4+0x4200] ;  /* 0x00420004ff137984 */ /* 0x000f220008000800 */
[----:B--2---:R-:W-:-:S02]  /*4410*/  IMAD.SHL.U32 R0, R39, 0x8, RZ ;  /* 0x0000000827007824 */ /* 0x004fc400078e00ff */
[----:B---3--:R-:W-:-:S03]  /*4420*/  IMAD.SHL.U32 R2, R37, 0x8, RZ ;  /* 0x0000000825027824 */ /* 0x008fc600078e00ff */
[----:B------:R-:W-:Y:S01]  /*4430*/  LOP3.LUT R0, R0, 0x1f00, RZ, 0xc0, !PT ;  /* 0x00001f0000007812 */ /* 0x000fe200078ec0ff */
[----:B-1----:R-:W-:Y:S01]  /*4440*/  IMAD.WIDE.U32 R16, R17, 0x800, R40 ;  /* 0x0000080011107825 */ /* 0x002fe200078e0028 */
[----:B------:R-:W-:Y:S02]  /*4450*/  LOP3.LUT R2, R2, 0x1f00, RZ, 0xc0, !PT ;  /* 0x00001f0002027812 */ /* 0x000fe400078ec0ff */
[----:B------:R-:W-:Y:S02]  /*4460*/  LOP3.LUT R0, R0, 0x1f, R39, 0xf8, !PT ;  /* 0x0000001f00007812 */ /* 0x000fe400078ef827 */
[----:B------:R-:W-:Y:S02]  /*4470*/  LOP3.LUT R37, R2, 0x1f, R37, 0xf8, !PT ;  /* 0x0000001f02257812 */ /* 0x000fe400078ef825 */
[----:B------:R-:W-:Y:S02]  /*4480*/  LOP3.LUT R0, R0, 0x40, RZ, 0xfc, !PT ;  /* 0x0000004000007812 */ /* 0x000fe400078efcff */
[----:B0-----:R-:W-:Y:S01]  /*4490*/  LEA R2, P0, R16, UR8, 0x3 ;  /* 0x0000000810027c11 */ /* 0x001fe2000f8018ff */
[----:B------:R-:W-:-:S03]  /*44a0*/  VIADD R18, R37, 0x20 ;  /* 0x0000002025127836 */ /* 0x000fc60000000000 */
[----:B------:R-:W-:Y:S02]  /*44b0*/  LEA.HI.X R3, R16, UR9, R17, 0x3, P0 ;  /* 0x0000000910037c11 */ /* 0x000fe400080f1c11 */
[-C--:B----4-:R-:W-:Y:S02]  /*44c0*/  ISETP.GE.AND P6, PT, R40, R19.reuse, PT ;  /* 0x000000132800720c */ /* 0x090fe40003fc6270 */
[-C--:B------:R-:W-:Y:S01]  /*44d0*/  ISETP.GE.AND P4, PT, R0, R19.reuse, PT ;  /* 0x000000130000720c */ /* 0x080fe20003f86270 */
[----:B------:R-:W-:Y:S01]  /*44e0*/  VIADD R0, R37, 0xe0 ;  /* 0x000000e025007836 */ /* 0x000fe20000000000 */
[-C--:B------:R-:W-:Y:S02]  /*44f0*/  ISETP.GE.AND P5, PT, R18, R19.reuse, PT ;  /* 0x000000131200720c */ /* 0x080fe40003fa6270 */
[-C--:B------:R-:W-:Y:S02]  /*4500*/  ISETP.GE.AND P3, PT, R30, R19.reuse, PT ;  /* 0x000000131e00720c */ /* 0x080fe40003f66270 */
[----:B------:R-:W-:-:S02]  /*4510*/  ISETP.GE.AND P2, PT, R31, R19, PT ;  /* 0x000000131f00720c */ /* 0x000fc40003f46270 */
        /* <DEDUP_REMOVED lines=21> */
.L_x_64:
        /* <DEDUP_REMOVED lines=9> */
.L_x_1011:


//--------------------- .text._ZN3cub18CUB_300001_SM_10006detail10merge_sort26DeviceMergeSortMergeKernelINS2_10policy_hubIN6thrust24THRUST_300001_SM_1000_NS6detail15normal_iteratorINS6_10device_ptrI8KeyValueEEEEE9Policy600ESC_PNS0_8NullTypeESC_SG_j18KeyValueComparatorSA_SF_EEvbT2_T3_T4_PT6_PT7_T5_PSK_SK_NS1_7vsmem_tE --------------------------
	.section	.text._ZN3cub18CUB_300001_SM_10006detail10merge_sort26DeviceMergeSortMergeKernelINS2_10policy_hubIN6thrust24THRUST_300001_SM_1000_NS6detail15normal_iteratorINS6_10device_ptrI8KeyValueEEEEE9Policy600ESC_PNS0_8NullTypeESC_SG_j18KeyValueComparatorSA_SF_EEvbT2_T3_T4_PT6_PT7_T5_PSK_SK_NS1_7vsmem_tE,"ax",@progbits
	.align	128
        .global         _ZN3cub18CUB_300001_SM_10006detail10merge_sort26DeviceMergeSortMergeKernelINS2_10policy_hubIN6thrust24THRUST_300001_SM_1000_NS6detail15normal_iteratorINS6_10device_ptrI8KeyValueEEEEE9Policy600ESC_PNS0_8NullTypeESC_SG_j18KeyValueComparatorSA_SF_EEvbT2_T3_T4_PT6_PT7_T5_PSK_SK_NS1_7vsmem_tE
        .type           _ZN3cub18CUB_300001_SM_10006detail10merge_sort26DeviceMergeSortMergeKernelINS2_10policy_hubIN6thrust24THRUST_300001_SM_1000_NS6detail15normal_iteratorINS6_10device_ptrI8KeyValueEEEEE9Policy600ESC_PNS0_8NullTypeESC_SG_j18KeyValueComparatorSA_SF_EEvbT2_T3_T4_PT6_PT7_T5_PSK_SK_NS1_7vsmem_tE,@function
        .size           _ZN3cub18CUB_300001_SM_10006detail10merge_sort26DeviceMergeSortMergeKernelINS2_10policy_hubIN6thrust24THRUST_300001_SM_1000_NS6detail15normal_iteratorINS6_10device_ptrI8KeyValueEEEEE9Policy600ESC_PNS0_8NullTypeESC_SG_j18KeyValueComparatorSA_SF_EEvbT2_T3_T4_PT6_PT7_T5_PSK_SK_NS1_7vsmem_tE,(.L_x_1012 - _ZN3cub18CUB_300001_SM_10006detail10merge_sort26DeviceMergeSortMergeKernelINS2_10policy_hubIN6thrust24THRUST_300001_SM_1000_NS6detail15normal_iteratorINS6_10device_ptrI8KeyValueEEEEE9Policy600ESC_PNS0_8NullTypeESC_SG_j18KeyValueComparatorSA_SF_EEvbT2_T3_T4_PT6_PT7_T5_PSK_SK_NS1_7vsmem_tE)
        .other          _ZN3cub18CUB_300001_SM_10006detail10merge_sort26DeviceMergeSortMergeKernelINS2_10policy_hubIN6thrust24THRUST_300001_SM_1000_NS6detail15normal_iteratorINS6_10device_ptrI8KeyValueEEEEE9Policy600ESC_PNS0_8NullTypeESC_SG_j18KeyValueComparatorSA_SF_EEvbT2_T3_T4_PT6_PT7_T5_PSK_SK_NS1_7vsmem_tE,@"STO_CUDA_ENTRY STV_DEFAULT"
_ZN3cub18CUB_300001_SM_10006detail10merge_sort26DeviceMergeSortMergeKernelINS2_10policy_hubIN6thrust24THRUST_300001_SM_1000_NS6detail15normal_iteratorINS6_10device_ptrI8KeyValueEEEEE9Policy600ESC_PNS0_8NullTypeESC_SG_j18KeyValueComparatorSA_SF_EEvbT2_T3_T4_PT6_PT7_T5_PSK_SK_NS1_7vsmem_tE:
.text._ZN3cub18CUB_300001_SM_10006detail10merge_sort26DeviceMergeSortMergeKernelINS2_10policy_hubIN6thrust24THRUST_300001_SM_1000_NS6detail15normal_iteratorINS6_10device_ptrI8KeyValueEEEEE9Policy600ESC_PNS0_8NullTypeESC_SG_j18KeyValueComparatorSA_SF_EEvbT2_T3_T4_PT6_PT7_T5_PSK_SK_NS1_7vsmem_tE:
[----:B------:R-:W-:Y:S01]  /*0000*/  LDC R1, c[0x0][0x37c] ;  /* 0x0000df00ff017b82 */ /* 0x000fe20000000800 */
[----:B------:R-:W0:Y:S01]  /*0010*/  S2R R11, SR_CTAID.X ;  /* 0x00000000000b7919 */ /* 0x000e220000002500 */
[----:B------:R-:W1:Y:S06]  /*0020*/  LDCU UR4, c[0x0][0x370] ;  /* 0x00006e00ff0477ac */ /* 0x000e6c0008000800 */
[----:B------:R-:W2:Y:S01]  /*0030*/  LDC R9, c[0x0][0x3c0] ;  /* 0x0000f000ff097b82 */ /* 0x000ea20000000800 */
[----:B------:R-:W3:Y:S01]  /*0040*/  S2R R2, SR_TID.X ;  /* 0x0000000000027919 */ /* 0x000ee20000002100 */
[----:B------:R-:W4:Y:S01]  /*0050*/  LDCU.64 UR6, c[0x0][0x358] ;  /* 0x00006b00ff0677ac */ /* 0x000f220008000a00 */
[----:B-1----:R-:W-:Y:S01]  /*0060*/  UIADD3 UR4, UPT, UPT, UR4, -0x1, URZ ;  /* 0xffffffff04047890 */ /* 0x002fe2000fffe0ff */
[----:B--2---:R-:W-:-:S05]  /*0070*/  IMAD.SHL.U32 R3, R9, 0x400, RZ ;  /* 0x0000040009037824 */ /* 0x004fca00078e00ff */
[C---:B0-----:R-:W-:Y:S01]  /*0080*/  ISETP.GE.U32.AND P0, PT, R11.reuse, UR4, PT ;  /* 0x000000040b007c0c */ /* 0x041fe2000bf06070 */
[----:B------:R-:W-:-:S12]  /*0090*/  IMAD.SHL.U32 R0, R11, 0x800, RZ ;  /* 0x000008000b007824 */ /* 0x000fd800078e00ff */
[----:B---34-:R-:W-:Y:S05]  /*00a0*/  @P0 BRA `(.L_x_65) ;  /* 0x0000001800e00947 */ /* 0x018fea0003800000 */
[----:B------:R-:W0:Y:S01]  /*00b0*/  LDC.64 R6, c[0x0][0x3b8] ;  /* 0x0000ee00ff067b82 */ /* 0x000e220000000a00 */
[----:B------:R-:W-:Y:S01]  /*00c0*/  IMAD.MOV R10, RZ, RZ, -R9 ;  /* 0x000000ffff0a7224 */ /* 0x000fe200078e0a09 */
[----:B------:R-:W1:Y:S06]  /*00d0*/  LDCU.U8 UR4, c[0x0][0x380] ;  /* 0x00007000ff0477ac */ /* 0x000e6c0008000000 */
[----:B------:R-:W2:Y:S01]  /*00e0*/  LDC R12, c[0x0][0x398] ;  /* 0x0000e600ff0c7b82 */ /* 0x000ea20000000800 */
[----:B0-----:R-:W-:-:S05]  /*00f0*/  IMAD.WIDE.U32 R6, R11, 0x4, R6 ;  /* 0x000000040b067825 */ /* 0x001fca00078e0006 */
[----:B------:R-:W3:Y:S04]  /*0100*/  LDG.E R8, desc[UR6][R6.64+0x4] ;  /* 0x0000040606087981 */ /* 0x000ee8000c1e1900 */
[----:B------:R0:W4:Y:S01]  /*0110*/  LDG.E R4, desc[UR6][R6.64] ;  /* 0x0000000606047981 */ /* 0x000122000c1e1900 */
[CC--:B------:R-:W-:Y:S01]  /*0120*/  LOP3.LUT R5, R11.reuse, R10.reuse, RZ, 0xc0, !PT ;  /* 0x0000000a0b057212 */ /* 0x0c0fe200078ec0ff */
[----:B-1----:R-:W-:Y:S01]  /*0130*/  UPRMT UR4, UR4, 0x8880, URZ ;  /* 0x0000888004047896 */ /* 0x002fe200080000ff */
[C---:B------:R-:W-:Y:S01]  /*0140*/  LOP3.LUT R10, R11.reuse, R10, RZ, 0xfc, !PT ;  /* 0x0000000a0b0a7212 */ /* 0x040fe200078efcff */
[----:B------:R-:W-:Y:S02]  /*0150*/  ACQBULK ;  /* 0x000000000000782e */ /* 0x000fe40000000000 */
[----:B------:R-:W-:Y:S01]  /*0160*/  IMAD.IADD R9, R11, 0x1, -R5 ;  /* 0x000000010b097824 */ /* 0x000fe200078e0a05 */
[----:B------:R-:W-:Y:S01]  /*0170*/  ISETP.NE.AND P1, PT, R10, -0x1, PT ;  /* 0xffffffff0a00780c */ /* 0x000fe20003f25270 */
[----:B------:R-:W-:Y:S01]  /*0180*/  IMAD.SHL.U32 R5, R5, 0x800, RZ ;  /* 0x0000080005057824 */ /* 0x000fe200078e00ff */
[----:B------:R-:W-:Y:S01]  /*0190*/  UISETP.NE.AND UP0, UPT, UR4, URZ, UPT ;  /* 0x000000ff0400728c */ /* 0x000fe2000bf05270 */
[----:B------:R-:W-:Y:S01]  /*01a0*/  IMAD.SHL.U32 R9, R9, 0x800, RZ ;  /* 0x0000080009097824 */ /* 0x000fe200078e00ff */
[----:B0-----:R-:W-:Y:S01]  /*01b0*/  LOP3.LUT R6, R3, 0xfffff800, RZ, 0xc0, !PT ;  /* 0xfffff80003067812 */ /* 0x001fe200078ec0ff */
[----:B--2---:R-:W-:-:S02]  /*01c0*/  IMAD.IADD R7, R12, 0x1, -R5 ;  /* 0x000000010c077824 */ /* 0x004fc400078e0a05 */
[C---:B------:R-:W-:Y:S01]  /*01d0*/  VIADD R10, R9.reuse, 0x7ff ;  /* 0x000007ff090a7836 */ /* 0x040fe20000000000 */
[----:B------:R-:W-:Y:S02]  /*01e0*/  ISETP.NE.AND P0, PT, R9, -0x800, PT ;  /* 0xfffff8000900780c */ /* 0x000fe40003f05270 */
[----:B------:R-:W-:-:S05]  /*01f0*/  VIMNMX.U32 R11, PT, PT, R6, R7, !PT ;  /* 0x00000007060b7248 */ /* 0x000fca0007fe0000 */
[----:B------:R-:W-:-:S06]  /*0200*/  IMAD.IADD R11, R11, 0x1, -R6 ;  /* 0x000000010b0b7824 */ /* 0x000fcc00078e0a06 */
[----:B------:R-:W-:Y:S02]  /*0210*/  @P0 VIADD R10, R9, 0x800 ;  /* 0x00000800090a0836 */ /* 0x000fe40000000000 */
[----:B---3--:R-:W-:-:S04]  /*0220*/  IMAD.IADD R3, R8, 0x1, -R5 ;  /* 0x0000000108037824 */ /* 0x008fc800078e0a05 */
[----:B------:R-:W-:Y:S01]  /*0230*/  IMAD.IADD R13, R10, 0x1, -R3 ;  /* 0x000000010a0d7824 */ /* 0x000fe200078e0a03 */
[----:B------:R-:W-:Y:S01]  /*0240*/  @!P1 VIMNMX.U32 R3, PT, PT, R6, R7, PT ;  /* 0x0000000706039248 */ /* 0x000fe20003fe0000 */
[----:B----4-:R-:W-:-:S03]  /*0250*/  IMAD.IADD R4, R4, 0x1, -R5 ;  /* 0x0000000104047824 */ /* 0x010fc600078e0a05 */
[----:B------:R-:W-:Y:S01]  /*0260*/  SEL R8, R6, R13, !P1 ;  /* 0x0000000d06087207 */ /* 0x000fe20004800000 */
[----:B------:R-:W-:Y:S01]  /*0270*/  IMAD.IADD R3, R3, 0x1, -R4 ;  /* 0x0000000103037824 */ /* 0x000fe200078e0a04 */
[----:B------:R-:W-:Y:S02]  /*0280*/  VIADDMNMX.U32 R24, R9, -R4, R11, PT ;  /* 0x8000000409187246 */ /* 0x000fe4000380000b */
[----:B------:R-:W-:Y:S01]  /*0290*/  VIMNMX.U32 R25, PT, PT, R11, R8, PT ;  /* 0x000000080b197248 */ /* 0x000fe20003fe0000 */
[----:B------:R-:W-:Y:S06]  /*02a0*/  BRA.U !UP0, `(.L_x_66) ;  /* 0x0000000108f07547 */ /* 0x000fec000b800000 */
[----:B------:R-:W0:Y:S01]  /*02b0*/  LDCU.64 UR4, c[0x0][0x388] ;  /* 0x00007100ff0477ac */ /* 0x000e220008000a00 */
[C---:B------:R-:W-:Y:S02]  /*02c0*/  IADD3 R4, P0, P1, R2.reuse, R4, R5 ;  /* 0x0000000402047210 */ /* 0x040fe4000791e005 */
[----:B------:R-:W-:Y:S02]  /*02d0*/  ISETP.GE.AND P6, PT, R2, R3, PT ;  /* 0x000000030200720c */ /* 0x000fe40003fc6270 */
[----:B------:R-:W-:Y:S02]  /*02e0*/  IADD3.X R7, PT, PT, RZ, RZ, RZ, P0, P1 ;  /* 0x000000ffff077210 */ /* 0x000fe400007e24ff */
[----:B0-----:R-:W-:-:S04]  /*02f0*/  LEA R20, P0, R4, UR4, 0x3 ;  /* 0x0000000404147c11 */ /* 0x001fc8000f8018ff */
[----:B------:R-:W-:-:S05]  /*0300*/  LEA.HI.X R21, R4, UR5, R7, 0x3, P0 ;  /* 0x0000000504157c11 */ /* 0x000fca00080f1c07 */
[----:B------:R0:W5:Y:S04]  /*0310*/  @!P6 LDG.E R18, desc[UR6][R20.64] ;  /* 0x000000061412e981 */ /* 0x000168000c1e1900 */
[----:B------:R0:W5:Y:S01]  /*0320*/  @!P6 LDG.E R19, desc[UR6][R20.64+0x4] ;  /* 0x000004061413e981 */ /* 0x000162000c1e1900 */
[----:B------:R-:W-:Y:S01]  /*0330*/  IMAD.IADD R4, R2, 0x1, -R3 ;  /* 0x0000000102047824 */ /* 0x000fe200078e0a03 */
[----:B------:R-:W-:Y:S01]  /*0340*/  IADD3 R5, P0, P1, R24, R5, R6 ;  /* 0x0000000518057210 */ /* 0x000fe2000791e006 */
[C---:B------:R-:W-:Y:S02]  /*0350*/  VIADD R10, R2.reuse, 0x300 ;  /* 0x00000300020a7836 */ /* 0x040fe40000000000 */
[----:B------:R-:W-:Y:S01]  /*0360*/  VIADD R6, R2, 0x100 ;  /* 0x0000010002067836 */ /* 0x000fe20000000000 */
[----:B------:R-:W-:Y:S01]  /*0370*/  IADD3 R5, P2, PT, R4, R5, RZ ;  /* 0x0000000504057210 */ /* 0x000fe20007f5e0ff */
[----:B------:R-:W-:Y:S01]  /*0380*/  VIADD R8, R2, 0x200 ;  /* 0x0000020002087836 */ /* 0x000fe20000000000 */
[----:B------:R-:W-:-:S02]  /*0390*/  IADD3.X R7, PT, PT, RZ, RZ, RZ, P0, P1 ;  /* 0x000000ffff077210 */ /* 0x000fc400007e24ff */
[----:B------:R-:W-:Y:S02]  /*03a0*/  ISETP.GE.AND P3, PT, R10, R3, PT ;  /* 0x000000030a00720c */ /* 0x000fe40003f66270 */
        /* <DEDUP_REMOVED lines=44> */
.L_x_66:
        /* <DEDUP_REMOVED lines=8> */
[----:B------:R-:W-:Y:S01]  /*06f0*/  IADD3 R5, P1, P2, R24, R5, R6 ;  /* 0x0000000518057210 */ /* 0x000fe20007a3e006 */
[C---:B------:R-:W-:Y:S02]  /*0700*/  IMAD.IADD R6, R2.reuse, 0x1, -R3 ;  /* 0x0000000102067824 */ /* 0x040fe400078e0a03 */
[C---:B------:R-:W-:Y:S01]  /*0710*/  VIADD R8, R2.reuse, 0x100 ;  /* 0x0000010002087836 */ /* 0x040fe20000000000 */
[----:B------:R-:W-:Y:S01]  /*0720*/  IADD3.X R4, PT, PT, RZ, RZ, RZ, P1, P2 ;  /* 0x000000ffff047210 */ /* 0x000fe20000fe44ff */
[----:B------:R-:W-:Y:S01]  /*0730*/  VIADD R10, R2, 0x200 ;  /* 0x00000200020a7836 */ /* 0x000fe20000000000 */
[----:B------:R-:W-:Y:S01]  /*0740*/  IADD3 R5, P4, PT, R6, R5, RZ ;  /* 0x0000000506057210 */ /* 0x000fe20007f9e0ff */
[----:B------:R-:W-:Y:S01]  /*0750*/  VIADD R12, R2, 0x300 ;  /* 0x00000300020c7836 */ /* 0x000fe20000000000 */
[----:B------:R-:W-:Y:S01]  /*0760*/  ISETP.GE.AND P1, PT, R8, R3, PT ;  /* 0x000000030800720c */ /* 0x000fe20003f26270 */
[----:B------:R-:W-:Y:S01]  /*0770*/  VIADD R8, R2, 0x500 ;  /* 0x0000050002087836 */ /* 0x000fe20000000000 */
[----:B------:R-:W-:-:S02]  /*0780*/  LEA.HI.X.SX32 R4, R6, R4, 0x1, P4 ;  /* 0x0000000406047211 */ /* 0x000fc400020f0eff */
[C---:B------:R-:W-:Y:S02]  /*0790*/  LEA R22, P4, R5.reuse, UR4, 0x3 ;  /* 0x0000000405167c11 */ /* 0x040fe4000f8818ff */
[-C--:B------:R-:W-:Y:S01]  /*07a0*/  ISETP.GE.AND P2, PT, R10, R3.reuse, PT ;  /* 0x000000030a00720c */ /* 0x080fe20003f46270 */
[C---:B------:R-:W-:Y:S01]  /*07b0*/  VIADD R10, R2.reuse, 0x600 ;  /* 0x00000600020a7836 */ /* 0x040fe20000000000 */
[----:B------:R-:W-:Y:S01]  /*07c0*/  LEA.HI.X R23, R5, UR5, R4, 0x3, P4 ;  /* 0x0000000505177c11 */ /* 0x000fe2000a0f1c04 */
[C---:B------:R-:W-:Y:S01]  /*07d0*/  VIADD R4, R2.reuse, 0x700 ;  /* 0x0000070002047836 */ /* 0x040fe20000000000 */
[----:B------:R-:W-:Y:S02]  /*07e0*/  LOP3.LUT R6, R2, 0x400, RZ, 0xfc, !PT ;  /* 0x0000040002067812 */ /* 0x000fe400078efcff */
[-C--:B------:R-:W-:Y:S01]  /*07f0*/  ISETP.GE.AND P3, PT, R12, R3.reuse, PT ;  /* 0x000000030c00720c */ /* 0x080fe20003f66270 */
[----:B------:R1:W5:Y:S01]  /*0800*/  @P1 LDG.E R16, desc[UR6][R22.64+0x800] ;  /* 0x0008000616101981 */ /* 0x000362000c1e1900 */
[----:B------:R-:W-:-:S02]  /*0810*/  ISETP.GE.AND P6, PT, R6, R3, PT ;  /* 0x000000030600720c */ /* 0x000fc40003fc6270 */
        /* <DEDUP_REMOVED lines=32> */
.L_x_67:
[----:B------:R-:W2:Y:S01]  /*0a20*/  S2UR UR5, SR_CgaCtaId ;  /* 0x00000000000579c3 */ /* 0x000ea20000008800 */
[----:B------:R-:W-:Y:S01]  /*0a30*/  UMOV UR4, 0x400 ;  /* 0x0000040000047882 */ /* 0x000fe20000000000 */
[----:B01----:R-:W-:Y:S02]  /*0a40*/  IMAD.SHL.U32 R21, R2, 0x8, RZ ;  /* 0x0000000802157824 */ /* 0x003fe400078e00ff */
[----:B------:R-:W-:Y:S01]  /*0a50*/  IMAD.IADD R24, R25, 0x1, -R24 ;  /* 0x0000000119187824 */ /* 0x000fe200078e0a18 */
[----:B--2---:R-:W-:-:S09]  /*0a60*/  ULEA UR4, UR5, UR4, 0x18 ;  /* 0x0000000405047291 */ /* 0x004fd2000f8ec0ff */
[----:B-----5:R0:W-:Y:S04]  /*0a70*/  STS.64 [R21+UR4], R18 ;  /* 0x0000001215007988 */ /* 0x0201e80008000a04 */
        /* <DEDUP_REMOVED lines=8> */
[----:B0-----:R-:W-:-:S07]  /*0b00*/  IMAD.IADD R18, R3, 0x1, R24 ;  /* 0x0000000103127824 */ /* 0x001fce00078e0218 */
[----:B------:R-:W-:Y:S01]  /*0b10*/  PREEXIT ;  /* 0x000000000000782d */ /* 0x000fe20000000000 */
[----:B------:R-:W-:Y:S01]  /*0b20*/  BSSY.RECONVERGENT B0, `(.L_x_68) ;  /* 0x0000017000007945 */ /* 0x000fe20003800200 */
[----:B-1----:R-:W-:-:S04]  /*0b30*/  VIMNMX R21, PT, PT, R21, R18, PT ;  /* 0x0000001215157248 */ /* 0x002fc80003fe0100 */
[C---:B------:R-:W-:Y:S01]  /*0b40*/  ISETP.GE.AND P0, PT, R21.reuse, R24, PT ;  /* 0x000000181500720c */ /* 0x040fe20003f06270 */
[----:B------:R-:W-:Y:S01]  /*0b50*/  IMAD.IADD R4, R21, 0x1, -R24 ;  /* 0x0000000115047824 */ /* 0x000fe200078e0a18 */
[----:B------:R-:W-:-:S04]  /*0b60*/  VIMNMX R5, PT, PT, R3, R21, PT ;  /* 0x0000001503057248 */ /* 0x000fc80003fe0100 */
[----:B------:R-:W-:-:S04]  /*0b70*/  SEL R6, R4, RZ, P0 ;  /* 0x000000ff04067207 */ /* 0x000fc80000000000 */
[----:B------:R-:W-:-:S13]  /*0b80*/  ISETP.GE.AND P0, PT, R6, R5, PT ;  /* 0x000000050600720c */ /* 0x000fda0003f06270 */
[----:B------:R-:W-:Y:S05]  /*0b90*/  @P0 BRA `(.L_x_69) ;  /* 0x00000000003c0947 */ /* 0x000fea0003800000 */
[----:B------:R-:W-:-:S07]  /*0ba0*/  IMAD.IADD R10, R3, 0x1, R21 ;  /* 0x00000001030a7824 */ /* 0x000fce00078e0215 */
.L_x_70:
[----:B------:R-:W-:-:S05]  /*0bb0*/  IMAD.IADD R4, R5, 0x1, -R6 ;  /* 0x0000000105047824 */ /* 0x000fca00078e0a06 */
[----:B------:R-:W-:-:S04]  /*0bc0*/  LEA.HI R7, R4, R4, RZ, 0x1 ;  /* 0x0000000404077211 */ /* 0x000fc800078f08ff */
[----:B------:R-:W-:-:S04]  /*0bd0*/  LEA.HI.SX32 R4, R7, R6, 0x1f ;  /* 0x0000000607047211 */ /* 0x000fc800078ffaff */
[----:B------:R-:W-:-:S05]  /*0be0*/  LOP3.LUT R7, RZ, R4, RZ, 0x33, !PT ;  /* 0x00000004ff077212 */ /* 0x000fca00078e33ff */
        /* <DEDUP_REMOVED lines=10> */
.L_x_69:
[----:B------:R-:W-:Y:S05]  /*0c90*/  BSYNC.RECONVERGENT B0 ;  /* 0x0000000000007941 */ /* 0x000fea0003800200 */
.L_x_68:
[----:B------:R-:W-:Y:S01]  /*0ca0*/  IADD3 R9, PT, PT, R3, R21, -R6 ;  /* 0x0000001503097210 */ /* 0x000fe20007ffe806 */
[C---:B------:R-:W-:Y:S01]  /*0cb0*/  VIADD R8, R6.reuse, 0x1 ;  /* 0x0000000106087836 */ /* 0x040fe20000000000 */
[----:B------:R-:W-:Y:S02]  /*0cc0*/  LEA R12, R6, UR4, 0x3 ;  /* 0x00000004060c7c11 */ /* 0x000fe4000f8e18ff */
[C---:B------:R-:W-:Y:S01]  /*0cd0*/  LEA R11, R9.reuse, UR4, 0x3 ;  /* 0x00000004090b7c11 */ /* 0x040fe2000f8e18ff */
[C---:B------:R-:W-:Y:S01]  /*0ce0*/  VIADD R7, R9.reuse, 0x1 ;  /* 0x0000000109077836 */ /* 0x040fe20000000000 */
[----:B------:R-:W-:Y:S01]  /*0cf0*/  ISETP.GE.AND P1, PT, R9, R18, PT ;  /* 0x000000120900720c */ /* 0x000fe20003f26270 */
[----:B------:R-:W-:Y:S01]  /*0d00*/  LDS.64 R20, [R12] ;  /* 0x000000000c147984 */ /* 0x000fe20000000a00 */
[----:B------:R-:W-:-:S03]  /*0d10*/  PLOP3.LUT P0, PT, PT, PT, PT, 0x8, 0x80 ;  /* 0x000000000080781c */ /* 0x000fc60003f0e170 */
[----:B------:R-:W0:Y:S08]  /*0d20*/  LDS.64 R22, [R11] ;  /* 0x000000000b167984 */ /* 0x000e300000000a00 */
[----:B0-----:R-:W-:-:S04]  /*0d30*/  @!P1 ISETP.GE.AND P2, PT, R22, R20, PT ;  /* 0x000000141600920c */ /* 0x001fc80003f46270 */
[----:B------:R-:W-:-:S04]  /*0d40*/  @!P1 ISETP.GE.OR P0, PT, R6, R3, !P2 ;  /* 0x000000030600920c */ /* 0x000fc80005706670 */
[----:B------:R-:W-:Y:S02]  /*0d50*/  SEL R5, R23, R21, P0 ;  /* 0x0000001517057207 */ /* 0x000fe40000000000 */
[----:B------:R-:W-:-:S07]  /*0d60*/  SEL R4, R22, R20, P0 ;  /* 0x0000001416047207 */ /* 0x000fce0000000000 */
[----:B------:R-:W-:Y:S01]  /*0d70*/  @P0 LDS.64 R22, [R11+0x8] ;  /* 0x000008000b160984 */ /* 0x000fe20000000a00 */
[----:B------:R-:W-:Y:S02]  /*0d80*/  @!P0 IMAD.MOV R7, RZ, RZ, R9 ;  /* 0x000000ffff078224 */ /* 0x000fe400078e0209 */
[----:B------:R-:W-:Y:S01]  /*0d90*/  @P0 IMAD.MOV R8, RZ, RZ, R6 ;  /* 0x000000ffff080224 */ /* 0x000fe200078e0206 */
[----:B------:R-:W0:Y:S01]  /*0da0*/  @!P0 LDS.64 R20, [R12+0x8] ;  /* 0x000008000c148984 */ /* 0x000e220000000a00 */
[----:B------:R-:W-:Y:S01]  /*0db0*/  PLOP3.LUT P0, PT, PT, PT, PT, 0x8, 0x80 ;  /* 0x000000000080781c */ /* 0x000fe20003f0e170 */
[C---:B------:R-:W-:Y:S01]  /*0dc0*/  VIADD R9, R7.reuse, 0x1 ;  /* 0x0000000107097836 */ /* 0x040fe20000000000 */
[----:B------:R-:W-:Y:S01]  /*0dd0*/  ISETP.GE.AND P1, PT, R7, R18, PT ;  /* 0x000000120700720c */ /* 0x000fe20003f26270 */
[----:B------:R-:W-:-:S12]  /*0de0*/  VIADD R10, R8, 0x1 ;  /* 0x00000001080a7836 */ /* 0x000fd80000000000 */
        /* <DEDUP_REMOVED lines=84> */
[----:B------:R-:W-:Y:S01]  /*1330*/  @!P1 ISETP.GE.OR P0, PT, R26, R3, !P2 ;  /* 0x000000031a00920c */ /* 0x000fe20005706670 */
[----:B------:R-:W-:-:S03]  /*1340*/  IMAD.SHL.U32 R3, R2, 0x8, RZ ;  /* 0x0000000802037824 */ /* 0x000fc600078e00ff */
[----:B------:R-:W-:Y:S02]  /*1350*/  SEL R21, R23, R21, P0 ;  /* 0x0000001517157207 */ /* 0x000fe40000000000 */
[----:B------:R-:W-:Y:S01]  /*1360*/  SEL R20, R22, R20, P0 ;  /* 0x0000001416147207 */ /* 0x000fe20000000000 */
[----:B------:R-:W-:Y:S06]  /*1370*/  BRA.U !UP0, `(.L_x_71) ;  /* 0x0000000508147547 */ /* 0x000fec000b800000 */
[----:B------:R-:W0:Y:S01]  /*1380*/  S2R R22, SR_LANEID ;  /* 0x0000000000167919 */ /* 0x000e220000000000 */
[----:B------:R-:W-:Y:S01]  /*1390*/  LOP3.LUT R3, R3, 0x1f00, RZ, 0xc0, !PT ;  /* 0x00001f0003037812 */ /* 0x000fe200078ec0ff */
[----:B------:R-:W1:Y:S04]  /*13a0*/  LDCU.64 UR8, c[0x0][0x3a0] ;  /* 0x00007400ff0877ac */ /* 0x000e680008000a00 */
[----:B0-----:R-:W-:Y:S01]  /*13b0*/  IMAD R18, R22, 0x8, R3 ;  /* 0x0000000816127824 */ /* 0x001fe200078e0203 */
[----:B------:R-:W-:-:S04]  /*13c0*/  LOP3.LUT R3, R3, 0x1f, R2, 0xf8, !PT ;  /* 0x0000001f03037812 */ /* 0x000fc800078ef802 */
[----:B------:R-:W-:Y:S01]  /*13d0*/  LEA.HI.SX32 R19, R18, R18, 0x1b ;  /* 0x0000001212137211 */ /* 0x000fe200078fdaff */
[----:B------:R-:W-:Y:S01]  /*13e0*/  IMAD R18, R22, -0x7, R18 ;  /* 0xfffffff916127824 */ /* 0x000fe200078e0212 */
[----:B------:R-:W-:Y:S02]  /*13f0*/  IADD3 R3, P0, PT, R0, R3, RZ ;  /* 0x0000000300037210 */ /* 0x000fe40007f1e0ff */
        /* <DEDUP_REMOVED lines=9> */
[-C--:B------:R-:W-:Y:S01]  /*1490*/  LEA.HI.SX32 R25, R25, R18.reuse, 0x1b ;  /* 0x0000001219197211 */ /* 0x080fe200078fdaff */
[----:B------:R-:W-:Y:S01]  /*14a0*/  IMAD.X R0, RZ, RZ, RZ, P0 ;  /* 0x000000ffff007224 */ /* 0x000fe200000e06ff */
[-C--:B------:R-:W-:Y:S01]  /*14b0*/  LEA.HI.SX32 R27, R27, R18.reuse, 0x1b ;  /* 0x000000121b1b7211 */ /* 0x080fe200078fdaff */
[----:B------:R3:W-:Y:S01]  /*14c0*/  STS.64 [R19+0x20], R12 ;  /* 0x0000200c13007388 */ /* 0x0007e20000000a00 */
[----:B------:R-:W-:-:S02]  /*14d0*/  LEA.HI.SX32 R29, R29, R18, 0x1b ;  /* 0x000000121d1d7211 */ /* 0x000fc400078fdaff */
[----:B-1----:R-:W-:Y:S01]  /*14e0*/  LEA R2, P0, R3, UR8, 0x3 ;  /* 0x0000000803027c11 */ /* 0x002fe2000f8018ff */
[----:B0-----:R-:W-:Y:S01]  /*14f0*/  VIADD R5, R18, 0x60 ;  /* 0x0000006012057836 */ /* 0x001fe20000000000 */
[----:B------:R0:W-:Y:S01]  /*1500*/  STS.64 [R19+0x8], R6 ;  /* 0x0000080613007388 */ /* 0x0001e20000000a00 */
[----:B------:R-:W-:Y:S01]  /*1510*/  LEA R4, R22, UR4, 0x3 ;  /* 0x0000000416047c11 */ /* 0x000fe2000f8e18ff */
[C---:B--2---:R-:W-:Y:S02]  /*1520*/  VIADD R9, R18.reuse, 0xa0 ;  /* 0x000000a012097836 */ /* 0x044fe40000000000 */
[----:B------:R1:W-:Y:S01]  /*1530*/  STS.64 [R19+0x18], R10 ;  /* 0x0000180a13007388 */ /* 0x0003e20000000a00 */
[----:B------:R-:W-:Y:S01]  /*1540*/  LEA R8, R25, UR4, 0x3 ;  /* 0x0000000419087c11 */ /* 0x000fe2000f8e18ff */
[----:B---3--:R-:W-:Y:S02]  /*1550*/  VIADD R13, R18, 0xe0 ;  /* 0x000000e0120d7836 */ /* 0x008fe40000000000 */
[----:B------:R2:W-:Y:S01]  /*1560*/  STS.64 [R19+0x28], R14 ;  /* 0x0000280e13007388 */ /* 0x0005e20000000a00 */
[----:B------:R-:W-:-:S02]  /*1570*/  LEA R12, R27, UR4, 0x3 ;  /* 0x000000041b0c7c11 */ /* 0x000fc4000f8e18ff */
[----:B------:R-:W-:Y:S01]  /*1580*/  LEA.HI.X R3, R3, UR9, R0, 0x3, P0 ;  /* 0x0000000903037c11 */ /* 0x000fe200080f1c00 */
[----:B------:R3:W-:Y:S01]  /*1590*/  STS.64 [R19+0x30], R16 ;  /* 0x0000301013007388 */ /* 0x0007e20000000a00 */
[-C--:B0-----:R-:W-:Y:S02]  /*15a0*/  LEA.HI.SX32 R7, R5, R18.reuse, 0x1b ;  /* 0x0000001205077211 */ /* 0x081fe400078fdaff */
[----:B------:R-:W-:Y:S01]  /*15b0*/  LEA R6, R23, UR4, 0x3 ;  /* 0x0000000417067c11 */ /* 0x000fe2000f8e18ff */
[----:B------:R-:W-:Y:S01]  /*15c0*/  STS.64 [R19+0x38], R20 ;  /* 0x0000381413007388 */ /* 0x000fe20000000a00 */
[-C--:B-1----:R-:W-:Y:S01]  /*15d0*/  LEA.HI.SX32 R11, R9, R18.reuse, 0x1b ;  /* 0x00000012090b7211 */ /* 0x082fe200078fdaff */
[----:B------:R-:W-:Y:S01]  /*15e0*/  NOP ;  /* 0x0000000000007918 */ /* 0x000fe20000000000 */
[----:B------:R-:W-:Y:S01]  /*15f0*/  LEA.HI.SX32 R18, R13, R18, 0x1b ;  /* 0x000000120d127211 */ /* 0x000fe200078fdaff */
[----:B------:R-:W0:Y:S01]  /*1600*/  LDS.64 R4, [R4] ;  /* 0x0000000004047984 */ /* 0x000e220000000a00 */
[----:B------:R-:W-:-:S02]  /*1610*/  LEA R10, R7, UR4, 0x3 ;  /* 0x00000004070a7c11 */ /* 0x000fc4000f8e18ff */
[----:B--2---:R-:W-:Y:S01]  /*1620*/  LEA R14, R11, UR4, 0x3 ;  /* 0x000000040b0e7c11 */ /* 0x004fe2000f8e18ff */
[----:B------:R-:W1:Y:S01]  /*1630*/  LDS.64 R6, [R6+0x100] ;  /* 0x0001000006067984 */ /* 0x000e620000000a00 */
[----:B---3--:R-:W-:Y:S02]  /*1640*/  LEA R16, R29, UR4, 0x3 ;  /* 0x000000041d107c11 */ /* 0x008fe4000f8e18ff */
[----:B------:R-:W-:Y:S01]  /*1650*/  LEA R18, R18, UR4, 0x3 ;  /* 0x0000000412127c11 */ /* 0x000fe2000f8e18ff */
[----:B------:R-:W2:Y:S04]  /*1660*/  LDS.64 R8, [R8+0x200] ;  /* 0x0002000008087984 */ /* 0x000ea80000000a00 */
[----:B------:R-:W3:Y:S04]  /*1670*/  LDS.64 R10, [R10+0x300] ;  /* 0x000300000a0a7984 */ /* 0x000ee80000000a00 */
[----:B------:R-:W4:Y:S04]  /*1680*/  LDS.64 R12, [R12+0x400] ;  /* 0x000400000c0c7984 */ /* 0x000f280000000a00 */
[----:B------:R-:W5:Y:S04]  /*1690*/  LDS.64 R14, [R14+0x500] ;  /* 0x000500000e0e7984 */ /* 0x000f680000000a00 */
[----:B------:R-:W5:Y:S04]  /*16a0*/  LDS.64 R16, [R16+0x600] ;  /* 0x0006000010107984 */ /* 0x000f680000000a00 */
[----:B------:R-:W5:Y:S04]  /*16b0*/  LDS.64 R18, [R18+0x700] ;  /* 0x0007000012127984 */ /* 0x000f680000000a00 */
[----:B0-----:R-:W-:Y:S04]  /*16c0*/  STG.E desc[UR6][R2.64], R4 ;  /* 0x0000000402007986 */ /* 0x001fe8000c101906 */
[----:B------:R-:W-:Y:S04]  /*16d0*/  STG.E desc[UR6][R2.64+0x4], R5 ;  /* 0x0000040502007986 */ /* 0x000fe8000c101906 */
[----:B-1----:R-:W-:Y:S04]  /*16e0*/  STG.E desc[UR6][R2.64+0x100], R6 ;  /* 0x0001000602007986 */ /* 0x002fe8000c101906 */
        /* <DEDUP_REMOVED lines=14> */
.L_x_71:
[----:B------:R-:W0:Y:S01]  /*17d0*/  S2R R18, SR_LANEID ;  /* 0x0000000000127919 */ /* 0x000e220000000000 */
[----:B------:R-:W-:Y:S01]  /*17e0*/  LOP3.LUT R3, R3, 0x1f00, RZ, 0xc0, !PT ;  /* 0x00001f0003037812 */ /* 0x000fe200078ec0ff */
[----:B------:R-:W1:Y:S04]  /*17f0*/  LDCU.64 UR8, c[0x0][0x388] ;  /* 0x00007100ff0877ac */ /* 0x000e680008000a00 */
[----:B0-----:R-:W-:-:S04]  /*1800*/  IMAD R19, R18, 0x8, R3 ;  /* 0x0000000812137824 */ /* 0x001fc800078e0203 */
[----:B------:R-:W-:Y:S01]  /*1810*/  IMAD R18, R18, -0x7, R19 ;  /* 0xfffffff912127824 */ /* 0x000fe200078e0213 */
[----:B------:R-:W-:-:S03]  /*1820*/  LEA.HI.SX32 R22, R19, R19, 0x1b ;  /* 0x0000001313167211 */ /* 0x000fc600078fdaff */
[----:B------:R-:W-:Y:S01]  /*1830*/  VIADD R23, R18, 0x20 ;  /* 0x0000002012177836 */ /* 0x000fe20000000000 */
[----:B------:R-:W-:Y:S01]  /*1840*/  LEA R22, R22, UR4, 0x3 ;  /* 0x0000000416167c11 */ /* 0x000fe2000f8e18ff */
[C---:B------:R-:W-:Y:S01]  /*1850*/  VIADD R25, R18.reuse, 0x40 ;  /* 0x0000004012197836 */ /* 0x040fe20000000000 */
[CC--:B------:R-:W-:Y:S02]  /*1860*/  LEA.HI.SX32 R19, R18.reuse, R18.reuse, 0x1b ;  /* 0x0000001212137211 */ /* 0x0c0fe400078fdaff */
[-C--:B------:R-:W-:Y:S01]  /*1870*/  LEA.HI.SX32 R23, R23, R18.reuse, 0x1b ;  /* 0x0000001217177211 */ /* 0x080fe200078fdaff */
[----:B------:R0:W-:Y:S01]  /*1880*/  STS.64 [R22], R4 ;  /* 0x0000000416007388 */ /* 0x0001e20000000a00 */
[----:B------:R-:W-:Y:S02]  /*1890*/  LEA.HI.SX32 R25, R25, R18, 0x1b ;  /* 0x0000001219197211 */ /* 0x000fe400078fdaff */
[----:B------:R-:W-:Y:S01]  /*18a0*/  LEA R19, R19, UR4, 0x3 ;  /* 0x0000000413137c11 */ /* 0x000fe2000f8e18ff */
        /* <DEDUP_REMOVED lines=15> */
[----:B------:R-:W-:Y:S01]  /*19a0*/  LEA.HI.SX32 R11, R11, R18, 0x1b ;  /* 0x000000120b0b7211 */ /* 0x000fe200078fdaff */
[----:B------:R0:W-:Y:S01]  /*19b0*/  STS.64 [R22+0x38], R20 ;  /* 0x0000381416007388 */ /* 0x0001e20000000a00 */
[----:B------:R-:W-:-:S02]  /*19c0*/  LEA R12, R5, UR4, 0x3 ;  /* 0x00000004050c7c11 */ /* 0x000fc4000f8e18ff */
[----:B------:R-:W-:Y:S01]  /*19d0*/  LEA.HI.SX32 R4, R13, R18, 0x1b ;  /* 0x000000120d047211 */ /* 0x000fe200078fdaff */
[----:B------:R-:W-:Y:S01]  /*19e0*/  NOP ;  /* 0x0000000000007918 */ /* 0x000fe20000000000 */
[----:B--2---:R-:W-:Y:S01]  /*19f0*/  LEA R16, R23, UR4, 0x3 ;  /* 0x0000000417107c11 */ /* 0x004fe2000f8e18ff */
[----:B------:R-:W2:Y:S01]  /*1a00*/  LDS.64 R18, [R19] ;  /* 0x0000000013127984 */ /* 0x000ea20000000a00 */
[----:B------:R-:W-:Y:S02]  /*1a10*/  LEA R14, R25, UR4, 0x3 ;  /* 0x00000004190e7c11 */ /* 0x000fe4000f8e18ff */
[----:B------:R-:W-:Y:S01]  /*1a20*/  LEA R9, R9, UR4, 0x3 ;  /* 0x0000000409097c11 */ /* 0x000fe2000f8e18ff */
[----:B------:R-:W-:Y:S01]  /*1a30*/  LDS.64 R12, [R12+0x300] ;  /* 0x000300000c0c7984 */ /* 0x000fe20000000a00 */
[----:B------:R-:W-:Y:S02]  /*1a40*/  LEA R6, R11, UR4, 0x3 ;  /* 0x000000040b067c11 */ /* 0x000fe4000f8e18ff */
[----:B------:R-:W-:Y:S01]  /*1a50*/  LEA R4, R4, UR4, 0x3 ;  /* 0x0000000404047c11 */ /* 0x000fe2000f8e18ff */
[----:B------:R-:W3:Y:S01]  /*1a60*/  LDS.64 R16, [R16+0x100] ;  /* 0x0001000010107984 */ /* 0x000ee20000000a00 */
[----:B0-----:R-:W-:-:S03]  /*1a70*/  LOP3.LUT R21, R2, 0x1f, RZ, 0xc0, !PT ;  /* 0x0000001f02157812 */ /* 0x001fc600078ec0ff */
[----:B------:R-:W0:Y:S02]  /*1a80*/  LDS.64 R14, [R14+0x200] ;  /* 0x000200000e0e7984 */ /* 0x000e240000000a00 */
[----:B------:R-:W-:Y:S02]  /*1a90*/  IMAD.IADD R0, R0, 0x1, R21 ;  /* 0x0000000100007824 */ /* 0x000fe400078e0215 */
[----:B------:R-:W4:Y:S03]  /*1aa0*/  LDS.64 R10, [R10+0x400] ;  /* 0x000400000a0a7984 */ /* 0x000f260000000a00 */
[----:B------:R-:W-:Y:S01]  /*1ab0*/  IADD3 R0, P0, PT, R3, R0, RZ ;  /* 0x0000000003007210 */ /* 0x000fe20007f1e0ff */
[----:B------:R-:W5:Y:S04]  /*1ac0*/  LDS.64 R8, [R9+0x500] ;  /* 0x0005000009087984 */ /* 0x000f680000000a00 */
[----:B------:R-:W5:Y:S01]  /*1ad0*/  LDS.64 R6, [R6+0x600] ;  /* 0x0006000006067984 */ /* 0x000f620000000a00 */
[----:B------:R-:W-:Y:S01]  /*1ae0*/  IMAD.X R3, RZ, RZ, RZ, P0 ;  /* 0x000000ffff037224 */ /* 0x000fe200000e06ff */
[----:B-1----:R-:W-:-:S02]  /*1af0*/  LEA R2, P0, R0, UR8, 0x3 ;  /* 0x0000000800027c11 */ /* 0x002fc4000f8018ff */
[----:B------:R-:W1:Y:S02]  /*1b00*/  LDS.64 R4, [R4+0x700] ;  /* 0x0007000004047984 */ /* 0x000e640000000a00 */
[----:B------:R-:W-:-:S05]  /*1b10*/  LEA.HI.X R3, R0, UR9, R3, 0x3, P0 ;  /* 0x0000000900037c11 */ /* 0x000fca00080f1c03 */
[----:B--2---:R-:W-:Y:S04]  /*1b20*/  STG.E desc[UR6][R2.64], R18 ;  /* 0x0000001202007986 */ /* 0x004fe8000c101906 */
[----:B------:R-:W-:Y:S04]  /*1b30*/  STG.E desc[UR6][R2.64+0x4], R19 ;  /* 0x0000041302007986 */ /* 0x000fe8000c101906 */
[----:B---3--:R-:W-:Y:S04]  /*1b40*/  STG.E desc[UR6][R2.64+0x100], R16 ;  /* 0x0001001002007986 */ /* 0x008fe8000c101906 */
[----:B------:R-:W-:Y:S04]  /*1b50*/  STG.E desc[UR6][R2.64+0x104], R17 ;  /* 0x0001041102007986 */ /* 0x000fe8000c101906 */
[----:B0-----:R-:W-:Y:S04]  /*1b60*/  STG.E desc[UR6][R2.64+0x200], R14 ;  /* 0x0002000e02007986 */ /* 0x001fe8000c101906 */
[----:B------:R-:W-:Y:S04]  /*1b70*/  STG.E desc[UR6][R2.64+0x204], R15 ;  /* 0x0002040f02007986 */ /* 0x000fe8000c101906 */
[----:B------:R-:W-:Y:S04]  /*1b80*/  STG.E desc[UR6][R2.64+0x300], R12 ;  /* 0x0003000c02007986 */ /* 0x000fe8000c101906 */
[----:B------:R-:W-:Y:S04]  /*1b90*/  STG.E desc[UR6][R2.64+0x304], R13 ;  /* 0x0003040d02007986 */ /* 0x000fe8000c101906 */
[----:B----4-:R-:W-:Y:S04]  /*1ba0*/  STG.E desc[UR6][R2.64+0x400], R10 ;  /* 0x0004000a02007986 */ /* 0x010fe8000c101906 */
[----:B------:R-:W-:Y:S04]  /*1bb0*/  STG.E desc[UR6][R2.64+0x404], R11 ;  /* 0x0004040b02007986 */ /* 0x000fe8000c101906 */
[----:B-----5:R-:W-:Y:S04]  /*1bc0*/  STG.E desc[UR6][R2.64+0x500], R8 ;  /* 0x0005000802007986 */ /* 0x020fe8000c101906 */
[----:B------:R-:W-:Y:S04]  /*1bd0*/  STG.E desc[UR6][R2.64+0x504], R9 ;  /* 0x0005040902007986 */ /* 0x000fe8000c101906 */
[----:B------:R-:W-:Y:S04]  /*1be0*/  STG.E desc[UR6][R2.64+0x600], R6 ;  /* 0x0006000602007986 */ /* 0x000fe8000c101906 */
[----:B------:R-:W-:Y:S04]  /*1bf0*/  STG.E desc[UR6][R2.64+0x604], R7 ;  /* 0x0006040702007986 */ /* 0x000fe8000c101906 */
[----:B-1----:R-:W-:Y:S04]  /*1c00*/  STG.E desc[UR6][R2.64+0x700], R4 ;  /* 0x0007000402007986 */ /* 0x002fe8000c101906 */
[----:B------:R-:W-:Y:S01]  /*1c10*/  STG.E desc[UR6][R2.64+0x704], R5 ;  /* 0x0007040502007986 */ /* 0x000fe2000c101906 */
[----:B------:R-:W-:Y:S05]  /*1c20*/  EXIT ;  /* 0x000000000000794d */ /* 0x000fea0003800000 */
.L_x_65:
        /* <DEDUP_REMOVED lines=10> */
[----:B------:R-:W-:Y:S01]  /*1cd0*/  BSSY.RECONVERGENT B0, `(.L_x_72) ;  /* 0x00000dd000007945 */ /* 0x000fe20003800200 */
[----:B------:R-:W-:Y:S01]  /*1ce0*/  ACQBULK ;  /* 0x000000000000782e */ /* 0x000fe20000000000 */
[----:B------:R-:W-:Y:S01]  /*1cf0*/  IMAD.IADD R9, R11, 0x1, -R10 ;  /* 0x000000010b097824 */ /* 0x000fe200078e0a0a */
[----:B------:R-:W-:Y:S01]  /*1d00*/  ISETP.NE.AND P1, PT, R8, -0x1, PT ;  /* 0xffffffff0800780c */ /* 0x000fe20003f25270 */
[----:B------:R-:W-:Y:S01]  /*1d10*/  IMAD.SHL.U32 R10, R10, 0x800, RZ ;  /* 0x000008000a0a7824 */ /* 0x000fe200078e00ff */
[----:B------:R-:W-:Y:S01]  /*1d20*/  LOP3.LUT R8, R3, 0xfffff800, RZ, 0xc0, !PT ;  /* 0xfffff80003087812 */ /* 0x000fe200078ec0ff */
[----:B------:R-:W-:Y:S01]  /*1d30*/  IMAD.SHL.U32 R12, R9, 0x800, RZ ;  /* 0x00000800090c7824 */ /* 0x000fe200078e00ff */
[----:B------:R-:W-:Y:S01]  /*1d40*/  UISETP.NE.AND UP0, UPT, UR4, URZ, UPT ;  /* 0x000000ff0400728c */ /* 0x000fe2000bf05270 */
[----:B--2---:R-:W-:-:S02]  /*1d50*/  IMAD.IADD R13, R13, 0x1, -R10 ;  /* 0x000000010d0d7824 */ /* 0x004fc400078e0a0a */
[C---:B0-----:R-:W-:Y:S01]  /*1d60*/  VIADD R5, R12.reuse, 0x7ff ;  /* 0x000007ff0c057836 */ /* 0x041fe20000000000 */
[----:B------:R-:W-:-:S13]  /*1d70*/  ISETP.NE.AND P0, PT, R12, -0x800, PT ;  /* 0xfffff8000c00780c */ /* 0x000fda0003f05270 */
[----:B------:R-:W-:Y:S02]  /*1d80*/  @P0 VIADD R5, R12, 0x800 ;  /* 0x000008000c050836 */ /* 0x000fe40000000000 */
[----:B---3--:R-:W-:Y:S01]  /*1d90*/  IMAD.IADD R4, R7, 0x1, -R10 ;  /* 0x0000000107047824 */ /* 0x008fe200078e0a0a */
[----:B------:R-:W-:-:S03]  /*1da0*/  VIMNMX.U32 R7, PT, PT, R8, R13, !PT ;  /* 0x0000000d08077248 */ /* 0x000fc60007fe0000 */
[----:B------:R-:W-:Y:S01]  /*1db0*/  IMAD.IADD R5, R5, 0x1, -R4 ;  /* 0x0000000105057824 */ /* 0x000fe200078e0a04 */
[----:B------:R-:W-:Y:S01]  /*1dc0*/  @!P1 VIMNMX.U32 R4, PT, PT, R8, R13, PT ;  /* 0x0000000d08049248 */ /* 0x000fe20003fe0000 */
[----:B----4-:R-:W-:Y:S02]  /*1dd0*/  IMAD.IADD R3, R6, 0x1, -R10 ;  /* 0x0000000106037824 */ /* 0x010fe400078e0a0a */
[----:B------:R-:W-:Y:S01]  /*1de0*/  IMAD.IADD R7, R7, 0x1, -R8 ;  /* 0x0000000107077824 */ /* 0x000fe200078e0a08 */
[----:B------:R-:W-:Y:S01]  /*1df0*/  SEL R6, R8, R5, !P1 ;  /* 0x0000000508067207 */ /* 0x000fe20004800000 */
[----:B------:R-:W-:-:S03]  /*1e00*/  IMAD.IADD R21, R4, 0x1, -R3 ;  /* 0x0000000104157824 */ /* 0x000fc600078e0a03 */
[----:B------:R-:W-:Y:S02]  /*1e10*/  VIADDMNMX.U32 R5, R12, -R3, R7, PT ;  /* 0x800000030c057246 */ /* 0x000fe40003800007 */
[----:B------:R-:W-:-:S05]  /*1e20*/  VIMNMX.U32 R6, PT, PT, R7, R6, PT ;  /* 0x0000000607067248 */ /* 0x000fca0003fe0000 */
[----:B------:R-:W-:Y:S01]  /*1e30*/  IMAD.IADD R20, R6, 0x1, -R5 ;  /* 0x0000000106147824 */ /* 0x000fe200078e0a05 */
[----:B------:R-:W-:Y:S06]  /*1e40*/  BRA.U !UP0, `(.L_x_73) ;  /* 0x00000005088c7547 */ /* 0x000fec000b800000 */
[----:B------:R-:W0:Y:S01]  /*1e50*/  LDCU.64 UR4, c[0x0][0x388] ;  /* 0x00007100ff0477ac */ /* 0x000e220008000a00 */
[----:B------:R-:W-:Y:S01]  /*1e60*/  IADD3 R5, P0, P1, R5, R10, R8 ;  /* 0x0000000a05057210 */ /* 0x000fe2000791e008 */
[C---:B------:R-:W-:Y:S01]  /*1e70*/  IMAD.IADD R4, R2.reuse, 0x1, -R21 ;  /* 0x0000000102047824 */ /* 0x040fe200078e0a15 */
[C---:B------:R-:W-:Y:S01]  /*1e80*/  IADD3 R3, P2, P3, R2.reuse, R3, R10 ;  /* 0x0000000302037210 */ /* 0x040fe20007b5e00a */
[C---:B------:R-:W-:Y:S01]  /*1e90*/  VIADD R8, R2.reuse, 0x300 ;  /* 0x0000030002087836 */ /* 0x040fe20000000000 */
[----:B------:R-:W-:Y:S01]  /*1ea0*/  IADD3.X R7, PT, PT, RZ, RZ, RZ, P0, P1 ;  /* 0x000000ffff077210 */ /* 0x000fe200007e24ff */
[----:B------:R-:W-:Y:S01]  /*1eb0*/  VIADD R28, R2, 0x500 ;  /* 0x00000500021c7836 */ /* 0x000fe20000000000 */
[----:B------:R-:W-:Y:S01]  /*1ec0*/  IADD3.X R6, PT, PT, RZ, RZ, RZ, P2, P3 ;  /* 0x000000ffff067210 */ /* 0x000fe200017e64ff */
[----:B------:R-:W-:Y:S01]  /*1ed0*/  BSSY.RECONVERGENT B1, `(.L_x_74) ;  /* 0x000001b000017945 */ /* 0x000fe20003800200 */
[----:B------:R-:W-:Y:S02]  /*1ee0*/  IADD3 R5, P4, PT, R4, R5, RZ ;  /* 0x0000000504057210 */ /* 0x000fe40007f9e0ff */
[----:B------:R-:W-:-:S02]  /*1ef0*/  CS2R R18, SRZ ;  /* 0x0000000000127805 */ /* 0x000fc4000001ff00 */
[----:B------:R-:W-:Y:S02]  /*1f00*/  LOP3.LUT R26, R2, 0x400, RZ, 0xfc, !PT ;  /* 0x00000400021a7812 */ /* 0x000fe400078efcff */
[----:B------:R-:W-:Y:S02]  /*1f10*/  CS2R R16, SRZ ;  /* 0x0000000000107805 */ /* 0x000fe4000001ff00 */
[----:B------:R-:W-:Y:S02]  /*1f20*/  LEA.HI.X.SX32 R4, R4, R7, 0x1, P4 ;  /* 0x0000000704047211 */ /* 0x000fe400020f0eff */
[----:B0-----:R-:W-:Y:S02]  /*1f30*/  LEA R22, P0, R3, UR4, 0x3 ;  /* 0x0000000403167c11 */ /* 0x001fe4000f8018ff */
[----:B------:R-:W-:Y:S02]  /*1f40*/  LEA R24, P1, R5, UR4, 0x3 ;  /* 0x0000000405187c11 */ /* 0x000fe4000f8218ff */
[----:B------:R-:W-:Y:S01]  /*1f50*/  LEA.HI.X R23, R3, UR5, R6, 0x3, P0 ;  /* 0x0000000503177c11 */ /* 0x000fe200080f1c06 */
[----:B------:R-:W-:Y:S01]  /*1f60*/  IMAD.IADD R3, R21, 0x1, R20 ;  /* 0x0000000115037824 */ /* 0x000fe200078e0214 */
[----:B------:R-:W-:Y:S01]  /*1f70*/  LEA.HI.X R25, R5, UR5, R4, 0x3, P1 ;  /* 0x0000000505197c11 */ /* 0x000fe200088f1c04 */
[----:B------:R-:W-:-:S02]  /*1f80*/  VIADD R4, R2, 0x100 ;  /* 0x0000010002047836 */ /* 0x000fc40000000000 */
[C---:B------:R-:W-:Y:S01]  /*1f90*/  VIADD R6, R2.reuse, 0x200 ;  /* 0x0000020002067836 */ /* 0x040fe20000000000 */
[CC--:B------:R-:W-:Y:S01]  /*1fa0*/  ISETP.GE.AND P6, PT, R2.reuse, R3.reuse, PT ;  /* 0x000000030200720c */ /* 0x0c0fe20003fc6270 */
[----:B------:R-:W-:Y:S01]  /*1fb0*/  VIADD R5, R2, 0x600 ;  /* 0x0000060002057836 */ /* 0x000fe20000000000 */
[-C--:B------:R-:W-:Y:S02]  /*1fc0*/  ISETP.GE.AND P0, PT, R4, R3.reuse, PT ;  /* 0x000000030400720c */ /* 0x080fe40003f06270 */
[-C--:B------:R-:W-:Y:S02]  /*1fd0*/  ISETP.GE.AND P1, PT, R6, R3.reuse, PT ;  /* 0x000000030600720c */ /* 0x080fe40003f26270 */
[-C--:B------:R-:W-:Y:S02]  /*1fe0*/  ISETP.GE.AND P2, PT, R8, R3.reuse, PT ;  /* 0x000000030800720c */ /* 0x080fe40003f46270 */
[-C--:B------:R-:W-:Y:S02]  /*1ff0*/  ISETP.GE.AND P3, PT, R26, R3.reuse, PT ;  /* 0x000000031a00720c */ /* 0x080fe40003f66270 */
[----:B------:R-:W-:-:S02]  /*2000*/  ISETP.GE.AND P4, PT, R28, R3, PT ;  /* 0x000000031c00720c */ /* 0x000fc40003f86270 */
[----:B------:R-:W-:Y:S01]  /*2010*/  ISETP.GE.AND P5, PT, R5, R3, PT ;  /* 0x000000030500720c */ /* 0x000fe20003fa6270 */
[----:B------:R-:W-:-:S12]  /*2020*/  @P6 BRA `(.L_x_75) ;  /* 0x0000000000146947 */ /* 0x000fd80003800000 */
[----:B------:R-:W-:-:S13]  /*2030*/  ISETP.GE.AND P6, PT, R2, R21, PT ;  /* 0x000000150200720c */ /* 0x000fda0003fc6270 */
[----:B------:R0:W5:Y:S04]  /*2040*/  @!P6 LDG.E R18, desc[UR6][R22.64] ;  /* 0x000000061612e981 */ /* 0x000168000c1e1900 */
[----:B------:R0:W5:Y:S04]  /*2050*/  @!P6 LDG.E R19, desc[UR6][R22.64+0x4] ;  /* 0x000004061613e981 */ /* 0x000168000c1e1900 */
[----:B------:R0:W5:Y:S04]  /*2060*/  @P6 LDG.E R18, desc[UR6][R24.64] ;  /* 0x0000000618126981 */ /* 0x000168000c1e1900 */
[----:B------:R0:W5:Y:S02]  /*2070*/  @P6 LDG.E R19, desc[UR6][R24.64+0x4] ;  /* 0x0000040618136981 */ /* 0x000164000c1e1900 */
.L_x_75:
[----:B------:R-:W-:Y:S05]  /*2080*/  BSYNC.RECONVERGENT B1 ;  /* 0x0000000000017941 */ /* 0x000fea0003800200 */
.L_x_74:
[----:B------:R-:W-:Y:S04]  /*2090*/  BSSY.RECONVERGENT B1, `(.L_x_76) ;  /* 0x0000007000017945 */ /* 0x000fe80003800200 */
[----:B------:R-:W-:Y:S05]  /*20a0*/  @P0 BRA `(.L_x_77) ;  /* 0x0000000000140947 */ /* 0x000fea0003800000 */
[----:B------:R-:W-:-:S13]  /*20b0*/  ISETP.GE.AND P0, PT, R4, R21, PT ;  /* 0x000000150400720c */ /* 0x000fda0003f06270 */
[----:B------:R1:W5:Y:S04]  /*20c0*/  @P0 LDG.E R16, desc[UR6][R24.64+0x800] ;  /* 0x0008000618100981 */ /* 0x000368000c1e1900 */
[----:B------:R1:W5:Y:S04]  /*20d0*/  @P0 LDG.E R17, desc[UR6][R24.64+0x804] ;  /* 0x0008040618110981 */ /* 0x000368000c1e1900 */
[----:B------:R1:W5:Y:S04]  /*20e0*/  @!P0 LDG.E R16, desc[UR6][R22.64+0x800] ;  /* 0x0008000616108981 */ /* 0x000368000c1e1900 */
[----:B------:R1:W5:Y:S02]  /*20f0*/  @!P0 LDG.E R17, desc[UR6][R22.64+0x804] ;  /* 0x0008040616118981 */ /* 0x000364000c1e1900 */
.L_x_77:
[----:B------:R-:W-:Y:S05]  /*2100*/  BSYNC.RECONVERGENT B1 ;  /* 0x0000000000017941 */ /* 0x000fea0003800200 */
.L_x_76:
        /* <DEDUP_REMOVED lines=8> */
.L_x_79:
[----:B------:R-:W-:Y:S05]  /*2190*/  BSYNC.RECONVERGENT B1 ;  /* 0x0000000000017941 */ /* 0x000fea0003800200 */
.L_x_78:
        /* <DEDUP_REMOVED lines=8> */
.L_x_81:
[----:B------:R-:W-:Y:S05]  /*2220*/  BSYNC.RECONVERGENT B1 ;  /* 0x0000000000017941 */ /* 0x000fea0003800200 */
.L_x_80:
        /* <DEDUP_REMOVED lines=8> */
.L_x_83:
[----:B------:R-:W-:Y:S05]  /*22b0*/  BSYNC.RECONVERGENT B1 ;  /* 0x0000000000017941 */ /* 0x000fea0003800200 */
.L_x_82:
        /* <DEDUP_REMOVED lines=8> */
.L_x_85:
[----:B------:R-:W-:Y:S05]  /*2340*/  BSYNC.RECONVERGENT B1 ;  /* 0x0000000000017941 */ /* 0x000fea0003800200 */
.L_x_84:
        /* <DEDUP_REMOVED lines=8> */
.L_x_87:
[----:B------:R-:W-:Y:S05]  /*23d0*/  BSYNC.RECONVERGENT B1 ;  /* 0x0000000000017941 */ /* 0x000fea0003800200 */
.L_x_86:
        /* <DEDUP_REMOVED lines=10> */
.L_x_73:
[C---:B------:R-:W-:Y:S01]  /*2480*/  IMAD.IADD R4, R2.reuse, 0x1, -R21 ;  /* 0x0000000102047824 */ /* 0x040fe200078e0a15 */
[----:B------:R-:W-:Y:S01]  /*2490*/  IADD3 R5, P0, P1, R5, R10, R8 ;  /* 0x0000000a05057210 */ /* 0x000fe2000791e008 */
[----:B------:R-:W0:Y:S01]  /*24a0*/  LDCU.64 UR4, c[0x0][0x3a0] ;  /* 0x00007400ff0477ac */ /* 0x000e220008000a00 */
[C---:B------:R-:W-:Y:S01]  /*24b0*/  IADD3 R10, P2, P3, R2.reuse, R3, R10 ;  /* 0x00000003020a7210 */ /* 0x040fe20007b5e00a */
[----:B------:R-:W-:Y:S01]  /*24c0*/  VIADD R8, R2, 0x300 ;  /* 0x0000030002087836 */ /* 0x000fe20000000000 */
[----:B------:R-:W-:Y:S01]  /*24d0*/  IADD3 R6, P4, PT, R4, R5, RZ ;  /* 0x0000000504067210 */ /* 0x000fe20007f9e0ff */
[----:B------:R-:W-:Y:S01]  /*24e0*/  VIADD R28, R2, 0x500 ;  /* 0x00000500021c7836 */ /* 0x000fe20000000000 */
[----:B------:R-:W-:Y:S01]  /*24f0*/  IADD3.X R3, PT, PT, RZ, RZ, RZ, P0, P1 ;  /* 0x000000ffff037210 */ /* 0x000fe200007e24ff */
[----:B------:R-:W-:Y:S01]  /*2500*/  BSSY.RECONVERGENT B1, `(.L_x_89) ;  /* 0x000001b000017945 */ /* 0x000fe20003800200 */
[----:B------:R-:W-:Y:S02]  /*2510*/  IADD3.X R5, PT, PT, RZ, RZ, RZ, P2, P3 ;  /* 0x000000ffff057210 */ /* 0x000fe400017e64ff */
[----:B------:R-:W-:-:S02]  /*2520*/  CS2R R18, SRZ ;  /* 0x0000000000127805 */ /* 0x000fc4000001ff00 */
[----:B------:R-:W-:Y:S01]  /*2530*/  LEA.HI.X.SX32 R7, R4, R3, 0x1, P4 ;  /* 0x0000000304077211 */ /* 0x000fe200020f0eff */
[----:B------:R-:W-:Y:S01]  /*2540*/  IMAD.IADD R3, R21, 0x1, R20 ;  /* 0x0000000115037824 */ /* 0x000fe200078e0214 */
[C---:B------:R-:W-:Y:S01]  /*2550*/  LOP3.LUT R26, R2.reuse, 0x400, RZ, 0xfc, !PT ;  /* 0x00000400021a7812 */ /* 0x040fe200078efcff */
[C---:B------:R-:W-:Y:S01]  /*2560*/  VIADD R4, R2.reuse, 0x100 ;  /* 0x0000010002047836 */ /* 0x040fe20000000000 */
[----:B------:R-:W-:Y:S02]  /*2570*/  CS2R R16, SRZ ;  /* 0x0000000000107805 */ /* 0x000fe4000001ff00 */
[-C--:B------:R-:W-:Y:S02]  /*2580*/  ISETP.GE.AND P6, PT, R2, R3.reuse, PT ;  /* 0x000000030200720c */ /* 0x080fe40003fc6270 */
[----:B------:R-:W-:Y:S02]  /*2590*/  ISETP.GE.AND P2, PT, R8, R3, PT ;  /* 0x000000030800720c */ /* 0x000fe40003f46270 */
[----:B0-----:R-:W-:-:S02]  /*25a0*/  LEA R22, P0, R10, UR4, 0x3 ;  /* 0x000000040a167c11 */ /* 0x001fc4000f8018ff */
[----:B------:R-:W-:Y:S02]  /*25b0*/  LEA R24, P1, R6, UR4, 0x3 ;  /* 0x0000000406187c11 */ /* 0x000fe4000f8218ff */
[----:B------:R-:W-:Y:S01]  /*25c0*/  LEA.HI.X R23, R10, UR5, R5, 0x3, P0 ;  /* 0x000000050a177c11 */ /* 0x000fe200080f1c05 */
[----:B------:R-:W-:Y:S01]  /*25d0*/  VIADD R5, R2, 0x600 ;  /* 0x0000060002057836 */ /* 0x000fe20000000000 */
[----:B------:R-:W-:Y:S01]  /*25e0*/  LEA.HI.X R25, R6, UR5, R7, 0x3, P1 ;  /* 0x0000000506197c11 */ /* 0x000fe200088f1c07 */
[----:B------:R-:W-:Y:S01]  /*25f0*/  VIADD R6, R2, 0x200 ;  /* 0x0000020002067836 */ /* 0x000fe20000000000 */
[-C--:B------:R-:W-:Y:S02]  /*2600*/  ISETP.GE.AND P0, PT, R4, R3.reuse, PT ;  /* 0x000000030400720c */ /* 0x080fe40003f06270 */
[-C--:B------:R-:W-:Y:S02]  /*2610*/  ISETP.GE.AND P3, PT, R26, R3.reuse, PT ;  /* 0x000000031a00720c */ /* 0x080fe40003f66270 */
[----:B------:R-:W-:-:S02]  /*2620*/  ISETP.GE.AND P1, PT, R6, R3, PT ;  /* 0x000000030600720c */ /* 0x000fc40003f26270 */
        /* <DEDUP_REMOVED lines=8> */
.L_x_90:
[----:B------:R-:W-:Y:S05]  /*26b0*/  BSYNC.RECONVERGENT B1 ;  /* 0x0000000000017941 */ /* 0x000fea0003800200 */
.L_x_89:
[----:B------:R-:W-:Y:S04]  /*26c0*/  BSSY.RECONVERGENT B1, `(.L_x_91) ;  /* 0x0000007000017945 */ /* 0x000fe80003800200 */
[----:B------:R-:W-:Y:S05]  /*26d0*/  @P0 BRA `(.L_x_92) ;  /* 0x0000000000140947 */ /* 0x000fea0003800000 */
[----:B------:R-:W-:-:S13]  /*26e0*/  ISETP.GE.AND P0, PT, R4, R21, PT ;  /* 0x000000150400720c */ /* 0x000fda0003f06270 */
[----:B------:R1:W5:Y:S04]  /*26f0*/  @P0 LDG.E R16, desc[UR6][R24.64+0x800] ;  /* 0x0008000618100981 */ /* 0x000368000c1e1900 */
[----:B------:R1:W5:Y:S04]  /*2700*/  @P0 LDG.E R17, desc[UR6][R24.64+0x804] ;  /* 0x0008040618110981 */ /* 0x000368000c1e1900 */
[----:B------:R1:W5:Y:S04]  /*2710*/  @!P0 LDG.E R16, desc[UR6][R22.64+0x800] ;  /* 0x0008000616108981 */ /* 0x000368000c1e1900 */
[----:B------:R1:W5:Y:S02]  /*2720*/  @!P0 LDG.E R17, desc[UR6][R22.64+0x804] ;  /* 0x0008040616118981 */ /* 0x000364000c1e1900 */
.L_x_92:
[----:B------:R-:W-:Y:S05]  /*2730*/  BSYNC.RECONVERGENT B1 ;  /* 0x0000000000017941 */ /* 0x000fea0003800200 */
.L_x_91:
        /* <DEDUP_REMOVED lines=8> */
.L_x_94:
[----:B------:R-:W-:Y:S05]  /*27c0*/  BSYNC.RECONVERGENT B1 ;  /* 0x0000000000017941 */ /* 0x000fea0003800200 */
.L_x_93:
        /* <DEDUP_REMOVED lines=8> */
.L_x_96:
[----:B------:R-:W-:Y:S05]  /*2850*/  BSYNC.RECONVERGENT B1 ;  /* 0x0000000000017941 */ /* 0x000fea0003800200 */
.L_x_95:
        /* <DEDUP_REMOVED lines=8> */
.L_x_98:
[----:B------:R-:W-:Y:S05]  /*28e0*/  BSYNC.RECONVERGENT B1 ;  /* 0x0000000000017941 */ /* 0x000fea0003800200 */
.L_x_97:
        /* <DEDUP_REMOVED lines=8> */
.L_x_100:
[----:B------:R-:W-:Y:S05]  /*2970*/  BSYNC.RECONVERGENT B1 ;  /* 0x0000000000017941 */ /* 0x000fea0003800200 */
.L_x_99:
        /* <DEDUP_REMOVED lines=8> */
.L_x_102:
[----:B------:R-:W-:Y:S05]  /*2a00*/  BSYNC.RECONVERGENT B1 ;  /* 0x0000000000017941 */ /* 0x000fea0003800200 */
.L_x_101:
        /* <DEDUP_REMOVED lines=9> */
.L_x_88:
[----:B------:R-:W-:Y:S05]  /*2aa0*/  BSYNC.RECONVERGENT B0 ;  /* 0x0000000000007941 */ /* 0x000fea0003800200 */
.L_x_72:
        /* <DEDUP_REMOVED lines=9> */
[----:B------:R0:W-:Y:S04]  /*2b40*/  STS.64 [R22+UR4+0x2800], R8 ;  /* 0x0028000816007988 */ /* 0x0001e80008000a04 */
[----:B------:R-:W-:Y:S04]  /*2b50*/  STS.64 [R22+UR4+0x3000], R6 ;  /* 0x0030000616007988 */ /* 0x000fe80008000a04 */
[----:B------:R1:W-:Y:S01]  /*2b60*/  STS.64 [R22+UR4+0x3800], R4 ;  /* 0x0038000416007988 */ /* 0x0003e20008000a04 */
[----:B------:R-:W-:Y:S01]  /*2b70*/  BAR.SYNC.DEFER_BLOCKING 0x0 ;  /* 0x0000000000007b1d */ /* 0x000fe20000010000 */
[----:B0-----:R-:W-:-:S07]  /*2b80*/  VIMNMX R8, PT, PT, R22, R3, PT ;  /* 0x0000000316087248 */ /* 0x001fce0003fe0100 */
[----:B------:R-:W-:Y:S01]  /*2b90*/  PREEXIT ;  /* 0x000000000000782d */ /* 0x000fe20000000000 */
[----:B------:R-:W-:Y:S01]  /*2ba0*/  BSSY.RECONVERGENT B0, `(.L_x_103) ;  /* 0x0000016000007945 */ /* 0x000fe20003800200 */
[C---:B------:R-:W-:Y:S01]  /*2bb0*/  ISETP.GE.AND P0, PT, R8.reuse, R20, PT ;  /* 0x000000140800720c */ /* 0x040fe20003f06270 */
[----:B------:R-:W-:Y:S01]  /*2bc0*/  IMAD.IADD R20, R8, 0x1, -R20 ;  /* 0x0000000108147824 */ /* 0x000fe200078e0a14 */
[----:B-1----:R-:W-:-:S04]  /*2bd0*/  VIMNMX R4, PT, PT, R21, R8, PT ;  /* 0x0000000815047248 */ /* 0x002fc80003fe0100 */
[----:B------:R-:W-:-:S04]  /*2be0*/  SEL R20, R20, RZ, P0 ;  /* 0x000000ff14147207 */ /* 0x000fc80000000000 */
[----:B------:R-:W-:-:S13]  /*2bf0*/  ISETP.GE.AND P0, PT, R20, R4, PT ;  /* 0x000000041400720c */ /* 0x000fda0003f06270 */
[----:B------:R-:W-:Y:S05]  /*2c00*/  @P0 BRA `(.L_x_104) ;  /* 0x00000000003c0947 */ /* 0x000fea0003800000 */
[----:B------:R-:W-:-:S07]  /*2c10*/  IMAD.IADD R9, R21, 0x1, R8 ;  /* 0x0000000115097824 */ /* 0x000fce00078e0208 */
.L_x_105:
        /* <DEDUP_REMOVED lines=14> */
.L_x_104:
[----:B------:R-:W-:Y:S05]  /*2d00*/  BSYNC.RECONVERGENT B0 ;  /* 0x0000000000007941 */ /* 0x000fea0003800200 */
.L_x_103:
[----:B------:R-:W-:Y:S02]  /*2d10*/  IADD3 R8, PT, PT, R21, R8, -R20 ;  /* 0x0000000815087210 */ /* 0x000fe40007ffe814 */
        /* <DEDUP_REMOVED lines=155> */
[----:B------:R-:W-:-:S03]  /*36d0*/  IMAD.IADD R23, R18, 0x1, R23 ;  /* 0x0000000112177824 */ /* 0x000fc600078e0217 */
[----:B------:R-:W-:Y:S01]  /*36e0*/  LDS.64 R10, [R10+0x400] ;  /* 0x000400000a0a7984 */ /* 0x000fe20000000a00 */
[C---:B------:R-:W-:Y:S02]  /*36f0*/  VIADD R25, R23.reuse, 0x20 ;  /* 0x0000002017197836 */ /* 0x040fe40000000000 */
[C---:B------:R-:W-:Y:S01]  /*3700*/  VIADD R27, R23.reuse, 0x60 ;  /* 0x00000060171b7836 */ /* 0x040fe20000000000 */
[----:B------:R-:W-:Y:S04]  /*3710*/  LDS.64 R6, [R6+0x600] ;  /* 0x0006000006067984 */ /* 0x000fe80000000a00 */
[----:B------:R-:W-:Y:S04]  /*3720*/  LDS.64 R4, [R4+0x700] ;  /* 0x0007000004047984 */ /* 0x000fe80000000a00 */
[----:B------:R0:W-:Y:S01]  /*3730*/  @!P0 STS [UR4+0x4200], R3 ;  /* 0x00420003ff008988 */ /* 0x0001e20008000804 */
[----:B------:R-:W-:Y:S01]  /*3740*/  BAR.SYNC.DEFER_BLOCKING 0x0 ;  /* 0x0000000000007b1d */ /* 0x000fe20000010000 */
[----:B------:R-:W-:Y:S01]  /*3750*/  IADD3 R0, P0, PT, R0, R23, RZ ;  /* 0x0000001700007210 */ /* 0x000fe20007f1e0ff */
[----:B0-----:R-:W-:-:S04]  /*3760*/  VIADD R3, R23, 0x40 ;  /* 0x0000004017037836 */ /* 0x001fc80000000000 */
[----:B------:R-:W-:Y:S01]  /*3770*/  IMAD.X R19, RZ, RZ, RZ, P0 ;  /* 0x000000ffff137224 */ /* 0x000fe200000e06ff */
        /* <DEDUP_REMOVED lines=33> */
.L_x_106:
        /* <DEDUP_REMOVED lines=21> */
[----:B--2---:R-:W-:-:S03]  /*3ae0*/  VIADD R8, R19, 0xc0 ;  /* 0x000000c013087836 */ /* 0x004fc60000000000 */
[----:B------:R2:W-:Y:S01]  /*3af0*/  STS.64 [R23+0x20], R12 ;  /* 0x0000200c17007388 */ /* 0x0005e20000000a00 */
[C---:B---3--:R-:W-:Y:S01]  /*3b00*/  VIADD R10, R19.reuse, 0xe0 ;  /* 0x000000e0130a7836 */ /* 0x048fe20000000000 */
[-C--:B------:R-:W-:Y:S02]  /*3b10*/  LEA.HI.SX32 R7, R8, R19.reuse, 0x1b ;  /* 0x0000001308077211 */ /* 0x080fe400078fdaff */
[----:B------:R3:W-:Y:S01]  /*3b20*/  STS.64 [R23+0x28], R14 ;  /* 0x0000280e17007388 */ /* 0x0007e20000000a00 */
[----:B------:R-:W-:Y:S02]  /*3b30*/  LEA R8, R24, UR4, 0x3 ;  /* 0x0000000418087c11 */ /* 0x000fe4000f8e18ff */
[-C--:B0-----:R-:W-:Y:S01]  /*3b40*/  LEA.HI.SX32 R4, R19, R19.reuse, 0x1b ;  /* 0x0000001313047211 */ /* 0x081fe200078fdaff */
[----:B------:R0:W-:Y:S01]  /*3b50*/  STS.64 [R23+0x30], R16 ;  /* 0x0000301017007388 */ /* 0x0001e20000000a00 */
[-C--:B------:R-:W-:Y:S02]  /*3b60*/  LEA.HI.SX32 R5, R6, R19.reuse, 0x1b ;  /* 0x0000001306057211 */ /* 0x080fe400078fdaff */
[----:B------:R-:W-:Y:S01]  /*3b70*/  LEA.HI.SX32 R19, R10, R19, 0x1b ;  /* 0x000000130a137211 */ /* 0x000fe200078fdaff */
[----:B------:R4:W-:Y:S01]  /*3b80*/  STS.64 [R23+0x38], R20 ;  /* 0x0000381417007388 */ /* 0x0009e20000000a00 */
[----:B------:R-:W-:Y:S01]  /*3b90*/  LEA R4, R4, UR4, 0x3 ;  /* 0x0000000404047c11 */ /* 0x000fe2000f8e18ff */
[----:B------:R-:W-:Y:S01]  /*3ba0*/  NOP ;  /* 0x0000000000007918 */ /* 0x000fe20000000000 */
[----:B------:R-:W-:Y:S01]  /*3bb0*/  LEA R6, R22, UR4, 0x3 ;  /* 0x0000000416067c11 */ /* 0x000fe2000f8e18ff */
[----:B------:R-:W-:Y:S01]  /*3bc0*/  LDS.64 R8, [R8+0x200] ;  /* 0x0002000008087984 */ /* 0x000fe20000000a00 */
[----:B------:R-:W-:-:S02]  /*3bd0*/  LEA R10, R26, UR4, 0x3 ;  /* 0x000000041a0a7c11 */ /* 0x000fc4000f8e18ff */
[----:B--2---:R-:W-:Y:S02]  /*3be0*/  LEA R12, R28, UR4, 0x3 ;  /* 0x000000041c0c7c11 */ /* 0x004fe4000f8e18ff */
[----:B---3--:R-:W-:Y:S02]  /*3bf0*/  LEA R14, R5, UR4, 0x3 ;  /* 0x00000004050e7c11 */ /* 0x008fe4000f8e18ff */
[----:B0-----:R-:W-:Y:S01]  /*3c00*/  LEA R16, R7, UR4, 0x3 ;  /* 0x0000000407107c11 */ /* 0x001fe2000f8e18ff */
[----:B------:R-:W-:Y:S01]  /*3c10*/  LDS.64 R4, [R4] ;  /* 0x0000000004047984 */ /* 0x000fe20000000a00 */
[----:B----4-:R-:W-:Y:S02]  /*3c20*/  LEA R20, R19, UR4, 0x3 ;  /* 0x0000000413147c11 */ /* 0x010fe4000f8e18ff */
[----:B------:R-:W-:Y:S01]  /*3c30*/  LOP3.LUT R19, R2, 0x1f, RZ, 0xc0, !PT ;  /* 0x0000001f02137812 */ /* 0x000fe200078ec0ff */
[----:B------:R-:W-:Y:S04]  /*3c40*/  LDS.64 R6, [R6+0x100] ;  /* 0x0001000006067984 */ /* 0x000fe80000000a00 */
[----:B------:R-:W-:Y:S01]  /*3c50*/  LDS.64 R10, [R10+0x300] ;  /* 0x000300000a0a7984 */ /* 0x000fe20000000a00 */
[----:B------:R-:W-:-:S03]  /*3c60*/  IMAD.IADD R23, R0, 0x1, R19 ;  /* 0x0000000100177824 */ /* 0x000fc600078e0213 */
[----:B------:R-:W-:Y:S04]  /*3c70*/  LDS.64 R12, [R12+0x400] ;  /* 0x000400000c0c7984 */ /* 0x000fe80000000a00 */
[----:B------:R-:W-:Y:S04]  /*3c80*/  LDS.64 R14, [R14+0x500] ;  /* 0x000500000e0e7984 */ /* 0x000fe80000000a00 */
[----:B------:R-:W-:Y:S04]  /*3c90*/  LDS.64 R16, [R16+0x600] ;  /* 0x0006000010107984 */ /* 0x000fe80000000a00 */
[----:B------:R-:W-:Y:S04]  /*3ca0*/  LDS.64 R20, [R20+0x700] ;  /* 0x0007000014147984 */ /* 0x000fe80000000a00 */
[----:B------:R0:W-:Y:S01]  /*3cb0*/  @!P0 STS [UR4+0x4200], R3 ;  /* 0x00420003ff008988 */ /* 0x0001e20008000804 */
[----:B------:R-:W-:Y:S01]  /*3cc0*/  BAR.SYNC.DEFER_BLOCKING 0x0 ;  /* 0x0000000000007b1d */ /* 0x000fe20000010000 */
[C---:B------:R-:W-:Y:S01]  /*3cd0*/  IADD3 R0, P0, PT, R18.reuse, R23, RZ ;  /* 0x0000001712007210 */ /* 0x040fe20007f1e0ff */
[----:B------:R-:W-:-:S04]  /*3ce0*/  IMAD.IADD R23, R18, 0x1, R19 ;  /* 0x0000000112177824 */ /* 0x000fc800078e0213 */
[C---:B------:R-:W-:Y:S02]  /*3cf0*/  VIADD R25, R23.reuse, 0x20 ;  /* 0x0000002017197836 */ /* 0x040fe40000000000 */
[C---:B0-----:R-:W-:Y:S02]  /*3d00*/  VIADD R3, R23.reuse, 0x40 ;  /* 0x0000004017037836 */ /* 0x041fe40000000000 */
[----:B------:R-:W-:Y:S01]  /*3d10*/  IMAD.X R19, RZ, RZ, RZ, P0 ;  /* 0x000000ffff137224 */ /* 0x000fe200000e06ff */
[C---:B-1----:R-:W-:Y:S01]  /*3d20*/  LEA R18, P0, R0.reuse, UR8, 0x3 ;  /* 0x0000000800127c11 */ /* 0x042fe2000f8018ff */
[C---:B------:R-:W-:Y:S02]  /*3d30*/  VIADD R27, R23.reuse, 0xa0 ;  /* 0x000000a0171b7836 */ /* 0x040fe40000000000 */
[C---:B------:R-:W-:Y:S01]  /*3d40*/  VIADD R29, R23.reuse, 0xc0 ;  /* 0x000000c0171d7836 */ /* 0x040fe20000000000 */
[----:B------:R-:W-:Y:S01]  /*3d50*/  LEA.HI.X R19, R0, UR9, R19, 0x3, P0 ;  /* 0x0000000900137c11 */ /* 0x000fe200080f1c13 */
        /* <DEDUP_REMOVED lines=30> */
.L_x_107:
        /* <DEDUP_REMOVED lines=12> */
.L_x_1012:


//--------------------- .text._ZN3cub18CUB_300001_SM_10006detail10merge_sort30DeviceMergeSortPartitionKernelIN6thrust24THRUST_300001_SM_1000_NS6detail15normal_iteratorINS5_10device_ptrI8KeyValueEEEEj18KeyValueComparatorS9_EEvbT_PT2_T0_SG_PSG_T1_SG_i --------------------------
	.section	.text._ZN3cub18CUB_300001_SM_10006detail10merge_sort30DeviceMergeSortPartitionKernelIN6thrust24THRUST_300001_SM_1000_NS6detail15normal_iteratorINS5_10device_ptrI8KeyValueEEEEj18KeyValueComparatorS9_EEvbT_PT2_T0_SG_PSG_T1_SG_i,"ax",@progbits
	.align	128
        .global         _ZN3cub18CUB_300001_SM_10006detail10merge_sort30DeviceMergeSortPartitionKernelIN6thrust24THRUST_300001_SM_1000_NS6detail15normal_iteratorINS5_10device_ptrI8KeyValueEEEEj18KeyValueComparatorS9_EEvbT_PT2_T0_SG_PSG_T1_SG_i
        .type           _ZN3cub18CUB_300001_SM_10006detail10merge_sort30DeviceMergeSortPartitionKernelIN6thrust24THRUST_300001_SM_1000_NS6detail15normal_iteratorINS5_10device_ptrI8KeyValueEEEEj18KeyValueComparatorS9_EEvbT_PT2_T0_SG_PSG_T1_SG_i,@function
        .size           _ZN3cub18CUB_300001_SM_10006detail10merge_sort30DeviceMergeSortPartitionKernelIN6thrust24THRUST_300001_SM_1000_NS6detail15normal_iteratorINS5_10device_ptrI8KeyValueEEEEj18KeyValueComparatorS9_EEvbT_PT2_T0_SG_PSG_T1_SG_i,(.L_x_1013 - _ZN3cub18CUB_300001_SM_10006detail10merge_sort30DeviceMergeSortPartitionKernelIN6thrust24THRUST_300001_SM_1000_NS6detail15normal_iteratorINS5_10device_ptrI8KeyValueEEEEj18KeyValueComparatorS9_EEvbT_PT2_T0_SG_PSG_T1_SG_i)
        .other          _ZN3cub18CUB_300001_SM_10006detail10merge_sort30DeviceMergeSortPartitionKernelIN6thrust24THRUST_300001_SM_1000_NS6detail15normal_iteratorINS5_10device_ptrI8KeyValueEEEEj18KeyValueComparatorS9_EEvbT_PT2_T0_SG_PSG_T1_SG_i,@"STO_CUDA_ENTRY STV_DEFAULT"
_ZN3cub18CUB_300001_SM_10006detail10merge_sort30DeviceMergeSortPartitionKernelIN6thrust24THRUST_300001_SM_1000_NS6detail15normal_iteratorINS5_10device_ptrI8KeyValueEEEEj18KeyValueComparatorS9_EEvbT_PT2_T0_SG_PSG_T1_SG_i:
.text._ZN3cub18CUB_300001_SM_10006detail10merge_sort30DeviceMergeSortPartitionKernelIN6thrust24THRUST_300001_SM_1000_NS6detail15normal_iteratorINS5_10device_ptrI8KeyValueEEEEj18KeyValueComparatorS9_EEvbT_PT2_T0_SG_PSG_T1_SG_i:
[----:B------:R-:W-:Y:S01]  /*0000*/  LDC R1, c[0x0][0x37c] ;  /* 0x0000df00ff017b82 */ /* 0x000fe20000000800 */
[----:B------:R-:W0:Y:S01]  /*0010*/  S2R R0, SR_CTAID.X ;  /* 0x0000000000007919 */ /* 0x000e220000002500 */
[----:B------:R-:W0:Y:S01]  /*0020*/  LDCU UR4, c[0x0][0x360] ;  /* 0x00006c00ff0477ac */ /* 0x000e220008000800 */
[----:B------:R-:W0:Y:S01]  /*0030*/  S2R R3, SR_TID.X ;  /* 0x0000000000037919 */ /* 0x000e220000002100 */
[----:B------:R-:W1:Y:S01]  /*0040*/  LDCU UR6, c[0x0][0x39c] ;  /* 0x00007380ff0677ac */ /* 0x000e620008000800 */
[----:B0-----:R-:W-:-:S05]  /*0050*/  IMAD R0, R0, UR4, R3 ;  /* 0x0000000400007c24 */ /* 0x001fca000f8e0203 */
[----:B-1----:R-:W-:-:S13]  /*0060*/  ISETP.GE.U32.AND P0, PT, R0, UR6, PT ;  /* 0x0000000600007c0c */ /* 0x002fda000bf06070 */
[----:B------:R-:W-:Y:S05]  /*0070*/  @P0 EXIT ;  /* 0x000000000000094d */ /* 0x000fea0003800000 */
[----:B------:R-:W0:Y:S01]  /*0080*/  LDCU UR5, c[0x0][0x3ac] ;  /* 0x00007580ff0577ac */ /* 0x000e220008000800 */
[----:B------:R-:W-:Y:S01]  /*0090*/  VIADD R2, R0, 0x1 ;  /* 0x0000000100027836 */ /* 0x000fe20000000000 */
[----:B------:R-:W-:Y:S01]  /*00a0*/  ACQBULK ;  /* 0x000000000000782e */ /* 0x000fe20000000000 */
[----:B------:R-:W1:Y:S03]  /*00b0*/  LDCU UR7, c[0x0][0x3b0] ;  /* 0x00007600ff0777ac */ /* 0x000e660008000800 */
[----:B------:R-:W-:Y:S01]  /*00c0*/  ISETP.NE.AND P0, PT, R2, UR6, PT ;  /* 0x0000000602007c0c */ /* 0x000fe2000bf05270 */
[----:B------:R-:W2:Y:S01]  /*00d0*/  LDCU UR10, c[0x0][0x398] ;  /* 0x00007300ff0a77ac */ /* 0x000ea20008000800 */
[----:B------:R-:W3:Y:S01]  /*00e0*/  LDCU.64 UR8, c[0x0][0x358] ;  /* 0x00006b00ff0877ac */ /* 0x000ee20008000a00 */
[----:B0-----:R-:W-:-:S10]  /*00f0*/  UIADD3 UR4, UPT, UPT, -UR5, URZ, URZ ;  /* 0x000000ff05047290 */ /* 0x001fd4000fffe1ff */
[----:B------:R-:W0:Y:S01]  /*0100*/  @!P0 LDC.64 R4, c[0x0][0x3a0] ;  /* 0x0000e800ff048b82 */ /* 0x000e220000000a00 */
[----:B------:R-:W-:Y:S01]  /*0110*/  LOP3.LUT R2, R0, UR4, RZ, 0xc0, !PT ;  /* 0x0000000400027c12 */ /* 0x000fe2000f8ec0ff */
[----:B------:R-:W-:-:S04]  /*0120*/  USHF.R.U32.HI UR4, URZ, 0x1, UR5 ;  /* 0x00000001ff047899 */ /* 0x000fc80008011605 */
[----:B-1----:R-:W-:Y:S01]  /*0130*/  IMAD R3, R2, UR7, RZ ;  /* 0x0000000702037c24 */ /* 0x002fe2000f8e02ff */
[----:B------:R-:W-:-:S04]  /*0140*/  UIMAD UR4, UR4, UR7, URZ ;  /* 0x00000007040472a4 */ /* 0x000fc8000f8e02ff */
[----:B------:R-:W-:-:S04]  /*0150*/  LOP3.LUT R2, RZ, R3, RZ, 0x33, !PT ;  /* 0x00000003ff027212 */ /* 0x000fc800078e33ff */
[----:B------:R-:W-:-:S04]  /*0160*/  VIMNMX.U32 R2, PT, PT, R2, UR4, PT ;  /* 0x0000000402027c48 */ /* 0x000fc8000bfe0000 */
[----:B--2---:R-:W-:Y:S01]  /*0170*/  VIADDMNMX.U32 R2, R2, R3, UR10, PT ;  /* 0x0000000a02027e46 */ /* 0x004fe2000b800003 */
[----:B0-----:R-:W-:Y:S01]  /*0180*/  @!P0 IMAD.WIDE.U32 R4, R0, 0x4, R4 ;  /* 0x0000000400048825 */ /* 0x001fe200078e0004 */
[----:B------:R-:W-:Y:S02]  /*0190*/  VIMNMX.U32 R3, PT, PT, R3, UR10, PT ;  /* 0x0000000a03037c48 */ /* 0x000fe4000bfe0000 */
[----:B------:R-:W-:Y:S02]  /*01a0*/  LOP3.LUT R6, RZ, R2, RZ, 0x33, !PT ;  /* 0x00000002ff067212 */ /* 0x000fe400078e33ff */
[----:B---3--:R0:W-:Y:S02]  /*01b0*/  @!P0 STG.E desc[UR8][R4.64], R2 ;  /* 0x0000000204008986 */ /* 0x0081e4000c101908 */
[----:B------:R-:W-:-:S04]  /*01c0*/  VIMNMX.U32 R7, PT, PT, R6, UR4, PT ;  /* 0x0000000406077c48 */ /* 0x000fc8000bfe0000 */
[----:B------:R-:W-:Y:S01]  /*01d0*/  VIADDMNMX.U32 R7, R7, R2, UR10, PT ;  /* 0x0000000a07077e46 */ /* 0x000fe2000b800002 */
[----:B------:R-:W-:Y:S06]  /*01e0*/  @!P0 EXIT ;  /* 0x000000000000894d */ /* 0x000fec0003800000 */
[----:B------:R-:W1:Y:S01]  /*01f0*/  LDCU.U8 UR6, c[0x0][0x380] ;  /* 0x00007000ff0677ac */ /* 0x000e620008000000 */
[----:B------:R-:W-:Y:S01]  /*0200*/  BSSY.RECONVERGENT B0, `(.L_x_108) ;  /* 0x0000040000007945 */ /* 0x000fe20003800200 */
[----:B------:R-:W-:-:S06]  /*0210*/  UIADD3 UR4, UPT, UPT, UR5, -0x1, URZ ;  /* 0xffffffff05047890 */ /* 0x000fcc000fffe0ff */
[----:B0-----:R-:W-:-:S05]  /*0220*/  LOP3.LUT R4, R0, UR4, RZ, 0xc0, !PT ;  /* 0x0000000400047c12 */ /* 0x001fca000f8ec0ff */
[----:B------:R-:W-:Y:S01]  /*0230*/  IMAD R4, R4, UR7, RZ ;  /* 0x0000000704047c24 */ /* 0x000fe2000f8e02ff */
[----:B-1----:R-:W-:-:S04]  /*0240*/  UPRMT UR6, UR6, 0x8880, URZ ;  /* 0x0000888006067896 */ /* 0x002fc800080000ff */
[----:B------:R-:W-:-:S03]  /*0250*/  VIADDMNMX.U32 R4, R7, -R3, R4, PT ;  /* 0x8000000307047246 */ /* 0x000fc60003800004 */
[----:B------:R-:W-:Y:S02]  /*0260*/  UMOV UR4, UR6 ;  /* 0x0000000600047c82 */ /* 0x000fe40008000000 */
[----:B------:R-:W-:-:S09]  /*0270*/  UISETP.NE.AND UP0, UPT, UR4, URZ, UPT ;  /* 0x000000ff0400728c */ /* 0x000fd2000bf05270 */
[----:B------:R-:W-:Y:S05]  /*0280*/  BRA.U !UP0, `(.L_x_109) ;  /* 0x0000000108747547 */ /* 0x000fea000b800000 */
[----:B------:R-:W-:Y:S01]  /*0290*/  IMAD.IADD R7, R7, 0x1, -R2 ;  /* 0x0000000107077824 */ /* 0x000fe200078e0a02 */
[----:B------:R-:W-:Y:S01]  /*02a0*/  VIADDMNMX.U32 R5, R2, -R3, R4, PT ;  /* 0x8000000302057246 */ /* 0x000fe20003800004 */
[----:B------:R-:W0:Y:S01]  /*02b0*/  LDCU.64 UR4, c[0x0][0x388] ;  /* 0x00007100ff0477ac */ /* 0x000e220008000a00 */
[----:B------:R-:W-:Y:S02]  /*02c0*/  BSSY.RECONVERGENT B1, `(.L_x_110) ;  /* 0x0000018000017945 */ /* 0x000fe40003800200 */
[----:B------:R-:W-:-:S05]  /*02d0*/  VIMNMX.U32 R6, PT, PT, R4, R7, !PT ;  /* 0x0000000704067248 */ /* 0x000fca0007fe0000 */
[----:B------:R-:W-:-:S05]  /*02e0*/  IMAD.IADD R6, R6, 0x1, -R7 ;  /* 0x0000000106067824 */ /* 0x000fca00078e0a07 */
[----:B------:R-:W-:-:S13]  /*02f0*/  ISETP.GE.U32.AND P0, PT, R6, R5, PT ;  /* 0x000000050600720c */ /* 0x000fda0003f06070 */
[----:B0-----:R-:W-:Y:S05]  /*0300*/  @P0 BRA `(.L_x_111) ;  /* 0x00000000004c0947 */ /* 0x001fea0003800000 */
.L_x_112:
[----:B------:R-:W-:-:S05]  /*0310*/  IMAD.IADD R7, R5, 0x1, -R6 ;  /* 0x0000000105077824 */ /* 0x000fca00078e0a06 */
[----:B------:R-:W-:-:S04]  /*0320*/  LEA.HI R12, R7, R6, RZ, 0x1f ;  /* 0x00000006070c7211 */ /* 0x000fc800078ff8ff */
[-C--:B------:R-:W-:Y:S02]  /*0330*/  LOP3.LUT R7, RZ, R12.reuse, RZ, 0x33, !PT ;  /* 0x0000000cff077212 */ /* 0x080fe400078e33ff */
[----:B------:R-:W-:-:S03]  /*0340*/  IADD3 R9, P1, PT, R3, R12, RZ ;  /* 0x0000000c03097210 */ /* 0x000fc60007f3e0ff */
[----:B------:R-:W-:Y:S02]  /*0350*/  IMAD.IADD R7, R4, 0x1, R7 ;  /* 0x0000000104077824 */ /* 0x000fe400078e0207 */
[----:B------:R-:W-:Y:S01]  /*0360*/  IMAD.X R16, RZ, RZ, RZ, P1 ;  /* 0x000000ffff107224 */ /* 0x000fe200008e06ff */
[C---:B------:R-:W-:Y:S02]  /*0370*/  LEA R8, P1, R9.reuse, UR4, 0x3 ;  /* 0x0000000409087c11 */ /* 0x040fe4000f8218ff */
[----:B------:R-:W-:Y:S02]  /*0380*/  IADD3 R7, P0, PT, R2, R7, RZ ;  /* 0x0000000702077210 */ /* 0x000fe40007f1e0ff */
[----:B------:R-:W-:-:S03]  /*0390*/  LEA.HI.X R9, R9, UR5, R16, 0x3, P1 ;  /* 0x0000000509097c11 */ /* 0x000fc600088f1c10 */
[----:B------:R-:W-:Y:S01]  /*03a0*/  IMAD.X R14, RZ, RZ, RZ, P0 ;  /* 0x000000ffff0e7224 */ /* 0x000fe200000e06ff */
[C---:B------:R-:W-:Y:S01]  /*03b0*/  LEA R10, P0, R7.reuse, UR4, 0x3 ;  /* 0x00000004070a7c11 */ /* 0x040fe2000f8018ff */
[----:B------:R-:W2:Y:S03]  /*03c0*/  LDG.E R8, desc[UR8][R8.64] ;  /* 0x0000000808087981 */ /* 0x000ea6000c1e1900 */
[----:B------:R-:W-:-:S06]  /*03d0*/  LEA.HI.X R11, R7, UR5, R14, 0x3, P0 ;  /* 0x00000005070b7c11 */ /* 0x000fcc00080f1c0e */
[----:B------:R-:W2:Y:S02]  /*03e0*/  LDG.E R11, desc[UR8][R10.64] ;  /* 0x000000080a0b7981 */ /* 0x000ea4000c1e1900 */
[----:B--2---:R-:W-:-:S04]  /*03f0*/  ISETP.GE.AND P0, PT, R11, R8, PT ;  /* 0x000000080b00720c */ /* 0x004fc80003f06270 */
[----:B------:R-:W-:-:S09]  /*0400*/  SEL R5, R12, R5, !P0 ;  /* 0x000000050c057207 */ /* 0x000fd20004000000 */
[----:B------:R-:W-:-:S05]  /*0410*/  @P0 VIADD R6, R12, 0x1 ;  /* 0x000000010c060836 */ /* 0x000fca0000000000 */
[----:B------:R-:W-:-:S13]  /*0420*/  ISETP.GE.U32.AND P0, PT, R6, R5, PT ;  /* 0x000000050600720c */ /* 0x000fda0003f06070 */
[----:B------:R-:W-:Y:S05]  /*0430*/  @!P0 BRA `(.L_x_112) ;  /* 0xfffffffc00b48947 */ /* 0x000fea000383ffff */
.L_x_111:
[----:B------:R-:W-:Y:S05]  /*0440*/  BSYNC.RECONVERGENT B1 ;  /* 0x0000000000017941 */ /* 0x000fea0003800200 */
.L_x_110:
[----:B------:R-:W-:Y:S05]  /*0450*/  BRA `(.L_x_113) ;  /* 0x0000000000687947 */ /* 0x000fea0003800000 */
.L_x_109:
[----:B------:R-:W-:Y:S01]  /*0460*/  IMAD.IADD R7, R7, 0x1, -R2 ;  /* 0x0000000107077824 */ /* 0x000fe200078e0a02 */
[----:B------:R-:W-:Y:S01]  /*0470*/  VIADDMNMX.U32 R5, R2, -R3, R4, PT ;  /* 0x8000000302057246 */ /* 0x000fe20003800004 */
[----:B------:R-:W0:Y:S03]  /*0480*/  LDCU.64 UR4, c[0x0][0x390] ;  /* 0x00007200ff0477ac */ /* 0x000e260008000a00 */
[----:B------:R-:W-:-:S05]  /*0490*/  VIMNMX.U32 R6, PT, PT, R4, R7, !PT ;  /* 0x0000000704067248 */ /* 0x000fca0007fe0000 */
[----:B------:R-:W-:-:S05]  /*04a0*/  IMAD.IADD R6, R6, 0x1, -R7 ;  /* 0x0000000106067824 */ /* 0x000fca00078e0a07 */
[----:B------:R-:W-:-:S13]  /*04b0*/  ISETP.GE.U32.AND P0, PT, R6, R5, PT ;  /* 0x000000050600720c */ /* 0x000fda0003f06070 */
[----:B0-----:R-:W-:Y:S05]  /*04c0*/  @P0 BRA `(.L_x_113) ;  /* 0x00000000004c0947 */ /* 0x001fea0003800000 */
.L_x_114:
        /* <DEDUP_REMOVED lines=19> */
.L_x_113:
[----:B------:R-:W-:Y:S05]  /*0600*/  BSYNC.RECONVERGENT B0 ;  /* 0x0000000000007941 */ /* 0x000fea0003800200 */
.L_x_108:
[----:B------:R-:W0:Y:S01]  /*0610*/  LDC.64 R4, c[0x0][0x3a0] ;  /* 0x0000e800ff047b82 */ /* 0x000e220000000a00 */
[----:B------:R-:W-:Y:S02]  /*0620*/  IMAD.IADD R3, R3, 0x1, R6 ;  /* 0x0000000103037824 */ /* 0x000fe400078e0206 */
[----:B0-----:R-:W-:-:S05]  /*0630*/  IMAD.WIDE.U32 R4, R0, 0x4, R4 ;  /* 0x0000000400047825 */ /* 0x001fca00078e0004 */
[----:B------:R-:W-:Y:S01]  /*0640*/  STG.E desc[UR8][R4.64], R3 ;  /* 0x0000000304007986 */ /* 0x000fe2000c101908 */
[----:B------:R-:W-:Y:S05]  /*0650*/  EXIT ;  /* 0x000000000000794d */ /* 0x000fea0003800000 */
.L_x_115:
        /* <DEDUP_REMOVED lines=10> */
.L_x_1013:


//--------------------- .text._ZN3cub18CUB_300001_SM_10006detail10merge_sort30DeviceMergeSortBlockSortKernelINS2_10policy_hubIN6thrust24THRUST_300001_SM_1000_NS6detail15normal_iteratorINS6_10device_ptrI8KeyValueEEEEE9Policy600ESC_PNS0_8NullTypeESC_SG_j18KeyValueComparatorSA_SF_EEvbT0_T1_T2_T3_T4_PT6_PT7_T5_NS1_7vsmem_tE --------------------------
	.section	.text._ZN3cub18CUB_300001_SM_10006detail10merge_sort30DeviceMergeSortBlockSortKernelINS2_10policy_hubIN6thrust24THRUST_300001_SM_1000_NS6detail15normal_iteratorINS6_10device_ptrI8KeyValueEEEEE9Policy600ESC_PNS0_8NullTypeESC_SG_j18KeyValueComparatorSA_SF_EEvbT0_T1_T2_T3_T4_PT6_PT7_T5_NS1_7vsmem_tE,"ax",@progbits
	.align	128
        .global         _ZN3cub18CUB_300001_SM_10006detail10merge_sort30DeviceMergeSortBlockSortKernelINS2_10policy_hubIN6thrust24THRUST_300001_SM_1000_NS6detail15normal_iteratorINS6_10device_ptrI8KeyValueEEEEE9Policy600ESC_PNS0_8NullTypeESC_SG_j18KeyValueComparatorSA_SF_EEvbT0_T1_T2_T3_T4_PT6_PT7_T5_NS1_7vsmem_tE
        .type           _ZN3cub18CUB_300001_SM_10006detail10merge_sort30DeviceMergeSortBlockSortKernelINS2_10policy_hubIN6thrust24THRUST_300001_SM_1000_NS6detail15normal_iteratorINS6_10device_ptrI8KeyValueEEEEE9Policy600ESC_PNS0_8NullTypeESC_SG_j18KeyValueComparatorSA_SF_EEvbT0_T1_T2_T3_T4_PT6_PT7_T5_NS1_7vsmem_tE,@function
        .size           _ZN3cub18CUB_300001_SM_10006detail10merge_sort30DeviceMergeSortBlockSortKernelINS2_10policy_hubIN6thrust24THRUST_300001_SM_1000_NS6detail15normal_iteratorINS6_10device_ptrI8KeyValueEEEEE9Policy600ESC_PNS0_8NullTypeESC_SG_j18KeyValueComparatorSA_SF_EEvbT0_T1_T2_T3_T4_PT6_PT7_T5_NS1_7vsmem_tE,(.L_x_1014 - _ZN3cub18CUB_300001_SM_10006detail10merge_sort30DeviceMergeSortBlockSortKernelINS2_10policy_hubIN6thrust24THRUST_300001_SM_1000_NS6detail15normal_iteratorINS6_10device_ptrI8KeyValueEEEEE9Policy600ESC_PNS0_8NullTypeESC_SG_j18KeyValueComparatorSA_SF_EEvbT0_T1_T2_T3_T4_PT6_PT7_T5_NS1_7vsmem_tE)
        .other          _ZN3cub18CUB_300001_SM_10006detail10merge_sort30DeviceMergeSortBlockSortKernelINS2_10policy_hubIN6thrust24THRUST_300001_SM_1000_NS6detail15normal_iteratorINS6_10device_ptrI8KeyValueEEEEE9Policy600ESC_PNS0_8NullTypeESC_SG_j18KeyValueComparatorSA_SF_EEvbT0_T1_T2_T3_T4_PT6_PT7_T5_NS1_7vsmem_tE,@"STO_CUDA_ENTRY STV_DEFAULT"
_ZN3cub18CUB_300001_SM_10006detail10merge_sort30DeviceMergeSortBlockSortKernelINS2_10policy_hubIN6thrust24THRUST_300001_SM_1000_NS6detail15normal_iteratorINS6_10device_ptrI8KeyValueEEEEE9Policy600ESC_PNS0_8NullTypeESC_SG_j18KeyValueComparatorSA_SF_EEvbT0_T1_T2_T3_T4_PT6_PT7_T5_NS1_7vsmem_tE:
.text._ZN3cub18CUB_300001_SM_10006detail10merge_sort30DeviceMergeSortBlockSortKernelINS2_10policy_hubIN6thrust24THRUST_300001_SM_1000_NS6detail15normal_iteratorINS6_10device_ptrI8KeyValueEEEEE9Policy600ESC_PNS0_8NullTypeESC_SG_j18KeyValueComparatorSA_SF_EEvbT0_T1_T2_T3_T4_PT6_PT7_T5_NS1_7vsmem_tE:
[----:B------:R-:W-:Y:S01]  /*0000*/  LDC R1, c[0x0][0x37c] ;  /* 0x0000df00ff017b82 */ /* 0x000fe20000000800 */
[----:B------:R-:W0:Y:S01]  /*0010*/  S2R R7, SR_CTAID.X ;  /* 0x0000000000077919 */ /* 0x000e220000002500 */
[----:B------:R-:W1:Y:S01]  /*0020*/  LDCU UR4, c[0x0][0x370] ;  /* 0x00006e00ff0477ac */ /* 0x000e620008000800 */
[----:B------:R-:W2:Y:S01]  /*0030*/  LDCU.64 UR6, c[0x0][0x358] ;  /* 0x00006b00ff0677ac */ /* 0x000ea20008000a00 */
[----:B-1----:R-:W-:-:S06]  /*0040*/  UIADD3 UR4, UPT, UPT, UR4, -0x1, URZ ;  /* 0xffffffff04047890 */ /* 0x002fcc000fffe0ff */
[C---:B0-----:R-:W-:Y:S01]  /*0050*/  ISETP.GE.U32.AND P0, PT, R7.reuse, UR4, PT ;  /* 0x0000000407007c0c */ /* 0x041fe2000bf06070 */
[----:B------:R-:W-:-:S12]  /*0060*/  IMAD.SHL.U32 R7, R7, 0x800, RZ ;  /* 0x0000080007077824 */ /* 0x000fd800078e00ff */
[----:B--2---:R-:W-:Y:S05]  /*0070*/  @P0 BRA `(.L_x_116) ;  /* 0x0000001c00940947 */ /* 0x004fea0003800000 */
[----:B------:R-:W0:Y:S01]  /*0080*/  S2R R32, SR_TID.X ;  /* 0x0000000000207919 */ /* 0x000e220000002100 */
[----:B------:R-:W1:Y:S01]  /*0090*/  LDCU.64 UR4, c[0x0][0x388] ;  /* 0x00007100ff0477ac */ /* 0x000e620008000a00 */
[----:B------:R-:W-:Y:S01]  /*00a0*/  ACQBULK ;  /* 0x000000000000782e */ /* 0x000fe20000000000 */
[----:B0-----:R-:W-:-:S05]  /*00b0*/  IMAD.SHL.U32 R0, R32, 0x8, RZ ;  /* 0x0000000820007824 */ /* 0x001fca00078e00ff */
[----:B------:R-:W-:-:S04]  /*00c0*/  LOP3.LUT R21, R0, 0x1f00, RZ, 0xc0, !PT ;  /* 0x00001f0000157812 */ /* 0x000fc800078ec0ff */
[----:B------:R-:W-:-:S04]  /*00d0*/  LOP3.LUT R0, R21, 0x1f, R32, 0xf8, !PT ;  /* 0x0000001f15007812 */ /* 0x000fc800078ef820 */
[----:B------:R-:W-:-:S05]  /*00e0*/  IADD3 R0, P0, PT, R7, R0, RZ ;  /* 0x0000000007007210 */ /* 0x000fca0007f1e0ff */
[----:B------:R-:W-:Y:S02]  /*00f0*/  IMAD.X R3, RZ, RZ, RZ, P0 ;  /* 0x000000ffff037224 */ /* 0x000fe400000e06ff */
[----:B------:R-:W-:-:S03]  /*0100*/  IMAD.SHL.U32 R29, R0, 0x8, RZ ;  /* 0x00000008001d7824 */ /* 0x000fc600078e00ff */
[----:B------:R-:W-:Y:S02]  /*0110*/  SHF.L.U64.HI R28, R0, 0x3, R3 ;  /* 0x00000003001c7819 */ /* 0x000fe40000010203 */
        /* <DEDUP_REMOVED lines=230> */
.L_x_120:
        /* <DEDUP_REMOVED lines=31> */
.L_x_119:
        /* <DEDUP_REMOVED lines=15> */
.L_x_118:
[----:B------:R-:W-:Y:S05]  /*1260*/  BSYNC.RECONVERGENT B0 ;  /* 0x0000000000007941 */ /* 0x000fea0003800200 */
.L_x_117:
        /* <DEDUP_REMOVED lines=130> */
[C---:B0-----:R-:W-:Y:S01]  /*1a90*/  LOP3.LUT R0, R28.reuse, 0x1f, RZ, 0xc0, !PT ;  /* 0x0000001f1c007812 */ /* 0x041fe200078ec0ff */
[----:B------:R-:W-:Y:S02]  /*1aa0*/  IMAD.SHL.U32 R28, R28, 0x8, RZ ;  /* 0x000000081c1c7824 */ /* 0x000fe400078e00ff */
[----:B------:R-:W0:Y:S02]  /*1ab0*/  LDS.64 R38, [R35+0x200] ;  /* 0x0002000023267984 */ /* 0x000e240000000a00 */
[----:B--2---:R-:W-:Y:S01]  /*1ac0*/  IMAD R29, R29, 0x800, R0 ;  /* 0x000008001d1d7824 */ /* 0x004fe200078e0200 */
[----:B------:R-:W-:Y:S01]  /*1ad0*/  LOP3.LUT R28, R28, 0x1f00, RZ, 0xc0, !PT ;  /* 0x00001f001c1c7812 */ /* 0x000fe200078ec0ff */
[----:B------:R-:W2:Y:S03]  /*1ae0*/  LDS.64 R10, [R34+0x300] ;  /* 0x00030000220a7984 */ /* 0x000ea60000000a00 */
[----:B------:R-:W-:Y:S01]  /*1af0*/  IADD3 R29, P0, PT, R28, R29, RZ ;  /* 0x0000001d1c1d7210 */ /* 0x000fe20007f1e0ff */
[----:B------:R-:W5:Y:S04]  /*1b00*/  LDS.64 R32, [R33+0x400] ;  /* 0x0004000021207984 */ /* 0x000f680000000a00 */
[----:B------:R-:W5:Y:S01]  /*1b10*/  LDS.64 R6, [R27+0x500] ;  /* 0x000500001b067984 */ /* 0x000f620000000a00 */
[----:B------:R-:W-:Y:S01]  /*1b20*/  IMAD.X R0, RZ, RZ, RZ, P0 ;  /* 0x000000ffff007224 */ /* 0x000fe200000e06ff */
[----:B-1----:R-:W-:-:S02]  /*1b30*/  LEA R2, P0, R29, UR4, 0x3 ;  /* 0x000000041d027c11 */ /* 0x002fc4000f8018ff */
[----:B------:R-:W1:Y:S02]  /*1b40*/  LDS.64 R4, [R26+0x600] ;  /* 0x000600001a047984 */ /* 0x000e640000000a00 */
[----:B------:R-:W-:Y:S02]  /*1b50*/  LEA.HI.X R3, R29, UR5, R0, 0x3, P0 ;  /* 0x000000051d037c11 */ /* 0x000fe400080f1c00 */
        /* <DEDUP_REMOVED lines=18> */
.L_x_121:
        /* <DEDUP_REMOVED lines=37> */
.L_x_116:
        /* <DEDUP_REMOVED lines=8> */
[----:B------:R-:W-:-:S03]  /*1f50*/  IMAD.MOV R40, RZ, RZ, -R7 ;  /* 0x000000ffff287224 */ /* 0x000fc600078e0a07 */
[----:B------:R-:W-:Y:S02]  /*1f60*/  LOP3.LUT R23, R39, 0x1f00, RZ, 0xc0, !PT ;  /* 0x00001f0027177812 */ /* 0x000fe400078ec0ff */
[----:B--2---:R-:W-:Y:S02]  /*1f70*/  VIADDMNMX R40, R40, R9, 0x800, PT ;  /* 0x0000080028287446 */ /* 0x004fe40003800109 */
[----:B------:R-:W-:-:S04]  /*1f80*/  LOP3.LUT R37, R23, 0x1f, R38, 0xf8, !PT ;  /* 0x0000001f17257812 */ /* 0x000fc800078ef826 */
[C---:B------:R-:W-:Y:S01]  /*1f90*/  LEA R18, P0, R37.reuse, R4, 0x3 ;  /* 0x0000000425127211 */ /* 0x040fe200078018ff */
[C---:B------:R-:W-:Y:S02]  /*1fa0*/  VIADD R7, R37.reuse, 0x20 ;  /* 0x0000002025077836 */ /* 0x040fe40000000000 */
[----:B------:R-:W-:Y:S02]  /*1fb0*/  VIADD R9, R37, 0x60 ;  /* 0x0000006025097836 */ /* 0x000fe40000000000 */
[----:B------:R-:W-:Y:S01]  /*1fc0*/  IMAD.X R19, RZ, RZ, R5, P0 ;  /* 0x000000ffff137224 */ /* 0x000fe200000e0605 */
[-C--:B------:R-:W-:Y:S01]  /*1fd0*/  ISETP.GE.AND P1, PT, R7, R40.reuse, PT ;  /* 0x000000280700720c */ /* 0x080fe20003f26270 */
[C---:B------:R-:W-:Y:S01]  /*1fe0*/  VIADD R7, R37.reuse, 0x40 ;  /* 0x0000004025077836 */ /* 0x040fe20000000000 */
[CC--:B------:R-:W-:Y:S01]  /*1ff0*/  ISETP.GE.AND P0, PT, R37.reuse, R40.reuse, PT ;  /* 0x000000282500720c */ /* 0x0c0fe20003f06270 */
[----:B------:R-:W-:Y:S01]  /*2000*/  VIADD R11, R37, 0x80 ;  /* 0x00000080250b7836 */ /* 0x000fe20000000000 */
[-C--:B------:R-:W-:Y:S01]  /*2010*/  ISETP.GE.AND P3, PT, R9, R40.reuse, PT ;  /* 0x000000280900720c */ /* 0x080fe20003f66270 */
[----:B------:R-:W-:Y:S01]  /*2020*/  VIADD R15, R37, 0xa0 ;  /* 0x000000a0250f7836 */ /* 0x000fe20000000000 */
[-C--:B------:R-:W-:Y:S01]  /*2030*/  ISETP.GE.AND P2, PT, R7, R40.reuse, PT ;  /* 0x000000280700720c */ /* 0x080fe20003f46270 */
[----:B------:R-:W-:Y:S01]  /*2040*/  VIADD R17, R37, 0xc0 ;  /* 0x000000c025117836 */ /* 0x000fe20000000000 */
[----:B------:R-:W-:Y:S01]  /*2050*/  ISETP.GE.AND P4, PT, R11, R40, PT ;  /* 0x000000280b00720c */ /* 0x000fe20003f86270 */
[----:B------:R-:W-:Y:S01]  /*2060*/  VIADD R21, R37, 0xe0 ;  /* 0x000000e025157836 */ /* 0x000fe20000000000 */
[----:B------:R-:W0:Y:S01]  /*2070*/  S2R R0, SR_LANEID ;  /* 0x0000000000007919 */ /* 0x000e220000000000 */
        /* <DEDUP_REMOVED lines=33> */
[----:B------:R-:W1:Y:S01]  /*2290*/  S2UR UR5, SR_CgaCtaId ;  /* 0x00000000000579c3 */ /* 0x000e620000008800 */
[----:B0-----:R-:W-:Y:S01]  /*22a0*/  IMAD.IADD R23, R23, 0x1, R0 ;  /* 0x0000000117177824 */ /* 0x001fe200078e0200 */
[----:B------:R-:W-:-:S03]  /*22b0*/  UMOV UR4, 0x400 ;  /* 0x0000040000047882 */ /* 0x000fc60000000000 */
[C---:B------:R-:W-:Y:S02]  /*22c0*/  VIADD R20, R23.reuse, 0x20 ;  /* 0x0000002017147836 */ /* 0x040fe40000000000 */
[C---:B------:R-:W-:Y:S01]  /*22d0*/  VIADD R22, R23.reuse, 0x40 ;  /* 0x0000004017167836 */ /* 0x040fe20000000000 */
[CC--:B------:R-:W-:Y:S01]  /*22e0*/  LEA.HI.SX32 R36, R23.reuse, R23.reuse, 0x1b ;  /* 0x0000001717247211 */ /* 0x0c0fe200078fdaff */
[C---:B------:R-:W-:Y:S01]  /*22f0*/  VIADD R24, R23.reuse, 0x60 ;  /* 0x0000006017187836 */ /* 0x040fe20000000000 */
[-C--:B------:R-:W-:Y:S01]  /*2300*/  LEA.HI.SX32 R20, R20, R23.reuse, 0x1b ;  /* 0x0000001714147211 */ /* 0x080fe200078fdaff */
[C---:B-1----:R-:W-:Y:S01]  /*2310*/  VIADD R18, R23.reuse, 0x80 ;  /* 0x0000008017127836 */ /* 0x042fe20000000000 */
[----:B------:R-:W-:Y:S01]  /*2320*/  LEA.HI.SX32 R22, R22, R23, 0x1b ;  /* 0x0000001716167211 */ /* 0x000fe200078fdaff */
[C---:B------:R-:W-:Y:S02]  /*2330*/  VIADD R26, R23.reuse, 0xa0 ;  /* 0x000000a0171a7836 */ /* 0x040fe40000000000 */
[----:B------:R-:W-:-:S02]  /*2340*/  VIADD R28, R23, 0xc0 ;  /* 0x000000c0171c7836 */ /* 0x000fc40000000000 */
[----:B------:R-:W-:Y:S02]  /*2350*/  VIADD R30, R23, 0xe0 ;  /* 0x000000e0171e7836 */ /* 0x000fe40000000000 */
[----:B------:R-:W-:Y:S01]  /*2360*/  IMAD R0, R0, 0x7, R23 ;  /* 0x0000000700007824 */ /* 0x000fe200078e0217 */
[----:B------:R-:W-:Y:S01]  /*2370*/  ULEA UR4, UR5, UR4, 0x18 ;  /* 0x0000000405047291 */ /* 0x000fe2000f8ec0ff */
[-C--:B------:R-:W-:Y:S02]  /*2380*/  LEA.HI.SX32 R24, R24, R23.reuse, 0x1b ;  /* 0x0000001718187211 */ /* 0x080fe400078fdaff */
[----:B------:R-:W-:Y:S01]  /*2390*/  VIADD R21, R0, 0x1 ;  /* 0x0000000100157836 */ /* 0x000fe20000000000 */
[-C--:B------:R-:W-:Y:S02]  /*23a0*/  LEA.HI.SX32 R18, R18, R23.reuse, 0x1b ;  /* 0x0000001712127211 */ /* 0x080fe400078fdaff */
[----:B------:R-:W-:Y:S02]  /*23b0*/  LEA R36, R36, UR4, 0x3 ;  /* 0x0000000424247c11 */ /* 0x000fe4000f8e18ff */
[----:B------:R-:W-:Y:S01]  /*23c0*/  LEA R35, R20, UR4, 0x3 ;  /* 0x0000000414237c11 */ /* 0x000fe2000f8e18ff */
[----:B------:R-:W-:Y:S01]  /*23d0*/  VIADD R31, R0, 0x3 ;  /* 0x00000003001f7836 */ /* 0x000fe20000000000 */
[-C--:B------:R-:W-:Y:S01]  /*23e0*/  LEA.HI.SX32 R26, R26, R23.reuse, 0x1b ;  /* 0x000000171a1a7211 */ /* 0x080fe200078fdaff */
[----:B------:R-:W-:Y:S01]  /*23f0*/  VIADD R33, R0, 0x4 ;  /* 0x0000000400217836 */ /* 0x000fe20000000000 */
[-C--:B------:R-:W-:Y:S01]  /*2400*/  LEA.HI.SX32 R19, R28, R23.reuse, 0x1b ;  /* 0x000000171c137211 */ /* 0x080fe200078fdaff */
[----:B------:R-:W-:Y:S01]  /*2410*/  VIADD R41, R0, 0x5 ;  /* 0x0000000500297836 */ /* 0x000fe20000000000 */
[----:B------:R-:W-:Y:S01]  /*2420*/  LEA.HI.SX32 R25, R30, R23, 0x1b ;  /* 0x000000171e197211 */ /* 0x000fe200078fdaff */
[----:B------:R-:W-:Y:S01]  /*2430*/  VIADD R23, R0, 0x2 ;  /* 0x0000000200177836 */ /* 0x000fe20000000000 */
[----:B------:R-:W-:Y:S01]  /*2440*/  LEA R34, R22, UR4, 0x3 ;  /* 0x0000000416227c11 */ /* 0x000fe2000f8e18ff */
[----:B------:R-:W-:-:S02]  /*2450*/  VIADD R43, R0, 0x6 ;  /* 0x00000006002b7836 */ /* 0x000fc40000000000 */
[----:B------:R-:W-:Y:S01]  /*2460*/  VIADD R45, R0, 0x7 ;  /* 0x00000007002d7836 */ /* 0x000fe20000000000 */
[----:B------:R-:W-:Y:S02]  /*2470*/  LEA R29, R24, UR4, 0x3 ;  /* 0x00000004181d7c11 */ /* 0x000fe4000f8e18ff */
[----:B------:R-:W-:Y:S02]  /*2480*/  LEA R28, R18, UR4, 0x3 ;  /* 0x00000004121c7c11 */ /* 0x000fe4000f8e18ff */
[----:B------:R-:W-:Y:S02]  /*2490*/  LEA R27, R26, UR4, 0x3 ;  /* 0x000000041a1b7c11 */ /* 0x000fe4000f8e18ff */
[-C--:B------:R-:W-:Y:S02]  /*24a0*/  LEA.HI.SX32 R45, R45, R0.reuse, 0x1b ;  /* 0x000000002d2d7211 */ /* 0x080fe400078fdaff */
[----:B------:R-:W-:Y:S02]  /*24b0*/  LEA.HI.SX32 R24, R0, R0, 0x1b ;  /* 0x0000000000187211 */ /* 0x000fe400078fdaff */
[----:B------:R-:W-:-:S02]  /*24c0*/  LEA R26, R19, UR4, 0x3 ;  /* 0x00000004131a7c11 */ /* 0x000fc4000f8e18ff */
[----:B------:R-:W-:Y:S02]  /*24d0*/  LEA R25, R25, UR4, 0x3 ;  /* 0x0000000419197c11 */ /* 0x000fe4000f8e18ff */
[----:B------:R-:W-:Y:S01]  /*24e0*/  LEA R24, R24, UR4, 0x3 ;  /* 0x0000000418187c11 */ /* 0x000fe2000f8e18ff */
[----:B--2---:R0:W-:Y:S04]  /*24f0*/  STS.64 [R36], R2 ;  /* 0x0000000224007388 */ /* 0x0041e80000000a00 */
[----:B---3--:R1:W-:Y:S01]  /*2500*/  STS.64 [R35+0x100], R4 ;  /* 0x0001000423007388 */ /* 0x0083e20000000a00 */
[-C--:B0-----:R-:W-:Y:S02]  /*2510*/  LEA.HI.SX32 R3, R41, R0.reuse, 0x1b ;  /* 0x0000000029037211 */ /* 0x081fe400078fdaff */
[-C--:B------:R-:W-:Y:S01]  /*2520*/  LEA.HI.SX32 R2, R43, R0.reuse, 0x1b ;  /* 0x000000002b027211 */ /* 0x080fe200078fdaff */
[----:B----4-:R0:W-:Y:S01]  /*2530*/  STS.64 [R34+0x200], R6 ;  /* 0x0002000622007388 */ /* 0x0101e20000000a00 */
[----:B-1----:R-:W-:-:S02]  /*2540*/  LEA.HI.SX32 R5, R31, R0, 0x1b ;  /* 0x000000001f057211 */ /* 0x002fc400078fdaff */
[-C--:B------:R-:W-:Y:S02]  /*2550*/  LEA.HI.SX32 R4, R33, R0.reuse, 0x1b ;  /* 0x0000000021047211 */ /* 0x080fe400078fdaff */
[----:B------:R-:W-:Y:S01]  /*2560*/  LEA R5, R5, UR4, 0x3 ;  /* 0x0000000405057c11 */ /* 0x000fe2000f8e18ff */
[----:B-----5:R1:W-:Y:S01]  /*2570*/  STS.64 [R29+0x300], R10 ;  /* 0x0003000a1d007388 */ /* 0x0203e20000000a00 */
[-C--:B0-----:R-:W-:Y:S02]  /*2580*/  LEA.HI.SX32 R7, R21, R0.reuse, 0x1b ;  /* 0x0000000015077211 */ /* 0x081fe400078fdaff */
[----:B------:R-:W-:Y:S02]  /*2590*/  LEA.HI.SX32 R6, R23, R0, 0x1b ;  /* 0x0000000017067211 */ /* 0x000fe400078fdaff */
[----:B------:R-:W-:Y:S01]  /*25a0*/  LEA R7, R7, UR4, 0x3 ;  /* 0x0000000407077c11 */ /* 0x000fe2000f8e18ff */
[----:B------:R0:W-:Y:S01]  /*25b0*/  STS.64 [R28+0x400], R12 ;  /* 0x0004000c1c007388 */ /* 0x0001e20000000a00 */
[----:B------:R-:W-:-:S02]  /*25c0*/  LEA R6, R6, UR4, 0x3 ;  /* 0x0000000406067c11 */ /* 0x000fc4000f8e18ff */
        /* <DEDUP_REMOVED lines=84> */
[----:B------:R-:W-:Y:S02]  /*2b10*/  VIMNMX R43, PT, PT, R12, R14, PT ;  /* 0x0000000e0c2b7248 */ /* 0x000fe40003fe0100 */
[----:B------:R-:W-:Y:S02]  /*2b20*/  ISETP.GE.AND P2, PT, R18, R16, PT ;  /* 0x000000101200720c */ /* 0x000fe40003f46270 */
[----:B------:R-:W-:-:S02]  /*2b30*/  VIMNMX R8, PT, PT, R16, R18, PT ;  /* 0x0000001210087248 */ /* 0x000fc40003fe0100 */
[----:B------:R-:W-:Y:S02]  /*2b40*/  VIMNMX R31, PT, PT, R16, R18, !PT ;  /* 0x00000012101f7248 */ /* 0x000fe40007fe0100 */
[----:B------:R-:W-:Y:S02]  /*2b50*/  ISETP.GE.AND P3, PT, R22, R20, PT ;  /* 0x000000141600720c */ /* 0x000fe40003f66270 */
[----:B------:R-:W-:Y:S02]  /*2b60*/  ISETP.GE.AND P1, PT, R14, R12, PT ;  /* 0x0000000c0e00720c */ /* 0x000fe40003f26270 */
[----:B------:R-:W-:Y:S02]  /*2b70*/  VIMNMX R16, PT, PT, R20, R22, PT ;  /* 0x0000001614107248 */ /* 0x000fe40003fe0100 */
[----:B------:R-:W-:Y:S02]  /*2b80*/  VIMNMX R33, PT, PT, R12, R14, !PT ;  /* 0x0000000e0c217248 */ /* 0x000fe40007fe0100 */
[----:B------:R-:W-:-:S02]  /*2b90*/  SEL R18, R9, R11, !P0 ;  /* 0x0000000b09127207 */ /* 0x000fc40004000000 */
[----:B------:R-:W-:Y:S02]  /*2ba0*/  VIMNMX R20, PT, PT, R20, R22, !PT ;  /* 0x0000001614147248 */ /* 0x000fe40007fe0100 */
[----:B------:R-:W-:Y:S02]  /*2bb0*/  SEL R11, R11, R9, !P0 ;  /* 0x000000090b0b7207 */ /* 0x000fe40004000000 */
[----:B------:R-:W-:Y:S02]  /*2bc0*/  ISETP.GE.AND P4, PT, R43, R10, PT ;  /* 0x0000000a2b00720c */ /* 0x000fe40003f86270 */
[CC--:B------:R-:W-:Y:S02]  /*2bd0*/  VIMNMX R12, PT, PT, R10.reuse, R43.reuse, !PT ;  /* 0x0000002b0a0c7248 */ /* 0x0c0fe40007fe0100 */
[----:B------:R-:W-:Y:S02]  /*2be0*/  VIMNMX R39, PT, PT, R10, R43, PT ;  /* 0x0000002b0a277248 */ /* 0x000fe40003fe0100 */
[----:B------:R-:W-:-:S02]  /*2bf0*/  SEL R9, R13, R15, !P1 ;  /* 0x0000000f0d097207 */ /* 0x000fc40004800000 */
[----:B------:R-:W-:Y:S02]  /*2c00*/  SEL R41, R15, R13, !P1 ;  /* 0x0000000d0f297207 */ /* 0x000fe40004800000 */
[----:B------:R-:W-:Y:S02]  /*2c10*/  SEL R10, R21, R23, !P3 ;  /* 0x00000017150a7207 */ /* 0x000fe40005800000 */
[----:B------:R-:W-:Y:S02]  /*2c20*/  SEL R22, R23, R21, !P3 ;  /* 0x0000001517167207 */ /* 0x000fe40005800000 */
[----:B------:R-:W-:Y:S02]  /*2c30*/  SEL R13, R17, R19, !P2 ;  /* 0x00000013110d7207 */ /* 0x000fe40005000000 */
[----:B------:R-:W-:Y:S02]  /*2c40*/  ISETP.GE.AND P3, PT, R16, R31, PT ;  /* 0x0000001f1000720c */ /* 0x000fe40003f66270 */
[----:B------:R-:W-:-:S02]  /*2c50*/  SEL R14, R19, R17, !P2 ;  /* 0x00000011130e7207 */ /* 0x000fc40005000000 */
[C---:B------:R-:W-:Y:S02]  /*2c60*/  VIMNMX R21, PT, PT, R31.reuse, R16, !PT ;  /* 0x000000101f157248 */ /* 0x040fe40007fe0100 */
[----:B------:R-:W-:Y:S02]  /*2c70*/  ISETP.GT.AND P1, PT, R31, R20, PT ;  /* 0x000000141f00720c */ /* 0x000fe40003f24270 */
[----:B------:R-:W-:Y:S02]  /*2c80*/  ISETP.GE.AND P2, PT, R8, R33, PT ;  /* 0x000000210800720c */ /* 0x000fe40003f46270 */
[CC--:B------:R-:W-:Y:S02]  /*2c90*/  VIMNMX R17, PT, PT, R33.reuse, R8.reuse, !PT ;  /* 0x0000000821117248 */ /* 0x0c0fe40007fe0100 */
[----:B------:R-:W-:Y:S02]  /*2ca0*/  VIMNMX R33, PT, PT, R33, R8, PT ;  /* 0x0000000821217248 */ /* 0x000fe40003fe0100 */
[----:B------:R-:W-:-:S02]  /*2cb0*/  ISETP.GE.AND P0, PT, R43, R30, PT ;  /* 0x0000001e2b00720c */ /* 0x000fc40003f06270 */
[----:B------:R-:W-:Y:S02]  /*2cc0*/  VIMNMX R16, PT, PT, R31, R16, PT ;  /* 0x000000101f107248 */ /* 0x000fe40003fe0100 */
[----:B------:R-:W-:Y:S02]  /*2cd0*/  SEL R19, R13, R22, !P3 ;  /* 0x000000160d137207 */ /* 0x000fe40005800000 */
[----:B------:R-:W-:Y:S02]  /*2ce0*/  SEL R13, R22, R13, !P3 ;  /* 0x0000000d160d7207 */ /* 0x000fe40005800000 */
[----:B------:R-:W-:Y:S02]  /*2cf0*/  SEL R32, R41, R18, !P4 ;  /* 0x0000001229207207 */ /* 0x000fe40006000000 */
[----:B------:R-:W-:Y:S02]  /*2d00*/  SEL R8, R21, R20, P1 ;  /* 0x0000001415087207 */ /* 0x000fe40000800000 */
[----:B------:R-:W-:-:S02]  /*2d10*/  SEL R22, R9, R14, !P2 ;  /* 0x0000000e09167207 */ /* 0x000fc40005000000 */
[----:B------:R-:W-:Y:S02]  /*2d20*/  SEL R42, R14, R9, !P2 ;  /* 0x000000090e2a7207 */ /* 0x000fe40005000000 */
[----:B------:R-:W-:Y:S02]  /*2d30*/  SEL R15, R18, R41, !P4 ;  /* 0x00000029120f7207 */ /* 0x000fe40006000000 */
[----:B------:R-:W-:Y:S02]  /*2d40*/  SEL R20, R20, R21, P1 ;  /* 0x0000001514147207 */ /* 0x000fe40000800000 */
[----:B------:R-:W-:Y:S02]  /*2d50*/  ISETP.GE.AND P2, PT, R33, R12, PT ;  /* 0x0000000c2100720c */ /* 0x000fe40003f46270 */
[----:B------:R-:W-:Y:S02]  /*2d60*/  VIMNMX R14, PT, PT, R12, R33, !PT ;  /* 0x000000210c0e7248 */ /* 0x000fe40007fe0100 */
[----:B------:R-:W-:-:S02]  /*2d70*/  SEL R18, R30, R39, !P0 ;  /* 0x000000271e127207 */ /* 0x000fc40004000000 */
[----:B------:R-:W-:Y:S02]  /*2d80*/  VIMNMX R33, PT, PT, R12, R33, PT ;  /* 0x000000210c217248 */ /* 0x000fe40003fe0100 */
[----:B------:R-:W-:Y:S02]  /*2d90*/  ISETP.GE.AND P3, PT, R16, R17, PT ;  /* 0x000000111000720c */ /* 0x000fe40003f66270 */
[CC--:B------:R-:W-:Y:S02]  /*2da0*/  VIMNMX R21, PT, PT, R17.reuse, R16.reuse, !PT ;  /* 0x0000001011157248 */ /* 0x0c0fe40007fe0100 */
[----:B------:R-:W-:Y:S02]  /*2db0*/  VIMNMX R17, PT, PT, R17, R16, PT ;  /* 0x0000001011117248 */ /* 0x000fe40003fe0100 */
[----:B------:R-:W-:Y:S02]  /*2dc0*/  SEL R12, R11, R32, !P0 ;  /* 0x000000200b0c7207 */ /* 0x000fe40004000000 */
[----:B------:R-:W-:-:S02]  /*2dd0*/  SEL R30, R39, R30, !P0 ;  /* 0x0000001e271e7207 */ /* 0x000fc40004000000 */
[----:B------:R-:W-:Y:S02]  /*2de0*/  SEL R11, R32, R11, !P0 ;  /* 0x0000000b200b7207 */ /* 0x000fe40004000000 */
[----:B------:R-:W-:Y:S02]  /*2df0*/  SEL R9, R19, R10, P1 ;  /* 0x0000000a13097207 */ /* 0x000fe40000800000 */
[----:B------:R-:W-:Y:S02]  /*2e00*/  SEL R10, R10, R19, P1 ;  /* 0x000000130a0a7207 */ /* 0x000fe40000800000 */
[----:B------:R-:W-:Y:S02]  /*2e10*/  SEL R32, R15, R42, !P2 ;  /* 0x0000002a0f207207 */ /* 0x000fe40005000000 */
[----:B------:R-:W-:Y:S02]  /*2e20*/  SEL R23, R42, R15, !P2 ;  /* 0x0000000f2a177207 */ /* 0x000fe40005000000 */
[----:B------:R-:W-:-:S02]  /*2e30*/  ISETP.GE.AND P0, PT, R33, R18, PT ;  /* 0x000000122100720c */ /* 0x000fc40003f06270 */
[----:B------:R-:W-:Y:S02]  /*2e40*/  SEL R15, R22, R13, !P3 ;  /* 0x0000000d160f7207 */ /* 0x000fe40005800000 */
[----:B------:R-:W-:Y:S02]  /*2e50*/  SEL R31, R13, R22, !P3 ;  /* 0x000000160d1f7207 */ /* 0x000fe40005800000 */
[----:B------:R-:W-:Y:S02]  /*2e60*/  ISETP.GE.AND P1, PT, R17, R14, PT ;  /* 0x0000000e1100720c */ /* 0x000fe40003f26270 */
[CC--:B------:R-:W-:Y:S02]  /*2e70*/  VIMNMX R16, PT, PT, R14.reuse, R17.reuse, !PT ;  /* 0x000000110e107248 */ /* 0x0c0fe40007fe0100 */
[----:B------:R-:W-:Y:S02]  /*2e80*/  VIMNMX R22, PT, PT, R14, R17, PT ;  /* 0x000000110e167248 */ /* 0x000fe40003fe0100 */
[----:B------:R-:W-:-:S02]  /*2e90*/  VIMNMX R19, PT, PT, R18, R33, !PT ;  /* 0x0000002112137248 */ /* 0x000fc40007fe0100 */
[----:B------:R-:W-:Y:S02]  /*2ea0*/  ISETP.GE.AND P2, PT, R20, R21, PT ;  /* 0x000000151400720c */ /* 0x000fe40003f46270 */
[CC--:B------:R-:W-:Y:S02]  /*2eb0*/  VIMNMX R17, PT, PT, R21.reuse, R20.reuse, !PT ;  /* 0x0000001415117248 */ /* 0x0c0fe40007fe0100 */
[----:B------:R-:W-:Y:S02]  /*2ec0*/  VIMNMX R33, PT, PT, R18, R33, PT ;  /* 0x0000002112217248 */ /* 0x000fe40003fe0100 */
[----:B------:R-:W-:Y:S02]  /*2ed0*/  VIMNMX R21, PT, PT, R21, R20, PT ;  /* 0x0000001415157248 */ /* 0x000fe40003fe0100 */
[----:B------:R-:W-:Y:S02]  /*2ee0*/  SEL R13, R12, R23, !P0 ;  /* 0x000000170c0d7207 */ /* 0x000fe40004000000 */
[----:B------:R-:W-:-:S02]  /*2ef0*/  SEL R42, R23, R12, !P0 ;  /* 0x0000000c172a7207 */ /* 0x000fc40004000000 */
[----:B------:R-:W-:Y:S02]  /*2f00*/  SEL R12, R32, R31, !P1 ;  /* 0x0000001f200c7207 */ /* 0x000fe40004800000 */
[----:B------:R-:W-:Y:S02]  /*2f10*/  SEL R32, R31, R32, !P1 ;  /* 0x000000201f207207 */ /* 0x000fe40004800000 */
[----:B------:R-:W-:Y:S02]  /*2f20*/  ISETP.GE.AND P1, PT, R22, R19, PT ;  /* 0x000000131600720c */ /* 0x000fe40003f26270 */
[----:B------:R-:W-:Y:S02]  /*2f30*/  VIMNMX R14, PT, PT, R19, R22, !PT ;  /* 0x00000016130e7248 */ /* 0x000fe40007fe0100 */
[----:B------:R-:W-:Y:S02]  /*2f40*/  SEL R20, R15, R10, !P2 ;  /* 0x0000000a0f147207 */ /* 0x000fe40005000000 */
[----:B------:R-:W-:-:S02]  /*2f50*/  SEL R23, R10, R15, !P2 ;  /* 0x0000000f0a177207 */ /* 0x000fc40005000000 */
[----:B------:R-:W-:Y:S02]  /*2f60*/  VIMNMX R18, PT, PT, R30, R33, !PT ;  /* 0x000000211e127248 */ /* 0x000fe40007fe0100 */
[----:B------:R-:W-:Y:S02]  /*2f70*/  VIMNMX R19, PT, PT, R19, R22, PT ;  /* 0x0000001613137248 */ /* 0x000fe40003fe0100 */
[----:B------:R-:W-:Y:S02]  /*2f80*/  ISETP.GE.AND P2, PT, R21, R16, PT ;  /* 0x000000101500720c */ /* 0x000fe40003f46270 */
[----:B------:R-:W-:Y:S02]  /*2f90*/  ISETP.GE.AND P3, PT, R8, R17, PT ;  /* 0x000000110800720c */ /* 0x000fe40003f66270 */
[----:B------:R-:W-:Y:S02]  /*2fa0*/  ISETP.GE.AND P0, PT, R33, R30, PT ;  /* 0x0000001e2100720c */ /* 0x000fe40003f06270 */
[----:B------:R-:W-:-:S02]  /*2fb0*/  VIMNMX R15, PT, PT, R16, R21, !PT ;  /* 0x00000015100f7248 */ /* 0x000fc40007fe0100 */
[----:B------:R-:W-:Y:S02]  /*2fc0*/  VIMNMX R44, PT, PT, R8, R17, PT ;  /* 0x00000011082c7248 */ /* 0x000fe40003fe0100 */
[----:B------:R-:W-:Y:S02]  /*2fd0*/  VIMNMX R30, PT, PT, R30, R33, PT ;  /* 0x000000211e1e7248 */ /* 0x000fe40003fe0100 */
[----:B------:R-:W-:Y:S02]  /*2fe0*/  VIMNMX R21, PT, PT, R16, R21, PT ;  /* 0x0000001510157248 */ /* 0x000fe40003fe0100 */
[----:B------:R-:W-:Y:S02]  /*2ff0*/  VIMNMX R22, PT, PT, R8, R17, !PT ;  /* 0x0000001108167248 */ /* 0x000fe40007fe0100 */
[----:B------:R-:W-:Y:S02]  /*3000*/  SEL R10, R13, R32, !P1 ;  /* 0x000000200d0a7207 */ /* 0x000fe40004800000 */
[----:B------:R-:W-:-:S02]  /*3010*/  SEL R31, R32, R13, !P1 ;  /* 0x0000000d201f7207 */ /* 0x000fc40004800000 */
[----:B------:R-:W-:Y:S02]  /*3020*/  ISETP.GE.AND P4, PT, R19, R18, PT ;  /* 0x000000121300720c */ /* 0x000fe40003f86270 */
[CC--:B------:R-:W-:Y:S02]  /*3030*/  VIMNMX R16, PT, PT, R18.reuse, R19.reuse, !PT ;  /* 0x0000001312107248 */ /* 0x0c0fe40007fe0100 */
[----:B------:R-:W-:Y:S02]  /*3040*/  VIMNMX R13, PT, PT, R18, R19, PT ;  /* 0x00000013120d7248 */ /* 0x000fe40003fe0100 */
[----:B------:R-:W-:Y:S02]  /*3050*/  SEL R17, R12, R23, !P2 ;  /* 0x000000170c117207 */ /* 0x000fe40005000000 */
[----:B------:R-:W-:Y:S02]  /*3060*/  SEL R33, R23, R12, !P2 ;  /* 0x0000000c17217207 */ /* 0x000fe40005000000 */
[----:B------:R-:W-:-:S02]  /*3070*/  SEL R23, R20, R9, !P3 ;  /* 0x0000000914177207 */ /* 0x000fc40005800000 */
[----:B------:R-:W-:Y:S02]  /*3080*/  SEL R18, R9, R20, !P3 ;  /* 0x0000001409127207 */ /* 0x000fe40005800000 */
[----:B------:R-:W-:Y:S02]  /*3090*/  ISETP.GE.AND P3, PT, R44, R15, PT ;  /* 0x0000000f2c00720c */ /* 0x000fe40003f66270 */
[----:B------:R-:W-:Y:S02]  /*30a0*/  VIMNMX R9, PT, PT, R15, R44, !PT ;  /* 0x0000002c0f097248 */ /* 0x000fe40007fe0100 */
[----:B------:R-:W-:Y:S02]  /*30b0*/  SEL R8, R11, R42, !P0 ;  /* 0x0000002a0b087207 */ /* 0x000fe40004000000 */
[C---:B------:R-:W-:Y:S02]  /*30c0*/  VIMNMX R44, PT, PT, R15.reuse, R44, PT ;  /* 0x0000002c0f2c7248 */ /* 0x040fe40003fe0100 */
[----:B------:R-:W-:-:S02]  /*30d0*/  ISETP.GT.AND P1, PT, R15, R22, PT ;  /* 0x000000160f00720c */ /* 0x000fc40003f24270 */
[----:B------:R-:W-:Y:S02]  /*30e0*/  ISETP.GE.AND P2, PT, R21, R14, PT ;  /* 0x0000000e1500720c */ /* 0x000fe40003f46270 */
[----:B------:R-:W-:Y:S02]  /*30f0*/  VIMNMX R15, PT, PT, R14, R21, !PT ;  /* 0x000000150e0f7248 */ /* 0x000fe40007fe0100 */
[----:B------:R-:W-:Y:S02]  /*3100*/  SEL R11, R42, R11, !P0 ;  /* 0x0000000b2a0b7207 */ /* 0x000fe40004000000 */
[----:B------:R-:W-:Y:S02]  /*3110*/  VIMNMX R21, PT, PT, R14, R21, PT ;  /* 0x000000150e157248 */ /* 0x000fe40003fe0100 */
[----:B------:R-:W-:Y:S02]  /*3120*/  ISETP.GE.AND P0, PT, R19, R30, PT ;  /* 0x0000001e1300720c */ /* 0x000fe40003f06270 */
[----:B------:R-:W-:-:S02]  /*3130*/  SEL R19, R8, R31, !P4 ;  /* 0x0000001f08137207 */ /* 0x000fc40006000000 */
[----:B------:R-:W-:Y:S02]  /*3140*/  SEL R20, R31, R8, !P4 ;  /* 0x000000081f147207 */ /* 0x000fe40006000000 */
[----:B------:R-:W-:Y:S02]  /*3150*/  SEL R8, R10, R33, !P2 ;  /* 0x000000210a087207 */ /* 0x000fe40005000000 */
[----:B------:R-:W-:Y:S02]  /*3160*/  SEL R42, R33, R10, !P2 ;  /* 0x0000000a212a7207 */ /* 0x000fe40005000000 */
[----:B------:R-:W-:Y:S02]  /*3170*/  SEL R12, R17, R18, !P3 ;  /* 0x00000012110c7207 */ /* 0x000fe40005800000 */
[----:B------:R-:W-:Y:S02]  /*3180*/  SEL R31, R18, R17, !P3 ;  /* 0x00000011121f7207 */ /* 0x000fe40005800000 */
[----:B------:R-:W-:-:S02]  /*3190*/  ISETP.GE.AND P2, PT, R21, R16, PT ;  /* 0x000000101500720c */ /* 0x000fc40003f46270 */
[----:B------:R-:W-:Y:S02]  /*31a0*/  ISETP.GE.AND P3, PT, R44, R15, PT ;  /* 0x0000000f2c00720c */ /* 0x000fe40003f66270 */
[CC--:B------:R-:W-:Y:S02]  /*31b0*/  VIMNMX R14, PT, PT, R16.reuse, R21.reuse, !PT ;  /* 0x00000015100e7248 */ /* 0x0c0fe40007fe0100 */
[----:B------:R-:W-:Y:S02]  /*31c0*/  VIMNMX R10, PT, PT, R16, R21, PT ;  /* 0x00000015100a7248 */ /* 0x000fe40003fe0100 */
[CC--:B------:R-:W-:Y:S02]  /*31d0*/  VIMNMX R18, PT, PT, R15.reuse, R44.reuse, !PT ;  /* 0x0000002c0f127248 */ /* 0x0c0fe40007fe0100 */
[----:B------:R-:W-:Y:S02]  /*31e0*/  VIMNMX R21, PT, PT, R15, R44, PT ;  /* 0x0000002c0f157248 */ /* 0x000fe40003fe0100 */
[----:B------:R-:W-:-:S02]  /*31f0*/  SEL R32, R19, R42, !P2 ;  /* 0x0000002a13207207 */ /* 0x000fc40005000000 */
[----:B------:R-:W-:Y:S02]  /*3200*/  SEL R17, R42, R19, !P2 ;  /* 0x000000132a117207 */ /* 0x000fe40005000000 */
[----:B------:R-:W-:Y:S02]  /*3210*/  SEL R19, R8, R31, !P3 ;  /* 0x0000001f08137207 */ /* 0x000fe40005800000 */
[----:B------:R-:W-:Y:S02]  /*3220*/  SEL R15, R31, R8, !P3 ;  /* 0x000000081f0f7207 */ /* 0x000fe40005800000 */
[----:B------:R-:W-:Y:S02]  /*3230*/  SEL R31, R30, R13, !P0 ;  /* 0x0000000d1e1f7207 */ /* 0x000fe40004000000 */
[----:B------:R-:W-:Y:S02]  /*3240*/  SEL R8, R13, R30, !P0 ;  /* 0x0000001e0d087207 */ /* 0x000fe40004000000 */
[----:B------:R-:W-:-:S02]  /*3250*/  SEL R13, R22, R9, P1 ;  /* 0x00000009160d7207 */ /* 0x000fc40000800000 */
[----:B------:R-:W-:Y:S02]  /*3260*/  SEL R22, R9, R22, P1 ;  /* 0x0000001609167207 */ /* 0x000fe40000800000 */
[----:B------:R-:W-:Y:S02]  /*3270*/  SEL R42, R11, R20, !P0 ;  /* 0x000000140b2a7207 */ /* 0x000fe40004000000 */
[----:B------:R-:W-:Y:S02]  /*3280*/  SEL R9, R20, R11, !P0 ;  /* 0x0000000b14097207 */ /* 0x000fe40004000000 */
[----:B------:R-:W-:Y:S02]  /*3290*/  SEL R30, R23, R12, P1 ;  /* 0x0000000c171e7207 */ /* 0x000fe40000800000 */
[----:B------:R-:W-:Y:S02]  /*32a0*/  SEL R23, R12, R23, P1 ;  /* 0x000000170c177207 */ /* 0x000fe40000800000 */
[----:B------:R-:W-:-:S02]  /*32b0*/  ISETP.GE.AND P0, PT, R10, R31, PT ;  /* 0x0000001f0a00720c */ /* 0x000fc40003f06270 */
[----:B------:R-:W-:Y:S02]  /*32c0*/  ISETP.GE.AND P1, PT, R21, R14, PT ;  /* 0x0000000e1500720c */ /* 0x000fe40003f26270 */
[----:B------:R-:W-:Y:S02]  /*32d0*/  ISETP.GE.AND P2, PT, R13, R18, PT ;  /* 0x000000120d00720c */ /* 0x000fe40003f46270 */
[----:B------:R-:W-:Y:S02]  /*32e0*/  VIMNMX R20, PT, PT, R18, R13, !PT ;  /* 0x0000000d12147248 */ /* 0x000fe40007fe0100 */
[----:B------:R-:W-:Y:S02]  /*32f0*/  VIMNMX R16, PT, PT, R14, R21, !PT ;  /* 0x000000150e107248 */ /* 0x000fe40007fe0100 */
[----:B------:R-:W-:Y:S02]  /*3300*/  VIMNMX R18, PT, PT, R18, R13, PT ;  /* 0x0000000d12127248 */ /* 0x000fe40003fe0100 */
[----:B------:R-:W-:-:S02]  /*3310*/  VIMNMX R14, PT, PT, R14, R21, PT ;  /* 0x000000150e0e7248 */ /* 0x000fc40003fe0100 */
[----:B------:R-:W-:Y:S02]  /*3320*/  SEL R13, R42, R17, !P0 ;  /* 0x000000112a0d7207 */ /* 0x000fe40004000000 */
[----:B------:R-:W-:Y:S02]  /*3330*/  SEL R11, R17, R42, !P0 ;  /* 0x0000002a110b7207 */ /* 0x000fe40004000000 */
[----:B------:R-:W-:Y:S02]  /*3340*/  VIMNMX R12, PT, PT, R31, R10, !PT ;  /* 0x0000000a1f0c7248 */ /* 0x000fe40007fe0100 */
[----:B------:R-:W-:Y:S02]  /*3350*/  SEL R17, R32, R15, !P1 ;  /* 0x0000000f20117207 */ /* 0x000fe40004800000 */
[----:B------:R-:W-:Y:S02]  /*3360*/  SEL R21, R19, R30, !P2 ;  /* 0x0000001e13157207 */ /* 0x000fe40005000000 */
[----:B------:R-:W-:-:S02]  /*3370*/  VIMNMX R10, PT, PT, R31, R10, PT ;  /* 0x0000000a1f0a7248 */ /* 0x000fc40003fe0100 */
[----:B------:R-:W-:Y:S02]  /*3380*/  SEL R15, R15, R32, !P1 ;  /* 0x000000200f0f7207 */ /* 0x000fe40004800000 */
[----:B------:R-:W-:-:S07]  /*3390*/  SEL R19, R30, R19, !P2 ;  /* 0x000000131e137207 */ /* 0x000fce0005000000 */
.L_x_123:
[----:B------:R-:W-:Y:S05]  /*33a0*/  BSYNC.RECONVERGENT B0 ;  /* 0x0000000000007941 */ /* 0x000fea0003800200 */
.L_x_122:
[----:B------:R-:W-:-:S07]  /*33b0*/  IMAD.MOV.U32 R42, RZ, RZ, 0x2 ;  /* 0x00000002ff2a7424 */ /* 0x000fce00078e00ff */
.L_x_127:
        /* <DEDUP_REMOVED lines=31> */
.L_x_126:
        /* <DEDUP_REMOVED lines=15> */
.L_x_125:
[----:B------:R-:W-:Y:S05]  /*36a0*/  BSYNC.RECONVERGENT B0 ;  /* 0x0000000000007941 */ /* 0x000fea0003800200 */
.L_x_124:
        /* <DEDUP_REMOVED lines=85> */
[----:B------:R-:W-:Y:S02]  /*3c00*/  @!P0 LEA R39, R41, UR4, 0x3 ;  /* 0x0000000429278c11 */ /* 0x000fe4000f8e18ff */
        /* <DEDUP_REMOVED lines=9> */
[----:B------:R-:W-:Y:S02]  /*3ca0*/  VIADD R41, R21, 0x1 ;  /* 0x0000000115297836 */ /* 0x000fe40000000000 */
[----:B------:R-:W-:Y:S01]  /*3cb0*/  @!P0 IMAD.MOV R41, RZ, RZ, R21 ;  /* 0x000000ffff298224 */ /* 0x000fe200078e0215 */
[----:B------:R-:W-:Y:S02]  /*3cc0*/  @!P0 LEA R45, R44, UR4, 0x3 ;  /* 0x000000042c2d8c11 */ /* 0x000fe4000f8e18ff */
[----:B------:R-:W-:Y:S02]  /*3cd0*/  SEL R21, R31, R23, P0 ;  /* 0x000000171f157207 */ /* 0x000fe40000000000 */
[C---:B------:R-:W-:Y:S01]  /*3ce0*/  @P0 LEA R39, R41.reuse, UR4, 0x3 ;  /* 0x0000000429270c11 */ /* 0x040fe2000f8e18ff */
[----:B------:R-:W-:Y:S01]  /*3cf0*/  @!P0 LDS.64 R22, [R45] ;  /* 0x000000002d168984 */ /* 0x000fe20000000a00 */
[----:B------:R-:W-:-:S03]  /*3d00*/  ISETP.GE.AND P1, PT, R41, R32, PT ;  /* 0x000000202900720c */ /* 0x000fc60003f26270 */
[----:B------:R-:W0:Y:S01]  /*3d10*/  @P0 LDS.64 R30, [R39] ;  /* 0x00000000271e0984 */ /* 0x000e220000000a00 */
[----:B------:R-:W-:-:S09]  /*3d20*/  PLOP3.LUT P0, PT, PT, PT, PT, 0x8, 0x80 ;  /* 0x000000000080781c */ /* 0x000fd20003f0e170 */
        /* <DEDUP_REMOVED lines=22> */
[----:B------:R1:W-:Y:S04]  /*3e90*/  STS.64 [R4+0x20], R16 ;  /* 0x0000201004007388 */ /* 0x0003e80000000a00 */
[----:B------:R-:W-:Y:S04]  /*3ea0*/  STS.64 [R3+0x28], R18 ;  /* 0x0000281203007388 */ /* 0x000fe80000000a00 */
[----:B------:R2:W-:Y:S04]  /*3eb0*/  STS.64 [R2+0x30], R20 ;  /* 0x0000301402007388 */ /* 0x0005e80000000a00 */
[----:B------:R-:W-:Y:S01]  /*3ec0*/  STS.64 [R0+0x38], R22 ;  /* 0x0000381600007388 */ /* 0x000fe20000000a00 */
        /* <DEDUP_REMOVED lines=11> */
[----:B------:R-:W3:Y:S01]  /*3f80*/  S2R R38, SR_TID.X ;  /* 0x0000000000267919 */ /* 0x000ee20000002100 */
[----:B------:R-:W4:Y:S01]  /*3f90*/  S2R R39, SR_TID.X ;  /* 0x0000000000277919 */ /* 0x000f220000002100 */
[----:B-1----:R-:W1:Y:S01]  /*3fa0*/  S2R R17, SR_CTAID.X ;  /* 0x0000000000117919 */ /* 0x002e620000002500 */
[----:B------:R-:W5:Y:S01]  /*3fb0*/  LDS R0, [UR4+0x4200] ;  /* 0x00420004ff007984 */ /* 0x000f620008000800 */
[C---:B---3--:R-:W-:Y:S01]  /*3fc0*/  LOP3.LUT R16, R38.reuse, 0x1f, RZ, 0xc0, !PT ;  /* 0x0000001f26107812 */ /* 0x048fe200078ec0ff */
[----:B--2---:R-:W-:-:S02]  /*3fd0*/  IMAD.SHL.U32 R2, R38, 0x8, RZ ;  /* 0x0000000826027824 */ /* 0x004fc400078e00ff */
[----:B----4-:R-:W-:Y:S02]  /*3fe0*/  IMAD.SHL.U32 R3, R39, 0x8, RZ ;  /* 0x0000000827037824 */ /* 0x010fe400078e00ff */
[----:B-1----:R-:W-:-:S03]  /*3ff0*/  IMAD R16, R17, 0x800, R16 ;  /* 0x0000080011107824 */ /* 0x002fc600078e0210 */
[----:B------:R-:W-:Y:S02]  /*4000*/  LOP3.LUT R18, R3, 0x1f00, RZ, 0xc0, !PT ;  /* 0x00001f0003127812 */ /* 0x000fe400078ec0ff */
[----:B------:R-:W-:Y:S02]  /*4010*/  LOP3.LUT R3, R2, 0x1f00, RZ, 0xc0, !PT ;  /* 0x00001f0002037812 */ /* 0x000fe400078ec0ff */
[----:B------:R-:W-:Y:S02]  /*4020*/  LOP3.LUT R18, R18, 0x1f, R39, 0xf8, !PT ;  /* 0x0000001f12127812 */ /* 0x000fe400078ef827 */
[C---:B------:R-:W-:Y:S02]  /*4030*/  IADD3 R16, P1, PT, R3.reuse, R16, RZ ;  /* 0x0000001003107210 */ /* 0x040fe40007f3e0ff */
[----:B------:R-:W-:Y:S01]  /*4040*/  LOP3.LUT R38, R3, 0x1f, R38, 0xf8, !PT ;  /* 0x0000001f03267812 */ /* 0x000fe200078ef826 */
[----:B------:R-:W-:Y:S01]  /*4050*/  VIADD R19, R18, 0x20 ;  /* 0x0000002012137836 */ /* 0x000fe20000000000 */
[----:B0-----:R-:W-:Y:S01]  /*4060*/  LEA R2, P3, R16, UR8, 0x3 ;  /* 0x0000000810027c11 */ /* 0x001fe2000f8618ff */
[----:B------:R-:W-:Y:S01]  /*4070*/  IMAD.X R17, RZ, RZ, RZ, P1 ;  /* 0x000000ffff117224 */ /* 0x000fe200008e06ff */
[----:B------:R-:W-:-:S02]  /*4080*/  LOP3.LUT R3, R38, 0x40, RZ, 0xfc, !PT ;  /* 0x0000004026037812 */ /* 0x000fc400078efcff */
[-C--:B-----5:R-:W-:Y:S02]  /*4090*/  ISETP.GE.AND P0, PT, R37, R0.reuse, PT ;  /* 0x000000002500720c */ /* 0x0a0fe40003f06270 */
[-C--:B------:R-:W-:Y:S02]  /*40a0*/  ISETP.GE.AND P2, PT, R3, R0.reuse, PT ;  /* 0x000000000300720c */ /* 0x080fe40003f46270 */
[----:B------:R-:W-:Y:S01]  /*40b0*/  LEA.HI.X R3, R16, UR9, R17, 0x3, P3 ;  /* 0x0000000910037c11 */ /* 0x000fe200098f1c11 */
[----:B------:R-:W-:Y:S01]  /*40c0*/  VIADD R17, R18, 0xc0 ;  /* 0x000000c012117836 */ /* 0x000fe20000000000 */
[-C--:B------:R-:W-:Y:S02]  /*40d0*/  ISETP.GE.AND P1, PT, R19, R0.reuse, PT ;  /* 0x000000001300720c */ /* 0x080fe40003f26270 */
[-C--:B------:R-:W-:Y:S02]  /*40e0*/  ISETP.GE.AND P3, PT, R30, R0.reuse, PT ;  /* 0x000000001e00720c */ /* 0x080fe40003f66270 */
[----:B------:R-:W-:-:S02]  /*40f0*/  ISETP.GE.AND P4, PT, R33, R0, PT ;  /* 0x000000002100720c */ /* 0x000fc40003f86270 */
[-C--:B------:R-:W-:Y:S01]  /*4100*/  ISETP.GE.AND P5, PT, R32, R0.reuse, PT ;  /* 0x000000002000720c */ /* 0x080fe20003fa6270 */
[----:B------:R0:W-:Y:S01]  /*4110*/  @!P0 STG.E desc[UR6][R2.64], R8 ;  /* 0x0000000802008986 */ /* 0x0001e2000c101906 */
[----:B------:R-:W-:-:S03]  /*4120*/  ISETP.GE.AND P6, PT, R17, R0, PT ;  /* 0x000000001100720c */ /* 0x000fc60003fc6270 */
        /* <DEDUP_REMOVED lines=18> */
.L_x_128:
[----:B------:R-:W-:Y:S01]  /*4250*/  ISETP.NE.AND P0, PT, R38, RZ, PT ;  /* 0x000000ff2600720c */ /* 0x000fe20003f05270 */
        /* <DEDUP_REMOVED lines=26> */
[----:B------:R-:W-:Y:S02]  /*4400*/  LOP3.LUT R17, R16, 0x1f00, RZ, 0xc0, !PT ;  /* 0x00001f0010117812 */ /* 0x000fe400078ec0ff */
[----:B------:R-:W-:Y:S02]  /*4410*/  LOP3.LUT R16, R3, 0x1f00, RZ, 0xc0, !PT ;  /* 0x00001f0003107812 */ /* 0x000fe400078ec0ff */
[----:B-1----:R-:W-:Y:S02]  /*4420*/  LEA R3, P0, R2, R37, 0xb ;  /* 0x0000002502037211 */ /* 0x002fe400078058ff */
[----:B------:R-:W-:Y:S02]  /*4430*/  LOP3.LUT R17, R17, 0x1f, R38, 0xf8, !PT ;  /* 0x0000001f11117812 */ /* 0x000fe400078ef826 */
[----:B------:R-:W-:Y:S01]  /*4440*/  LOP3.LUT R39, R16, 0x1f, R39, 0xf8, !PT ;  /* 0x0000001f10277812 */ /* 0x000fe200078ef827 */
[----:B------:R-:W-:Y:S01]  /*4450*/  IMAD.X R16, RZ, RZ, RZ, P0 ;  /* 0x000000ffff107224 */ /* 0x000fe200000e06ff */
[----:B0-----:R-:W-:Y:S01]  /*4460*/  LEA R2, P0, R3, UR8, 0x3 ;  /* 0x0000000803027c11 */ /* 0x001fe2000f8018ff */
[----:B------:R-:W-:Y:S01]  /*4470*/  VIADD R19, R17, 0x20 ;  /* 0x0000002011137836 */ /* 0x000fe20000000000 */
[----:B------:R-:W-:Y:S01]  /*4480*/  LOP3.LUT R39, R39, 0x40, RZ, 0xfc, !PT ;  /* 0x0000004027277812 */ /* 0x000fe200078efcff */
[----:B------:R-:W-:Y:S01]  /*4490*/  VIADD R17, R17, 0xc0 ;  /* 0x000000c011117836 */ /* 0x000fe20000000000 */
[----:B------:R-:W-:-:S02]  /*44a0*/  LEA.HI.X R3, R3, UR9, R16, 0x3, P0 ;  /* 0x0000000903037c11 */ /* 0x000fc400080f1c10 */
[-C--:B----4-:R-:W-:Y:S02]  /*44b0*/  ISETP.GE.AND P6, PT, R37, R0.reuse, PT ;  /* 0x000000002500720c */ /* 0x090fe40003fc6270 */
[-C--:B------:R-:W-:Y:S02]  /*44c0*/  ISETP.GE.AND P5, PT, R19, R0.reuse, PT ;  /* 0x000000001300720c */ /* 0x080fe40003fa6270 */
[-C--:B------:R-:W-:Y:S02]  /*44d0*/  ISETP.GE.AND P4, PT, R39, R0.reuse, PT ;  /* 0x000000002700720c */ /* 0x080fe40003f86270 */
[-C--:B------:R-:W-:Y:S02]  /*44e0*/  ISETP.GE.AND P3, PT, R30, R0.reuse, PT ;  /* 0x000000001e00720c */ /* 0x080fe40003f66270 */
[-C--:B------:R-:W-:Y:S02]  /*44f0*/  ISETP.GE.AND P2, PT, R33, R0.reuse, PT ;  /* 0x000000002100720c */ /* 0x080fe40003f46270 */
        /* <DEDUP_REMOVED lines=21> */
.L_x_129:
        /* <DEDUP_REMOVED lines=11> */
.L_x_1014:


//--------------------- .text._ZN3cub18CUB_300001_SM_10006detail10merge_sort26DeviceMergeSortMergeKernelINS2_10policy_hubIN6thrust24THRUST_300001_SM_1000_NS10device_ptrI8KeyValueEEE9Policy600ES9_PNS0_8NullTypeES9_SD_m18KeyValueComparatorS8_SC_EEvbT2_T3_T4_PT6_PT7_T5_PSH_SH_NS1_7vsmem_tE --------------------------
	.section	.text._ZN3cub18CUB_300001_SM_10006detail10merge_sort26DeviceMergeSortMergeKernelINS2_10policy_hubIN6thrust24THRUST_300001_SM_1000_NS10device_ptrI8KeyValueEEE9Policy600ES9_PNS0_8NullTypeES9_SD_m18KeyValueComparatorS8_SC_EEvbT2_T3_T4_PT6_PT7_T5_PSH_SH_NS1_7vsmem_tE,"ax",@progbits
	.align	128
        .global         _ZN3cub18CUB_300001_SM_10006detail10merge_sort26DeviceMergeSortMergeKernelINS2_10policy_hubIN6thrust24THRUST_300001_SM_1000_NS10device_ptrI8KeyValueEEE9Policy600ES9_PNS0_8NullTypeES9_SD_m18KeyValueComparatorS8_SC_EEvbT2_T3_T4_PT6_PT7_T5_PSH_SH_NS1_7vsmem_tE
        .type           _ZN3cub18CUB_300001_SM_10006detail10merge_sort26DeviceMergeSortMergeKernelINS2_10policy_hubIN6thrust24THRUST_300001_SM_1000_NS10device_ptrI8KeyValueEEE9Policy600ES9_PNS0_8NullTypeES9_SD_m18KeyValueComparatorS8_SC_EEvbT2_T3_T4_PT6_PT7_T5_PSH_SH_NS1_7vsmem_tE,@function
        .size           _ZN3cub18CUB_300001_SM_10006detail10merge_sort26DeviceMergeSortMergeKernelINS2_10policy_hubIN6thrust24THRUST_300001_SM_1000_NS10device_ptrI8KeyValueEEE9Policy600ES9_PNS0_8NullTypeES9_SD_m18KeyValueComparatorS8_SC_EEvbT2_T3_T4_PT6_PT7_T5_PSH_SH_NS1_7vsmem_tE,(.L_x_1015 - _ZN3cub18CUB_300001_SM_10006detail10merge_sort26DeviceMergeSortMergeKernelINS2_10policy_hubIN6thrust24THRUST_300001_SM_1000_NS10device_ptrI8KeyValueEEE9Policy600ES9_PNS0_8NullTypeES9_SD_m18KeyValueComparatorS8_SC_EEvbT2_T3_T4_PT6_PT7_T5_PSH_SH_NS1_7vsmem_tE)
        .other          _ZN3cub18CUB_300001_SM_10006detail10merge_sort26DeviceMergeSortMergeKernelINS2_10policy_hubIN6thrust24THRUST_300001_SM_1000_NS10device_ptrI8KeyValueEEE9Policy600ES9_PNS0_8NullTypeES9_SD_m18KeyValueComparatorS8_SC_EEvbT2_T3_T4_PT6_PT7_T5_PSH_SH_NS1_7vsmem_tE,@"STO_CUDA_ENTRY STV_DEFAULT"
_ZN3cub18CUB_300001_SM_10006detail10merge_sort26DeviceMergeSortMergeKernelINS2_10policy_hubIN6thrust24THRUST_300001_SM_1000_NS10device_ptrI8KeyValueEEE9Policy600ES9_PNS0_8NullTypeES9_SD_m18KeyValueComparatorS8_SC_EEvbT2_T3_T4_PT6_PT7_T5_PSH_SH_NS1_7vsmem_tE:
.text._ZN3cub18CUB_300001_SM_10006detail10merge_sort26DeviceMergeSortMergeKernelINS2_10policy_hubIN6thrust24THRUST_300001_SM_1000_NS10device_ptrI8KeyValueEEE9Policy600ES9_PNS0_8NullTypeES9_SD_m18KeyValueComparatorS8_SC_EEvbT2_T3_T4_PT6_PT7_T5_PSH_SH_NS1_7vsmem_tE:
        /* <DEDUP_REMOVED lines=130> */
.L_x_131:
        /* <DEDUP_REMOVED lines=59> */
.L_x_132:
        /* <DEDUP_REMOVED lines=24> */
.L_x_135:
        /* <DEDUP_REMOVED lines=14> */
.L_x_134:
[----:B------:R-:W-:Y:S05]  /*0e30*/  BSYNC.RECONVERGENT B0 ;  /* 0x0000000000007941 */ /* 0x000fea0003800200 */
.L_x_133:
        /* <DEDUP_REMOVED lines=180> */
.L_x_136:
        /* <DEDUP_REMOVED lines=71> */
.L_x_130:
        /* <DEDUP_REMOVED lines=96> */
.L_x_140:
[----:B------:R-:W-:Y:S05]  /*23f0*/  BSYNC.RECONVERGENT B1 ;  /* 0x0000000000017941 */ /* 0x000fea0003800200 */
.L_x_139:
[----:B------:R-:W-:Y:S04]  /*2400*/  BSSY.RECONVERGENT B1, `(.L_x_141) ;  /* 0x0000007000017945 */ /* 0x000fe80003800200 */
[----:B------:R-:W-:Y:S05]  /*2410*/  @P0 BRA `(.L_x_142) ;  /* 0x0000000000140947 */ /* 0x000fea0003800000 */
[----:B------:R-:W-:-:S13]  /*2420*/  ISETP.GE.AND P0, PT, R2, R25, PT ;  /* 0x000000190200720c */ /* 0x000fda0003f06270 */
[----:B------:R1:W5:Y:S04]  /*2430*/  @P0 LDG.E R14, desc[UR6][R22.64+0x800] ;  /* 0x00080006160e0981 */ /* 0x000368000c1e1900 */
[----:B------:R1:W5:Y:S04]  /*2440*/  @P0 LDG.E R15, desc[UR6][R22.64+0x804] ;  /* 0x00080406160f0981 */ /* 0x000368000c1e1900 */
[----:B------:R1:W5:Y:S04]  /*2450*/  @!P0 LDG.E R14, desc[UR6][R20.64+0x800] ;  /* 0x00080006140e8981 */ /* 0x000368000c1e1900 */
[----:B------:R1:W5:Y:S02]  /*2460*/  @!P0 LDG.E R15, desc[UR6][R20.64+0x804] ;  /* 0x00080406140f8981 */ /* 0x000364000c1e1900 */
.L_x_142:
[----:B------:R-:W-:Y:S05]  /*2470*/  BSYNC.RECONVERGENT B1 ;  /* 0x0000000000017941 */ /* 0x000fea0003800200 */
.L_x_141:
        /* <DEDUP_REMOVED lines=8> */
.L_x_144:
[----:B------:R-:W-:Y:S05]  /*2500*/  BSYNC.RECONVERGENT B1 ;  /* 0x0000000000017941 */ /* 0x000fea0003800200 */
.L_x_143:
        /* <DEDUP_REMOVED lines=8> */
.L_x_146:
[----:B------:R-:W-:Y:S05]  /*2590*/  BSYNC.RECONVERGENT B1 ;  /* 0x0000000000017941 */ /* 0x000fea0003800200 */
.L_x_145:
        /* <DEDUP_REMOVED lines=8> */
.L_x_148:
[----:B------:R-:W-:Y:S05]  /*2620*/  BSYNC.RECONVERGENT B1 ;  /* 0x0000000000017941 */ /* 0x000fea0003800200 */
.L_x_147:
        /* <DEDUP_REMOVED lines=8> */
.L_x_150:
[----:B------:R-:W-:Y:S05]  /*26b0*/  BSYNC.RECONVERGENT B1 ;  /* 0x0000000000017941 */ /* 0x000fea0003800200 */
.L_x_149:
        /* <DEDUP_REMOVED lines=8> */
.L_x_152:
[----:B------:R-:W-:Y:S05]  /*2740*/  BSYNC.RECONVERGENT B1 ;  /* 0x0000000000017941 */ /* 0x000fea0003800200 */
.L_x_151:
        /* <DEDUP_REMOVED lines=10> */
.L_x_138:
        /* <DEDUP_REMOVED lines=35> */
.L_x_155:
[----:B------:R-:W-:Y:S05]  /*2a20*/  BSYNC.RECONVERGENT B1 ;  /* 0x0000000000017941 */ /* 0x000fea0003800200 */
.L_x_154:
[----:B------:R-:W-:Y:S04]  /*2a30*/  BSSY.RECONVERGENT B1, `(.L_x_156) ;  /* 0x0000007000017945 */ /* 0x000fe80003800200 */
[----:B------:R-:W-:Y:S05]  /*2a40*/  @P0 BRA `(.L_x_157) ;  /* 0x0000000000140947 */ /* 0x000fea0003800000 */
[----:B------:R-:W-:-:S13]  /*2a50*/  ISETP.GE.AND P0, PT, R2, R25, PT ;  /* 0x000000190200720c */ /* 0x000fda0003f06270 */
[----:B------:R1:W5:Y:S04]  /*2a60*/  @P0 LDG.E R14, desc[UR6][R22.64+0x800] ;  /* 0x00080006160e0981 */ /* 0x000368000c1e1900 */
[----:B------:R1:W5:Y:S04]  /*2a70*/  @P0 LDG.E R15, desc[UR6][R22.64+0x804] ;  /* 0x00080406160f0981 */ /* 0x000368000c1e1900 */
[----:B------:R1:W5:Y:S04]  /*2a80*/  @!P0 LDG.E R14, desc[UR6][R20.64+0x800] ;  /* 0x00080006140e8981 */ /* 0x000368000c1e1900 */
[----:B------:R1:W5:Y:S02]  /*2a90*/  @!P0 LDG.E R15, desc[UR6][R20.64+0x804] ;  /* 0x00080406140f8981 */ /* 0x000364000c1e1900 */
.L_x_157:
[----:B------:R-:W-:Y:S05]  /*2aa0*/  BSYNC.RECONVERGENT B1 ;  /* 0x0000000000017941 */ /* 0x000fea0003800200 */
.L_x_156:
        /* <DEDUP_REMOVED lines=8> */
.L_x_159:
[----:B------:R-:W-:Y:S05]  /*2b30*/  BSYNC.RECONVERGENT B1 ;  /* 0x0000000000017941 */ /* 0x000fea0003800200 */
.L_x_158:
        /* <DEDUP_REMOVED lines=8> */
.L_x_161:
[----:B------:R-:W-:Y:S05]  /*2bc0*/  BSYNC.RECONVERGENT B1 ;  /* 0x0000000000017941 */ /* 0x000fea0003800200 */
.L_x_160:
        /* <DEDUP_REMOVED lines=8> */
.L_x_163:
[----:B------:R-:W-:Y:S05]  /*2c50*/  BSYNC.RECONVERGENT B1 ;  /* 0x0000000000017941 */ /* 0x000fea0003800200 */
.L_x_162:
        /* <DEDUP_REMOVED lines=8> */
.L_x_165:
[----:B------:R-:W-:Y:S05]  /*2ce0*/  BSYNC.RECONVERGENT B1 ;  /* 0x0000000000017941 */ /* 0x000fea0003800200 */
.L_x_164:
        /* <DEDUP_REMOVED lines=8> */
.L_x_167:
[----:B------:R-:W-:Y:S05]  /*2d70*/  BSYNC.RECONVERGENT B1 ;  /* 0x0000000000017941 */ /* 0x000fea0003800200 */
.L_x_166:
        /* <DEDUP_REMOVED lines=9> */
.L_x_153:
[----:B------:R-:W-:Y:S05]  /*2e10*/  BSYNC.RECONVERGENT B0 ;  /* 0x0000000000007941 */ /* 0x000fea0003800200 */
.L_x_137:
        /* <DEDUP_REMOVED lines=23> */
.L_x_170:
        /* <DEDUP_REMOVED lines=14> */
.L_x_169:
[----:B------:R-:W-:Y:S05]  /*3070*/  BSYNC.RECONVERGENT B0 ;  /* 0x0000000000007941 */ /* 0x000fea0003800200 */
.L_x_168:
        /* <DEDUP_REMOVED lines=201> */
.L_x_171:
        /* <DEDUP_REMOVED lines=92> */
.L_x_172:
        /* <DEDUP_REMOVED lines=11> */
.L_x_1015:


//--------------------- .text._ZN3cub18CUB_300001_SM_10006detail10merge_sort30DeviceMergeSortPartitionKernelIN6thrust24THRUST_300001_SM_1000_NS10device_ptrI8KeyValueEEm18KeyValueComparatorS7_EEvbT_PT2_T0_SD_PSD_T1_SD_i --------------------------
	.section	.text._ZN3cub18CUB_300001_SM_10006detail10merge_sort30DeviceMergeSortPartitionKernelIN6thrust24THRUST_300001_SM_1000_NS10device_ptrI8KeyValueEEm18KeyValueComparatorS7_EEvbT_PT2_T0_SD_PSD_T1_SD_i,"ax",@progbits
	.align	128
        .global         _ZN3cub18CUB_300001_SM_10006detail10merge_sort30DeviceMergeSortPartitionKernelIN6thrust24THRUST_300001_SM_1000_NS10device_ptrI8KeyValueEEm18KeyValueComparatorS7_EEvbT_PT2_T0_SD_PSD_T1_SD_i
        .type           _ZN3cub18CUB_300001_SM_10006detail10merge_sort30DeviceMergeSortPartitionKernelIN6thrust24THRUST_300001_SM_1000_NS10device_ptrI8KeyValueEEm18KeyValueComparatorS7_EEvbT_PT2_T0_SD_PSD_T1_SD_i,@function
        .size           _ZN3cub18CUB_300001_SM_10006detail10merge_sort30DeviceMergeSortPartitionKernelIN6thrust24THRUST_300001_SM_1000_NS10device_ptrI8KeyValueEEm18KeyValueComparatorS7_EEvbT_PT2_T0_SD_PSD_T1_SD_i,(.L_x_1016 - _ZN3cub18CUB_300001_SM_10006detail10merge_sort30DeviceMergeSortPartitionKernelIN6thrust24THRUST_300001_SM_1000_NS10device_ptrI8KeyValueEEm18KeyValueComparatorS7_EEvbT_PT2_T0_SD_PSD_T1_SD_i)
        .other          _ZN3cub18CUB_300001_SM_10006detail10merge_sort30DeviceMergeSortPartitionKernelIN6thrust24THRUST_300001_SM_1000_NS10device_ptrI8KeyValueEEm18KeyValueComparatorS7_EEvbT_PT2_T0_SD_PSD_T1_SD_i,@"STO_CUDA_ENTRY STV_DEFAULT"
_ZN3cub18CUB_300001_SM_10006detail10merge_sort30DeviceMergeSortPartitionKernelIN6thrust24THRUST_300001_SM_1000_NS10device_ptrI8KeyValueEEm18KeyValueComparatorS7_EEvbT_PT2_T0_SD_PSD_T1_SD_i:
.text._ZN3cub18CUB_300001_SM_10006detail10merge_sort30DeviceMergeSortPartitionKernelIN6thrust24THRUST_300001_SM_1000_NS10device_ptrI8KeyValueEEm18KeyValueComparatorS7_EEvbT_PT2_T0_SD_PSD_T1_SD_i:
        /* <DEDUP_REMOVED lines=98> */
.L_x_177:
        /* <DEDUP_REMOVED lines=28> */
.L_x_176:
[----:B------:R-:W-:Y:S05]  /*07e0*/  BSYNC.RECONVERGENT B1 ;  /* 0x0000000000017941 */ /* 0x000fea0003800200 */
.L_x_175:
[----:B------:R-:W-:Y:S05]  /*07f0*/  BRA `(.L_x_178) ;  /* 0x0000000000c07947 */ /* 0x000fea0003800000 */
.L_x_174:
        /* <DEDUP_REMOVED lines=20> */
.L_x_179:
        /* <DEDUP_REMOVED lines=28> */
.L_x_178:
[----:B------:R-:W-:Y:S05]  /*0b00*/  BSYNC.RECONVERGENT B0 ;  /* 0x0000000000007941 */ /* 0x000fea0003800200 */
.L_x_173:
[----:B------:R-:W0:Y:S01]  /*0b10*/  LDCU.64 UR6, c[0x0][0x3a8] ;  /* 0x00007500ff0677ac */ /* 0x000e220008000a00 */
[----:B------:R-:W-:-:S05]  /*0b20*/  IADD3 R6, P0, PT, R6, R7, RZ ;  /* 0x0000000706067210 */ /* 0x000fca0007f1e0ff */
[----:B------:R-:W-:Y:S01]  /*0b30*/  IMAD.X R7, R4, 0x1, R5, P0 ;  /* 0x0000000104077824 */ /* 0x000fe200000e0605 */
[----:B0-----:R-:W-:-:S04]  /*0b40*/  LEA R2, P1, R0, UR6, 0x3 ;  /* 0x0000000600027c11 */ /* 0x001fc8000f8218ff */
[----:B------:R-:W-:-:S05]  /*0b50*/  LEA.HI.X R3, R0, UR7, RZ, 0x3, P1 ;  /* 0x0000000700037c11 */ /* 0x000fca00088f1cff */
[----:B------:R-:W-:Y:S01]  /*0b60*/  STG.E.64 desc[UR8][R2.64], R6 ;  /* 0x0000000602007986 */ /* 0x000fe2000c101b08 */
[----:B------:R-:W-:Y:S05]  /*0b70*/  EXIT ;  /* 0x000000000000794d */ /* 0x000fea0003800000 */
.L_x_180:
        /* <DEDUP_REMOVED lines=16> */
.L_x_1016:


//--------------------- .text._ZN3cub18CUB_300001_SM_10006detail10merge_sort30DeviceMergeSortBlockSortKernelINS2_10policy_hubIN6thrust24THRUST_300001_SM_1000_NS10device_ptrI8KeyValueEEE9Policy600ES9_PNS0_8NullTypeES9_SD_m18KeyValueComparatorS8_SC_EEvbT0_T1_T2_T3_T4_PT6_PT7_T5_NS1_7vsmem_tE --------------------------
	.section	.text._ZN3cub18CUB_300001_SM_10006detail10merge_sort30DeviceMergeSortBlockSortKernelINS2_10policy_hubIN6thrust24THRUST_300001_SM_1000_NS10device_ptrI8KeyValueEEE9Policy600ES9_PNS0_8NullTypeES9_SD_m18KeyValueComparatorS8_SC_EEvbT0_T1_T2_T3_T4_PT6_PT7_T5_NS1_7vsmem_tE,"ax",@progbits
	.align	128
        .global         _ZN3cub18CUB_300001_SM_10006detail10merge_sort30DeviceMergeSortBlockSortKernelINS2_10policy_hubIN6thrust24THRUST_300001_SM_1000_NS10device_ptrI8KeyValueEEE9Policy600ES9_PNS0_8NullTypeES9_SD_m18KeyValueComparatorS8_SC_EEvbT0_T1_T2_T3_T4_PT6_PT7_T5_NS1_7vsmem_tE
        .type           _ZN3cub18CUB_300001_SM_10006detail10merge_sort30DeviceMergeSortBlockSortKernelINS2_10policy_hubIN6thrust24THRUST_300001_SM_1000_NS10device_ptrI8KeyValueEEE9Policy600ES9_PNS0_8NullTypeES9_SD_m18KeyValueComparatorS8_SC_EEvbT0_T1_T2_T3_T4_PT6_PT7_T5_NS1_7vsmem_tE,@function
        .size           _ZN3cub18CUB_300001_SM_10006detail10merge_sort30DeviceMergeSortBlockSortKernelINS2_10policy_hubIN6thrust24THRUST_300001_SM_1000_NS10device_ptrI8KeyValueEEE9Policy600ES9_PNS0_8NullTypeES9_SD_m18KeyValueComparatorS8_SC_EEvbT0_T1_T2_T3_T4_PT6_PT7_T5_NS1_7vsmem_tE,(.L_x_1017 - _ZN3cub18CUB_300001_SM_10006detail10merge_sort30DeviceMergeSortBlockSortKernelINS2_10policy_hubIN6thrust24THRUST_300001_SM_1000_NS10device_ptrI8KeyValueEEE9Policy600ES9_PNS0_8NullTypeES9_SD_m18KeyValueComparatorS8_SC_EEvbT0_T1_T2_T3_T4_PT6_PT7_T5_NS1_7vsmem_tE)
        .other          _ZN3cub18CUB_300001_SM_10006detail10merge_sort30DeviceMergeSortBlockSortKernelINS2_10policy_hubIN6thrust24THRUST_300001_SM_1000_NS10device_ptrI8KeyValueEEE9Policy600ES9_PNS0_8NullTypeES9_SD_m18KeyValueComparatorS8_SC_EEvbT0_T1_T2_T3_T4_PT6_PT7_T5_NS1_7vsmem_tE,@"STO_CUDA_ENTRY STV_DEFAULT"
_ZN3cub18CUB_300001_SM_10006detail10merge_sort30DeviceMergeSortBlockSortKernelINS2_10policy_hubIN6thrust24THRUST_300001_SM_1000_NS10device_ptrI8KeyValueEEE9Policy600ES9_PNS0_8NullTypeES9_SD_m18KeyValueComparatorS8_SC_EEvbT0_T1_T2_T3_T4_PT6_PT7_T5_NS1_7vsmem_tE:
.text._ZN3cub18CUB_300001_SM_10006detail10merge_sort30DeviceMergeSortBlockSortKernelINS2_10policy_hubIN6thrust24THRUST_300001_SM_1000_NS10device_ptrI8KeyValueEEE9Policy600ES9_PNS0_8NullTypeES9_SD_m18KeyValueComparatorS8_SC_EEvbT0_T1_T2_T3_T4_PT6_PT7_T5_NS1_7vsmem_tE:
        /* <DEDUP_REMOVED lines=250> */
.L_x_185:
        /* <DEDUP_REMOVED lines=31> */
.L_x_184:
        /* <DEDUP_REMOVED lines=15> */
.L_x_183:
[----:B------:R-:W-:Y:S05]  /*1280*/  BSYNC.RECONVERGENT B0 ;  /* 0x0000000000007941 */ /* 0x000fea0003800200 */
.L_x_182:
        /* <DEDUP_REMOVED lines=161> */
.L_x_186:
        /* <DEDUP_REMOVED lines=37> */
.L_x_181:
        /* <DEDUP_REMOVED lines=333> */
.L_x_188:
[----:B------:R-:W-:Y:S05]  /*33c0*/  BSYNC.RECONVERGENT B0 ;  /* 0x0000000000007941 */ /* 0x000fea0003800200 */
.L_x_187:
[----:B------:R-:W-:-:S07]  /*33d0*/  IMAD.MOV.U32 R42, RZ, RZ, 0x2 ;  /* 0x00000002ff2a7424 */ /* 0x000fce00078e00ff */
.L_x_192:
        /* <DEDUP_REMOVED lines=31> */
.L_x_191:
        /* <DEDUP_REMOVED lines=15> */
.L_x_190:
[----:B------:R-:W-:Y:S05]  /*36c0*/  BSYNC.RECONVERGENT B0 ;  /* 0x0000000000007941 */ /* 0x000fea0003800200 */
.L_x_189:
        /* <DEDUP_REMOVED lines=186> */
.L_x_193:
        /* <DEDUP_REMOVED lines=64> */
.L_x_194:
        /* <DEDUP_REMOVED lines=9> */
.L_x_1017:


//--------------------- .text._ZN3cub18CUB_300001_SM_10006detail10merge_sort26DeviceMergeSortMergeKernelINS2_10policy_hubIN6thrust24THRUST_300001_SM_1000_NS10device_ptrI8KeyValueEEE9Policy600ES9_PNS0_8NullTypeES9_SD_j18KeyValueComparatorS8_SC_EEvbT2_T3_T4_PT6_PT7_T5_PSH_SH_NS1_7vsmem_tE --------------------------
	.section	.text._ZN3cub18CUB_300001_SM_10006detail10merge_sort26DeviceMergeSortMergeKernelINS2_10policy_hubIN6thrust24THRUST_300001_SM_1000_NS10device_ptrI8KeyValueEEE9Policy600ES9_PNS0_8NullTypeES9_SD_j18KeyValueComparatorS8_SC_EEvbT2_T3_T4_PT6_PT7_T5_PSH_SH_NS1_7vsmem_tE,"ax",@progbits
	.align	128
        .global         _ZN3cub18CUB_300001_SM_10006detail10merge_sort26DeviceMergeSortMergeKernelINS2_10policy_hubIN6thrust24THRUST_300001_SM_1000_NS10device_ptrI8KeyValueEEE9Policy600ES9_PNS0_8NullTypeES9_SD_j18KeyValueComparatorS8_SC_EEvbT2_T3_T4_PT6_PT7_T5_PSH_SH_NS1_7vsmem_tE
        .type           _ZN3cub18CUB_300001_SM_10006detail10merge_sort26DeviceMergeSortMergeKernelINS2_10policy_hubIN6thrust24THRUST_300001_SM_1000_NS10device_ptrI8KeyValueEEE9Policy600ES9_PNS0_8NullTypeES9_SD_j18KeyValueComparatorS8_SC_EEvbT2_T3_T4_PT6_PT7_T5_PSH_SH_NS1_7vsmem_tE,@function
        .size           _ZN3cub18CUB_300001_SM_10006detail10merge_sort26DeviceMergeSortMergeKernelINS2_10policy_hubIN6thrust24THRUST_300001_SM_1000_NS10device_ptrI8KeyValueEEE9Policy600ES9_PNS0_8NullTypeES9_SD_j18KeyValueComparatorS8_SC_EEvbT2_T3_T4_PT6_PT7_T5_PSH_SH_NS1_7vsmem_tE,(.L_x_1018 - _ZN3cub18CUB_300001_SM_10006detail10merge_sort26DeviceMergeSortMergeKernelINS2_10policy_hubIN6thrust24THRUST_300001_SM_1000_NS10device_ptrI8KeyValueEEE9Policy600ES9_PNS0_8NullTypeES9_SD_j18KeyValueComparatorS8_SC_EEvbT2_T3_T4_PT6_PT7_T5_PSH_SH_NS1_7vsmem_tE)
        .other          _ZN3cub18CUB_300001_SM_10006detail10merge_sort26DeviceMergeSortMergeKernelINS2_10policy_hubIN6thrust24THRUST_300001_SM_1000_NS10device_ptrI8KeyValueEEE9Policy600ES9_PNS0_8NullTypeES9_SD_j18KeyValueComparatorS8_SC_EEvbT2_T3_T4_PT6_PT7_T5_PSH_SH_NS1_7vsmem_tE,@"STO_CUDA_ENTRY STV_DEFAULT"
_ZN3cub18CUB_300001_SM_10006detail10merge_sort26DeviceMergeSortMergeKernelINS2_10policy_hubIN6thrust24THRUST_300001_SM_1000_NS10device_ptrI8KeyValueEEE9Policy600ES9_PNS0_8NullTypeES9_SD_j18KeyValueComparatorS8_SC_EEvbT2_T3_T4_PT6_PT7_T5_PSH_SH_NS1_7vsmem_tE:
.text._ZN3cub18CUB_300001_SM_10006detail10merge_sort26DeviceMergeSortMergeKernelINS2_10policy_hubIN6thrust24THRUST_300001_SM_1000_NS10device_ptrI8KeyValueEEE9Policy600ES9_PNS0_8NullTypeES9_SD_j18KeyValueComparatorS8_SC_EEvbT2_T3_T4_PT6_PT7_T5_PSH_SH_NS1_7vsmem_tE:
        /* <DEDUP_REMOVED lines=103> */
.L_x_196:
        /* <DEDUP_REMOVED lines=59> */
.L_x_197:
        /* <DEDUP_REMOVED lines=25> */
.L_x_200:
        /* <DEDUP_REMOVED lines=14> */
.L_x_199:
[----:B------:R-:W-:Y:S05]  /*0c90*/  BSYNC.RECONVERGENT B0 ;  /* 0x0000000000007941 */ /* 0x000fea0003800200 */
.L_x_198:
        /* <DEDUP_REMOVED lines=179> */
.L_x_201:
        /* <DEDUP_REMOVED lines=70> */
.L_x_195:
        /* <DEDUP_REMOVED lines=69> */
.L_x_205:
[----:B------:R-:W-:Y:S05]  /*2080*/  BSYNC.RECONVERGENT B1 ;  /* 0x0000000000017941 */ /* 0x000fea0003800200 */
.L_x_204:
[----:B------:R-:W-:Y:S04]  /*2090*/  BSSY.RECONVERGENT B1, `(.L_x_206) ;  /* 0x0000007000017945 */ /* 0x000fe80003800200 */
[----:B------:R-:W-:Y:S05]  /*20a0*/  @P0 BRA `(.L_x_207) ;  /* 0x0000000000140947 */ /* 0x000fea0003800000 */
[----:B------:R-:W-:-:S13]  /*20b0*/  ISETP.GE.AND P0, PT, R4, R21, PT ;  /* 0x000000150400720c */ /* 0x000fda0003f06270 */
[----:B------:R1:W5:Y:S04]  /*20c0*/  @P0 LDG.E R16, desc[UR6][R24.64+0x800] ;  /* 0x0008000618100981 */ /* 0x000368000c1e1900 */
[----:B------:R1:W5:Y:S04]  /*20d0*/  @P0 LDG.E R17, desc[UR6][R24.64+0x804] ;  /* 0x0008040618110981 */ /* 0x000368000c1e1900 */
[----:B------:R1:W5:Y:S04]  /*20e0*/  @!P0 LDG.E R16, desc[UR6][R22.64+0x800] ;  /* 0x0008000616108981 */ /* 0x000368000c1e1900 */
[----:B------:R1:W5:Y:S02]  /*20f0*/  @!P0 LDG.E R17, desc[UR6][R22.64+0x804] ;  /* 0x0008040616118981 */ /* 0x000364000c1e1900 */
.L_x_207:
[----:B------:R-:W-:Y:S05]  /*2100*/  BSYNC.RECONVERGENT B1 ;  /* 0x0000000000017941 */ /* 0x000fea0003800200 */
.L_x_206:
        /* <DEDUP_REMOVED lines=8> */
.L_x_209:
[----:B------:R-:W-:Y:S05]  /*2190*/  BSYNC.RECONVERGENT B1 ;  /* 0x0000000000017941 */ /* 0x000fea0003800200 */
.L_x_208:
        /* <DEDUP_REMOVED lines=8> */
.L_x_211:
[----:B------:R-:W-:Y:S05]  /*2220*/  BSYNC.RECONVERGENT B1 ;  /* 0x0000000000017941 */ /* 0x000fea0003800200 */
.L_x_210:
        /* <DEDUP_REMOVED lines=8> */
.L_x_213:
[----:B------:R-:W-:Y:S05]  /*22b0*/  BSYNC.RECONVERGENT B1 ;  /* 0x0000000000017941 */ /* 0x000fea0003800200 */
.L_x_212:
        /* <DEDUP_REMOVED lines=8> */
.L_x_215:
[----:B------:R-:W-:Y:S05]  /*2340*/  BSYNC.RECONVERGENT B1 ;  /* 0x0000000000017941 */ /* 0x000fea0003800200 */
.L_x_214:
        /* <DEDUP_REMOVED lines=8> */
.L_x_217:
[----:B------:R-:W-:Y:S05]  /*23d0*/  BSYNC.RECONVERGENT B1 ;  /* 0x0000000000017941 */ /* 0x000fea0003800200 */
.L_x_216:
        /* <DEDUP_REMOVED lines=10> */
.L_x_203:
        /* <DEDUP_REMOVED lines=35> */
.L_x_220:
[----:B------:R-:W-:Y:S05]  /*26b0*/  BSYNC.RECONVERGENT B1 ;  /* 0x0000000000017941 */ /* 0x000fea0003800200 */
.L_x_219:
[----:B------:R-:W-:Y:S04]  /*26c0*/  BSSY.RECONVERGENT B1, `(.L_x_221) ;  /* 0x0000007000017945 */ /* 0x000fe80003800200 */
[----:B------:R-:W-:Y:S05]  /*26d0*/  @P0 BRA `(.L_x_222) ;  /* 0x0000000000140947 */ /* 0x000fea0003800000 */
[----:B------:R-:W-:-:S13]  /*26e0*/  ISETP.GE.AND P0, PT, R4, R21, PT ;  /* 0x000000150400720c */ /* 0x000fda0003f06270 */
[----:B------:R1:W5:Y:S04]  /*26f0*/  @P0 LDG.E R16, desc[UR6][R24.64+0x800] ;  /* 0x0008000618100981 */ /* 0x000368000c1e1900 */
[----:B------:R1:W5:Y:S04]  /*2700*/  @P0 LDG.E R17, desc[UR6][R24.64+0x804] ;  /* 0x0008040618110981 */ /* 0x000368000c1e1900 */
[----:B------:R1:W5:Y:S04]  /*2710*/  @!P0 LDG.E R16, desc[UR6][R22.64+0x800] ;  /* 0x0008000616108981 */ /* 0x000368000c1e1900 */
[----:B------:R1:W5:Y:S02]  /*2720*/  @!P0 LDG.E R17, desc[UR6][R22.64+0x804] ;  /* 0x0008040616118981 */ /* 0x000364000c1e1900 */
.L_x_222:
[----:B------:R-:W-:Y:S05]  /*2730*/  BSYNC.RECONVERGENT B1 ;  /* 0x0000000000017941 */ /* 0x000fea0003800200 */
.L_x_221:
        /* <DEDUP_REMOVED lines=8> */
.L_x_224:
[----:B------:R-:W-:Y:S05]  /*27c0*/  BSYNC.RECONVERGENT B1 ;  /* 0x0000000000017941 */ /* 0x000fea0003800200 */
.L_x_223:
        /* <DEDUP_REMOVED lines=8> */
.L_x_226:
[----:B------:R-:W-:Y:S05]  /*2850*/  BSYNC.RECONVERGENT B1 ;  /* 0x0000000000017941 */ /* 0x000fea0003800200 */
.L_x_225:
        /* <DEDUP_REMOVED lines=8> */
.L_x_228:
[----:B------:R-:W-:Y:S05]  /*28e0*/  BSYNC.RECONVERGENT B1 ;  /* 0x0000000000017941 */ /* 0x000fea0003800200 */
.L_x_227:
        /* <DEDUP_REMOVED lines=8> */
.L_x_230:
[----:B------:R-:W-:Y:S05]  /*2970*/  BSYNC.RECONVERGENT B1 ;  /* 0x0000000000017941 */ /* 0x000fea0003800200 */
.L_x_229:
        /* <DEDUP_REMOVED lines=8> */
.L_x_232:
[----:B------:R-:W-:Y:S05]  /*2a00*/  BSYNC.RECONVERGENT B1 ;  /* 0x0000000000017941 */ /* 0x000fea0003800200 */
.L_x_231:
        /* <DEDUP_REMOVED lines=9> */
.L_x_218:
[----:B------:R-:W-:Y:S05]  /*2aa0*/  BSYNC.RECONVERGENT B0 ;  /* 0x0000000000007941 */ /* 0x000fea0003800200 */
.L_x_202:
        /* <DEDUP_REMOVED lines=23> */
.L_x_235:
        /* <DEDUP_REMOVED lines=14> */
.L_x_234:
[----:B------:R-:W-:Y:S05]  /*2d00*/  BSYNC.RECONVERGENT B0 ;  /* 0x0000000000007941 */ /* 0x000fea0003800200 */
.L_x_233:
        /* <DEDUP_REMOVED lines=200> */
.L_x_236:
        /* <DEDUP_REMOVED lines=91> */
.L_x_237:
        /* <DEDUP_REMOVED lines=12> */
.L_x_1018:


//--------------------- .text._ZN3cub18CUB_300001_SM_10006detail10merge_sort30DeviceMergeSortPartitionKernelIN6thrust24THRUST_300001_SM_1000_NS10device_ptrI8KeyValueEEj18KeyValueComparatorS7_EEvbT_PT2_T0_SD_PSD_T1_SD_i --------------------------
	.section	.text._ZN3cub18CUB_300001_SM_10006detail10merge_sort30DeviceMergeSortPartitionKernelIN6thrust24THRUST_300001_SM_1000_NS10device_ptrI8KeyValueEEj18KeyValueComparatorS7_EEvbT_PT2_T0_SD_PSD_T1_SD_i,"ax",@progbits
	.align	128
        .global         _ZN3cub18CUB_300001_SM_10006detail10merge_sort30DeviceMergeSortPartitionKernelIN6thrust24THRUST_300001_SM_1000_NS10device_ptrI8KeyValueEEj18KeyValueComparatorS7_EEvbT_PT2_T0_SD_PSD_T1_SD_i
        .type           _ZN3cub18CUB_300001_SM_10006detail10merge_sort30DeviceMergeSortPartitionKernelIN6thrust24THRUST_300001_SM_1000_NS10device_ptrI8KeyValueEEj18KeyValueComparatorS7_EEvbT_PT2_T0_SD_PSD_T1_SD_i,@function
        .size           _ZN3cub18CUB_300001_SM_10006detail10merge_sort30DeviceMergeSortPartitionKernelIN6thrust24THRUST_300001_SM_1000_NS10device_ptrI8KeyValueEEj18KeyValueComparatorS7_EEvbT_PT2_T0_SD_PSD_T1_SD_i,(.L_x_1019 - _ZN3cub18CUB_300001_SM_10006detail10merge_sort30DeviceMergeSortPartitionKernelIN6thrust24THRUST_300001_SM_1000_NS10device_ptrI8KeyValueEEj18KeyValueComparatorS7_EEvbT_PT2_T0_SD_PSD_T1_SD_i)
        .other          _ZN3cub18CUB_300001_SM_10006detail10merge_sort30DeviceMergeSortPartitionKernelIN6thrust24THRUST_300001_SM_1000_NS10device_ptrI8KeyValueEEj18KeyValueComparatorS7_EEvbT_PT2_T0_SD_PSD_T1_SD_i,@"STO_CUDA_ENTRY STV_DEFAULT"
_ZN3cub18CUB_300001_SM_10006detail10merge_sort30DeviceMergeSortPartitionKernelIN6thrust24THRUST_300001_SM_1000_NS10device_ptrI8KeyValueEEj18KeyValueComparatorS7_EEvbT_PT2_T0_SD_PSD_T1_SD_i:
.text._ZN3cub18CUB_300001_SM_10006detail10merge_sort30DeviceMergeSortPartitionKernelIN6thrust24THRUST_300001_SM_1000_NS10device_ptrI8KeyValueEEj18KeyValueComparatorS7_EEvbT_PT2_T0_SD_PSD_T1_SD_i:
        /* <DEDUP_REMOVED lines=49> */
.L_x_242:
        /* <DEDUP_REMOVED lines=19> */
.L_x_241:
[----:B------:R-:W-:Y:S05]  /*0440*/  BSYNC.RECONVERGENT B1 ;  /* 0x0000000000017941 */ /* 0x000fea0003800200 */
.L_x_240:
[----:B------:R-:W-:Y:S05]  /*0450*/  BRA `(.L_x_243) ;  /* 0x0000000000687947 */ /* 0x000fea0003800000 */
.L_x_239:
[----:B------:R-:W-:Y:S01]  /*0460*/  IMAD.IADD R7, R7, 0x1, -R2 ;  /* 0x0000000107077824 */ /* 0x000fe200078e0a02 */
[----:B------:R-:W-:Y:S01]  /*0470*/  VIADDMNMX.U32 R5, R2, -R3, R4, PT ;  /* 0x8000000302057246 */ /* 0x000fe20003800004 */
[----:B------:R-:W0:Y:S03]  /*0480*/  LDCU.64 UR4, c[0x0][0x390] ;  /* 0x00007200ff0477ac */ /* 0x000e260008000a00 */
[----:B------:R-:W-:-:S05]  /*0490*/  VIMNMX.U32 R6, PT, PT, R4, R7, !PT ;  /* 0x0000000704067248 */ /* 0x000fca0007fe0000 */
[----:B------:R-:W-:-:S05]  /*04a0*/  IMAD.IADD R6, R6, 0x1, -R7 ;  /* 0x0000000106067824 */ /* 0x000fca00078e0a07 */
[----:B------:R-:W-:-:S13]  /*04b0*/  ISETP.GE.U32.AND P0, PT, R6, R5, PT ;  /* 0x000000050600720c */ /* 0x000fda0003f06070 */
[----:B0-----:R-:W-:Y:S05]  /*04c0*/  @P0 BRA `(.L_x_243) ;  /* 0x00000000004c0947 */ /* 0x001fea0003800000 */
.L_x_244:
        /* <DEDUP_REMOVED lines=19> */
.L_x_243:
[----:B------:R-:W-:Y:S05]  /*0600*/  BSYNC.RECONVERGENT B0 ;  /* 0x0000000000007941 */ /* 0x000fea0003800200 */
.L_x_238:
[----:B------:R-:W0:Y:S01]  /*0610*/  LDC.64 R4, c[0x0][0x3a0] ;  /* 0x0000e800ff047b82 */ /* 0x000e220000000a00 */
[----:B------:R-:W-:Y:S02]  /*0620*/  IMAD.IADD R3, R3, 0x1, R6 ;  /* 0x0000000103037824 */ /* 0x000fe400078e0206 */
[----:B0-----:R-:W-:-:S05]  /*0630*/  IMAD.WIDE.U32 R4, R0, 0x4, R4 ;  /* 0x0000000400047825 */ /* 0x001fca00078e0004 */
[----:B------:R-:W-:Y:S01]  /*0640*/  STG.E desc[UR8][R4.64], R3 ;  /* 0x0000000304007986 */ /* 0x000fe2000c101908 */
[----:B------:R-:W-:Y:S05]  /*0650*/  EXIT ;  /* 0x000000000000794d */ /* 0x000fea0003800000 */
.L_x_245:
        /* <DEDUP_REMOVED lines=10> */
.L_x_1019:


//--------------------- .text._ZN3cub18CUB_300001_SM_10006detail10merge_sort30DeviceMergeSortBlockSortKernelINS2_10policy_hubIN6thrust24THRUST_300001_SM_1000_NS10device_ptrI8KeyValueEEE9Policy600ES9_PNS0_8NullTypeES9_SD_j18KeyValueComparatorS8_SC_EEvbT0_T1_T2_T3_T4_PT6_PT7_T5_NS1_7vsmem_tE --------------------------
	.section	.text._ZN3cub18CUB_300001_SM_10006detail10merge_sort30DeviceMergeSortBlockSortKernelINS2_10policy_hubIN6thrust24THRUST_300001_SM_1000_NS10device_ptrI8KeyValueEEE9Policy600ES9_PNS0_8NullTypeES9_SD_j18KeyValueComparatorS8_SC_EEvbT0_T1_T2_T3_T4_PT6_PT7_T5_NS1_7vsmem_tE,"ax",@progbits
	.align	128
        .global         _ZN3cub18CUB_300001_SM_10006detail10merge_sort30DeviceMergeSortBlockSortKernelINS2_10policy_hubIN6thrust24THRUST_300001_SM_1000_NS10device_ptrI8KeyValueEEE9Policy600ES9_PNS0_8NullTypeES9_SD_j18KeyValueComparatorS8_SC_EEvbT0_T1_T2_T3_T4_PT6_PT7_T5_NS1_7vsmem_tE
        .type           _ZN3cub18CUB_300001_SM_10006detail10merge_sort30DeviceMergeSortBlockSortKernelINS2_10policy_hubIN6thrust24THRUST_300001_SM_1000_NS10device_ptrI8KeyValueEEE9Policy600ES9_PNS0_8NullTypeES9_SD_j18KeyValueComparatorS8_SC_EEvbT0_T1_T2_T3_T4_PT6_PT7_T5_NS1_7vsmem_tE,@function
        .size           _ZN3cub18CUB_300001_SM_10006detail10merge_sort30DeviceMergeSortBlockSortKernelINS2_10policy_hubIN6thrust24THRUST_300001_SM_1000_NS10device_ptrI8KeyValueEEE9Policy600ES9_PNS0_8NullTypeES9_SD_j18KeyValueComparatorS8_SC_EEvbT0_T1_T2_T3_T4_PT6_PT7_T5_NS1_7vsmem_tE,(.L_x_1020 - _ZN3cub18CUB_300001_SM_10006detail10merge_sort30DeviceMergeSortBlockSortKernelINS2_10policy_hubIN6thrust24THRUST_300001_SM_1000_NS10device_ptrI8KeyValueEEE9Policy600ES9_PNS0_8NullTypeES9_SD_j18KeyValueComparatorS8_SC_EEvbT0_T1_T2_T3_T4_PT6_PT7_T5_NS1_7vsmem_tE)
        .other          _ZN3cub18CUB_300001_SM_10006detail10merge_sort30DeviceMergeSortBlockSortKernelINS2_10policy_hubIN6thrust24THRUST_300001_SM_1000_NS10device_ptrI8KeyValueEEE9Policy600ES9_PNS0_8NullTypeES9_SD_j18KeyValueComparatorS8_SC_EEvbT0_T1_T2_T3_T4_PT6_PT7_T5_NS1_7vsmem_tE,@"STO_CUDA_ENTRY STV_DEFAULT"
_ZN3cub18CUB_300001_SM_10006detail10merge_sort30DeviceMergeSortBlockSortKernelINS2_10policy_hubIN6thrust24THRUST_300001_SM_1000_NS10device_ptrI8KeyValueEEE9Policy600ES9_PNS0_8NullTypeES9_SD_j18KeyValueComparatorS8_SC_EEvbT0_T1_T2_T3_T4_PT6_PT7_T5_NS1_7vsmem_tE:
.text._ZN3cub18CUB_300001_SM_10006detail10merge_sort30DeviceMergeSortBlockSortKernelINS2_10policy_hubIN6thrust24THRUST_300001_SM_1000_NS10device_ptrI8KeyValueEEE9Policy600ES9_PNS0_8NullTypeES9_SD_j18KeyValueComparatorS8_SC_EEvbT0_T1_T2_T3_T4_PT6_PT7_T5_NS1_7vsmem_tE:
        /* <DEDUP_REMOVED lines=248> */
.L_x_250:
        /* <DEDUP_REMOVED lines=31> */
.L_x_249:
        /* <DEDUP_REMOVED lines=15> */
.L_x_248:
[----:B------:R-:W-:Y:S05]  /*1260*/  BSYNC.RECONVERGENT B0 ;  /* 0x0000000000007941 */ /* 0x000fea0003800200 */
.L_x_247:
        /* <DEDUP_REMOVED lines=161> */
.L_x_251:
        /* <DEDUP_REMOVED lines=37> */
.L_x_246:
        /* <DEDUP_REMOVED lines=333> */
.L_x_253:
[----:B------:R-:W-:Y:S05]  /*33a0*/  BSYNC.RECONVERGENT B0 ;  /* 0x0000000000007941 */ /* 0x000fea0003800200 */
.L_x_252:
[----:B------:R-:W-:-:S07]  /*33b0*/  IMAD.MOV.U32 R42, RZ, RZ, 0x2 ;  /* 0x00000002ff2a7424 */ /* 0x000fce00078e00ff */
.L_x_257:
        /* <DEDUP_REMOVED lines=31> */
.L_x_256:
        /* <DEDUP_REMOVED lines=15> */
.L_x_255:
[----:B------:R-:W-:Y:S05]  /*36a0*/  BSYNC.RECONVERGENT B0 ;  /* 0x0000000000007941 */ /* 0x000fea0003800200 */
.L_x_254:
        /* <DEDUP_REMOVED lines=186> */
.L_x_258:
        /* <DEDUP_REMOVED lines=64> */
.L_x_259:
        /* <DEDUP_REMOVED lines=11> */
.L_x_1020:


//--------------------- .text._ZN3cub18CUB_300001_SM_10006detail9transform16transform_kernelINS2_10policy_hubILb1EN4cuda3std3__45tupleIJN6thrust24THRUST_300001_SM_1000_NS6detail15normal_iteratorINSA_10device_ptrIiEEEEEEEE10policy1000El20square_to_kv_functorNSC_INSD_I8KeyValueEEEEJPiEEEvT0_iT1_T2_DpNS2_10kernel_argIT3_EE --------------------------
	.section	.text._ZN3cub18CUB_300001_SM_10006detail9transform16transform_kernelINS2_10policy_hubILb1EN4cuda3std3__45tupleIJN6thrust24THRUST_300001_SM_1000_NS6detail15normal_iteratorINSA_10device_ptrIiEEEEEEEE10policy1000El20square_to_kv_functorNSC_INSD_I8KeyValueEEEEJPiEEEvT0_iT1_T2_DpNS2_10kernel_argIT3_EE,"ax",@progbits
	.align	128
        .global         _ZN3cub18CUB_300001_SM_10006detail9transform16transform_kernelINS2_10policy_hubILb1EN4cuda3std3__45tupleIJN6thrust24THRUST_300001_SM_1000_NS6detail15normal_iteratorINSA_10device_ptrIiEEEEEEEE10policy1000El20square_to_kv_functorNSC_INSD_I8KeyValueEEEEJPiEEEvT0_iT1_T2_DpNS2_10kernel_argIT3_EE
        .type           _ZN3cub18CUB_300001_SM_10006detail9transform16transform_kernelINS2_10policy_hubILb1EN4cuda3std3__45tupleIJN6thrust24THRUST_300001_SM_1000_NS6detail15normal_iteratorINSA_10device_ptrIiEEEEEEEE10policy1000El20square_to_kv_functorNSC_INSD_I8KeyValueEEEEJPiEEEvT0_iT1_T2_DpNS2_10kernel_argIT3_EE,@function
        .size           _ZN3cub18CUB_300001_SM_10006detail9transform16transform_kernelINS2_10policy_hubILb1EN4cuda3std3__45tupleIJN6thrust24THRUST_300001_SM_1000_NS6detail15normal_iteratorINSA_10device_ptrIiEEEEEEEE10policy1000El20square_to_kv_functorNSC_INSD_I8KeyValueEEEEJPiEEEvT0_iT1_T2_DpNS2_10kernel_argIT3_EE,(.L_x_1021 - _ZN3cub18CUB_300001_SM_10006detail9transform16transform_kernelINS2_10policy_hubILb1EN4cuda3std3__45tupleIJN6thrust24THRUST_300001_SM_1000_NS6detail15normal_iteratorINSA_10device_ptrIiEEEEEEEE10policy1000El20square_to_kv_functorNSC_INSD_I8KeyValueEEEEJPiEEEvT0_iT1_T2_DpNS2_10kernel_argIT3_EE)
        .other          _ZN3cub18CUB_300001_SM_10006detail9transform16transform_kernelINS2_10policy_hubILb1EN4cuda3std3__45tupleIJN6thrust24THRUST_300001_SM_1000_NS6detail15normal_iteratorINSA_10device_ptrIiEEEEEEEE10policy1000El20square_to_kv_functorNSC_INSD_I8KeyValueEEEEJPiEEEvT0_iT1_T2_DpNS2_10kernel_argIT3_EE,@"STO_CUDA_ENTRY STV_DEFAULT"
_ZN3cub18CUB_300001_SM_10006detail9transform16transform_kernelINS2_10policy_hubILb1EN4cuda3std3__45tupleIJN6thrust24THRUST_300001_SM_1000_NS6detail15normal_iteratorINSA_10device_ptrIiEEEEEEEE10policy1000El20square_to_kv_functorNSC_INSD_I8KeyValueEEEEJPiEEEvT0_iT1_T2_DpNS2_10kernel_argIT3_EE:
.text._ZN3cub18CUB_300001_SM_10006detail9transform16transform_kernelINS2_10policy_hubILb1EN4cuda3std3__45tupleIJN6thrust24THRUST_300001_SM_1000_NS6detail15normal_iteratorINSA_10device_ptrIiEEEEEEEE10policy1000El20square_to_kv_functorNSC_INSD_I8KeyValueEEEEJPiEEEvT0_iT1_T2_DpNS2_10kernel_argIT3_EE:
[----:B------:R-:W-:Y:S01]  /*0000*/  LDC R1, c[0x0][0x37c] ;  /* 0x0000df00ff017b82 */ /* 0x000fe20000000800 */
[----:B------:R-:W0:Y:S07]  /*0010*/  LDCU UR20, c[0x0][0x388] ;  /* 0x00007100ff1477ac */ /* 0x000e2e0008000800 */
[----:B------:R-:W1:Y:S01]  /*0020*/  S2UR UR4, SR_CTAID.X ;  /* 0x00000000000479c3 */ /* 0x000e620000002500 */
[----:B------:R-:W2:Y:S01]  /*0030*/  S2R R7, SR_TID.X ;  /* 0x0000000000077919 */ /* 0x000ea20000002100 */
[----:B------:R-:W-:Y:S01]  /*0040*/  BSSY.RECONVERGENT B0, `(.L_x_260) ;  /* 0x000001c000007945 */ /* 0x000fe20003800200 */
[----:B------:R-:W3:Y:S01]  /*0050*/  LDCU.64 UR6, c[0x0][0x380] ;  /* 0x00007000ff0677ac */ /* 0x000ee20008000a00 */
[----:B0-----:R-:W-:-:S04]  /*0060*/  USHF.L.U32 UR13, UR20, 0x7, URZ ;  /* 0x00000007140d7899 */ /* 0x001fc800080006ff */
[----:B------:R-:W-:Y:S02]  /*0070*/  USHF.R.S32.HI UR5, URZ, 0x1f, UR13 ;  /* 0x0000001fff057899 */ /* 0x000fe4000801140d */
[----:B-1----:R-:W-:Y:S02]  /*0080*/  UIMAD.WIDE.U32 UR14, UR13, UR4, URZ ;  /* 0x000000040d0e72a5 */ /* 0x002fe4000f8e00ff */
[----:B------:R-:W-:Y:S02]  /*0090*/  UIMAD UR11, UR5, UR4, URZ ;  /* 0x00000004050b72a4 */ /* 0x000fe4000f8e02ff */
[----:B---3--:R-:W-:Y:S02]  /*00a0*/  UIADD3 UR10, UP1, UPT, -UR14, UR6, URZ ;  /* 0x000000060e0a7290 */ /* 0x008fe4000ff3e1ff */
[----:B------:R-:W-:Y:S02]  /*00b0*/  UIADD3 UR11, UPT, UPT, UR15, UR11, URZ ;  /* 0x0000000b0f0b7290 */ /* 0x000fe4000fffe0ff */
[----:B------:R-:W-:Y:S01]  /*00c0*/  UISETP.LT.U32.AND UP0, UPT, UR10, UR13, UPT ;  /* 0x0000000d0a00728c */ /* 0x000fe2000bf01070 */
[----:B--2---:R-:W-:Y:S01]  /*00d0*/  SHF.L.U32 R0, R7, 0x7, RZ ;  /* 0x0000000707007819 */ /* 0x004fe200000006ff */
[----:B------:R-:W-:-:S04]  /*00e0*/  UIADD3.X UR4, UPT, UPT, ~UR11, UR7, URZ, UP1, !UPT ;  /* 0x000000070b047290 */ /* 0x000fc80008ffe5ff */
[----:B------:R-:W-:-:S04]  /*00f0*/  UISETP.LT.AND.EX UP0, UPT, UR4, UR5, UPT, UP0 ;  /* 0x000000050400728c */ /* 0x000fc8000bf01300 */
[----:B------:R-:W-:-:S04]  /*0100*/  USEL UR10, UR10, UR13, UP0 ;  /* 0x0000000d0a0a7287 */ /* 0x000fc80008000000 */
[----:B------:R-:W-:-:S06]  /*0110*/  USHF.L.U32 UR6, UR10, 0x2, URZ ;  /* 0x000000020a067899 */ /* 0x000fcc00080006ff */
[----:B------:R-:W-:-:S13]  /*0120*/  ISETP.GE.AND P0, PT, R0, UR6, PT ;  /* 0x0000000600007c0c */ /* 0x000fda000bf06270 */
[----:B------:R-:W-:Y:S05]  /*0130*/  @P0 BRA `(.L_x_261) ;  /* 0x0000000000300947 */ /* 0x000fea0003800000 */
[----:B------:R-:W0:Y:S02]  /*0140*/  LDCU.64 UR4, c[0x0][0x398] ;  /* 0x00007300ff0477ac */ /* 0x000e240008000a00 */
[----:B0-----:R-:W-:-:S04]  /*0150*/  ULEA UR4, UP0, UR14, UR4, 0x2 ;  /* 0x000000040e047291 */ /* 0x001fc8000f8010ff */
[----:B------:R-:W-:Y:S02]  /*0160*/  ULEA.HI.X UR5, UR14, UR5, UR11, 0x2, UP0 ;  /* 0x000000050e057291 */ /* 0x000fe400080f140b */
[----:B------:R-:W-:-:S04]  /*0170*/  MOV R2, UR4 ;  /* 0x0000000400027c02 */ /* 0x000fc80008000f00 */
[----:B------:R-:W-:-:S03]  /*0180*/  MOV R3, UR5 ;  /* 0x0000000500037c02 */ /* 0x000fc60008000f00 */
[----:B------:R-:W-:-:S07]  /*0190*/  IMAD.WIDE.U32 R2, R7, 0x80, R2 ;  /* 0x0000008007027825 */ /* 0x000fce00078e0002 */
.L_x_262:
[----:B------:R-:W-:Y:S01]  /*01a0*/  IADD3 R0, PT, PT, R0, 0x4000, RZ ;  /* 0x0000400000007810 */ /* 0x000fe20007ffe0ff */
[----:B------:R0:W-:Y:S03]  /*01b0*/  CCTL.E.PF2 [R2] ;  /* 0x000000000200798f */ /* 0x0001e60000800100 */
[----:B------:R-:W-:Y:S02]  /*01c0*/  ISETP.GE.AND P0, PT, R0, UR6, PT ;  /* 0x0000000600007c0c */ /* 0x000fe4000bf06270 */
[----:B0-----:R-:W-:-:S04]  /*01d0*/  IADD3 R2, P1, PT, R2, 0x4000, RZ ;  /* 0x0000400002027810 */ /* 0x001fc80007f3e0ff */
[----:B------:R-:W-:-:S07]  /*01e0*/  IADD3.X R3, PT, PT, RZ, R3, RZ, P1, !PT ;  /* 0x00000003ff037210 */ /* 0x000fce0000ffe4ff */
[----:B------:R-:W-:Y:S05]  /*01f0*/  @!P0 BRA `(.L_x_262) ;  /* 0xfffffffc00e88947 */ /* 0x000fea000383ffff */
.L_x_261:
[----:B------:R-:W-:Y:S05]  /*0200*/  BSYNC.RECONVERGENT B0 ;  /* 0x0000000000007941 */ /* 0x000fea0003800200 */
.L_x_260:
[----:B------:R-:W0:Y:S01]  /*0210*/  LDCU.128 UR4, c[0x0][0x390] ;  /* 0x00007200ff0477ac */ /* 0x000e220008000c00 */
[----:B------:R-:W-:Y:S02]  /*0220*/  USHF.L.U64.HI UR9, UR14, 0x2, UR11 ;  /* 0x000000020e097899 */ /* 0x000fe4000801020b */
[----:B------:R-:W-:Y:S01]  /*0230*/  USHF.L.U64.HI UR8, UR14, 0x3, UR11 ;  /* 0x000000030e087899 */ /* 0x000fe2000801020b */
[----:B------:R-:W1:Y:S01]  /*0240*/  LDCU.64 UR16, c[0x0][0x358] ;  /* 0x00006b00ff1077ac */ /* 0x000e620008000a00 */
[----:B0-----:R-:W-:Y:S02]  /*0250*/  ULEA UR12, UP1, UR14, UR4, 0x3 ;  /* 0x000000040e0c7291 */ /* 0x001fe4000f8218ff */
[----:B------:R-:W-:Y:S02]  /*0260*/  ULEA UR4, UP0, UR14, UR6, 0x2 ;  /* 0x000000060e047291 */ /* 0x000fe4000f8010ff */
[----:B------:R-:W-:Y:S02]  /*0270*/  UIADD3.X UR8, UPT, UPT, UR8, UR5, URZ, UP1, !UPT ;  /* 0x0000000508087290 */ /* 0x000fe40008ffe4ff */
[----:B------:R-:W-:Y:S01]  /*0280*/  UIADD3.X UR9, UPT, UPT, UR9, UR7, URZ, UP0, !UPT ;  /* 0x0000000709097290 */ /* 0x000fe200087fe4ff */
[----:B------:R-:W-:Y:S01]  /*0290*/  MOV R4, UR12 ;  /* 0x0000000c00047c02 */ /* 0x000fe20008000f00 */
[----:B------:R-:W-:Y:S01]  /*02a0*/  UISETP.NE.AND UP0, UPT, UR13, UR10, UPT ;  /* 0x0000000a0d00728c */ /* 0x000fe2000bf05270 */
[----:B------:R-:W-:Y:S01]  /*02b0*/  IMAD.U32 R2, RZ, RZ, UR4 ;  /* 0x00000004ff027e24 */ /* 0x000fe2000f8e00ff */
[----:B------:R-:W-:-:S02]  /*02c0*/  MOV R5, UR8 ;  /* 0x0000000800057c02 */ /* 0x000fc40008000f00 */
[----:B------:R-:W-:-:S05]  /*02d0*/  MOV R3, UR9 ;  /* 0x0000000900037c02 */ /* 0x000fca0008000f00 */
[----:B-1----:R-:W-:Y:S05]  /*02e0*/  BRA.U !UP0, `(.L_x_263) ;  /* 0x0000000d08507547 */ /* 0x002fea000b800000 */
[----:B------:R-:W-:-:S06]  /*02f0*/  UISETP.GE.AND UP0, UPT, UR20, 0x1, UPT ;  /* 0x000000011400788c */ /* 0x000fcc000bf06270 */
[----:B------:R-:W-:-:S13]  /*0300*/  PLOP3.LUT P0, PT, PT, PT, UP0, 0x80, 0x8 ;  /* 0x000000000008781c */ /* 0x000fda0003f0f008 */
[----:B------:R-:W-:Y:S05]  /*0310*/  @!P0 EXIT ;  /* 0x000000000000894d */ /* 0x000fea0003800000 */
[----:B------:R-:W-:Y:S01]  /*0320*/  UISETP.GE.U32.AND UP0, UPT, UR20, 0x8, UPT ;  /* 0x000000081400788c */ /* 0x000fe2000bf06070 */
[----:B------:R-:W-:Y:S01]  /*0330*/  HFMA2 R0, -RZ, RZ, 0, 0 ;  /* 0x00000000ff007431 */ /* 0x000fe200000001ff */
[----:B------:R-:W-:-:S07]  /*0340*/  ULOP3.LUT UR4, UR20, 0x7, URZ, 0xc0, !UPT ;  /* 0x0000000714047892 */ /* 0x000fce000f8ec0ff */
[----:B------:R-:W-:Y:S05]  /*0350*/  BRA.U !UP0, `(.L_x_264) ;  /* 0x0000000908107547 */ /* 0x000fea000b800000 */
[----:B------:R-:W-:-:S13]  /*0360*/  ISETP.GE.AND P1, PT, R7, UR10, PT ;  /* 0x0000000a07007c0c */ /* 0x000fda000bf26270 */
[----:B------:R-:W-:-:S06]  /*0370*/  @!P1 IMAD.WIDE.U32 R10, R7, 0x4, R2 ;  /* 0x00000004070a9825 */ /* 0x000fcc00078e0002 */
[----:B------:R-:W2:Y:S01]  /*0380*/  @!P1 LDG.E R11, desc[UR16][R10.64] ;  /* 0x000000100a0b9981 */ /* 0x000ea2000c1e1900 */
[C---:B------:R-:W-:Y:S01]  /*0390*/  IADD3 R17, PT, PT, R7.reuse, 0x80, RZ ;  /* 0x0000008007117810 */ /* 0x040fe20007ffe0ff */
[----:B------:R-:W-:-:S03]  /*03a0*/  @!P1 IMAD.WIDE.U32 R12, R7, 0x8, R4 ;  /* 0x00000008070c9825 */ /* 0x000fc600078e0004 */
[C---:B------:R-:W-:Y:S01]  /*03b0*/  ISETP.GE.AND P0, PT, R17.reuse, UR10, PT ;  /* 0x0000000a11007c0c */ /* 0x040fe2000bf06270 */
[----:B------:R-:W-:-:S04]  /*03c0*/  IMAD.WIDE R8, R17, 0x4, R2 ;  /* 0x0000000411087825 */ /* 0x000fc800078e0202 */
[----:B--2---:R-:W-:Y:S01]  /*03d0*/  @!P1 IMAD R15, R11, R11, RZ ;  /* 0x0000000b0b0f9224 */ /* 0x004fe200078e02ff */
[----:B------:R0:W-:Y:S04]  /*03e0*/  @!P1 STG.E desc[UR16][R12.64], R11 ;  /* 0x0000000b0c009986 */ /* 0x0001e8000c101910 */
[----:B------:R1:W-:Y:S04]  /*03f0*/  @!P1 STG.E desc[UR16][R12.64+0x4], R15 ;  /* 0x0000040f0c009986 */ /* 0x0003e8000c101910 */
[----:B------:R-:W1:Y:S01]  /*0400*/  @!P0 LDG.E R19, desc[UR16][R8.64] ;  /* 0x0000001008138981 */ /* 0x000e62000c1e1900 */
[C---:B------:R-:W-:Y:S01]  /*0410*/  VIADD R0, R7.reuse, 0x100 ;  /* 0x0000010007007836 */ /* 0x040fe20000000000 */
[C---:B------:R-:W-:Y:S01]  /*0420*/  IADD3 R10, PT, PT, R7.reuse, 0x200, RZ ;  /* 0x00000200070a7810 */ /* 0x040fe20007ffe0ff */
[----:B------:R-:W-:Y:S01]  /*0430*/  ULOP3.LUT UR5, UR20, 0x7ffffff8, URZ, 0xc0, !UPT ;  /* 0x7ffffff814057892 */ /* 0x000fe2000f8ec0ff */
[----:B------:R-:W-:Y:S01]  /*0440*/  IADD3 R6, PT, PT, R7, 0x180, RZ ;  /* 0x0000018007067810 */ /* 0x000fe20007ffe0ff */
[----:B------:R-:W-:Y:S01]  /*0450*/  BSSY.RECONVERGENT B0, `(.L_x_265) ;  /* 0x0000015000007945 */ /* 0x000fe20003800200 */
[----:B------:R-:W-:-:S02]  /*0460*/  ISETP.GE.AND P6, PT, R0, UR10, PT ;  /* 0x0000000a00007c0c */ /* 0x000fc4000bfc6270 */
[----:B------:R-:W-:Y:S02]  /*0470*/  IADD3 R0, PT, PT, R7, 0x300, RZ ;  /* 0x0000030007007810 */ /* 0x000fe40007ffe0ff */
[----:B------:R-:W-:Y:S01]  /*0480*/  ISETP.GE.AND P4, PT, R10, UR10, PT ;  /* 0x0000000a0a007c0c */ /* 0x000fe2000bf86270 */
[----:B0-----:R-:W-:Y:S01]  /*0490*/  IMAD.WIDE R10, R17, 0x8, R4 ;  /* 0x00000008110a7825 */ /* 0x001fe200078e0204 */
[----:B------:R-:W-:Y:S02]  /*04a0*/  ISETP.GE.AND P2, PT, R0, UR10, PT ;  /* 0x0000000a00007c0c */ /* 0x000fe4000bf46270 */
[----:B------:R-:W-:Y:S01]  /*04b0*/  ISETP.GE.AND P5, PT, R6, UR10, PT ;  /* 0x0000000a06007c0c */ /* 0x000fe2000bfa6270 */
[----:B------:R-:W-:Y:S01]  /*04c0*/  IMAD.U32 R0, RZ, RZ, UR5 ;  /* 0x00000005ff007e24 */ /* 0x000fe2000f8e00ff */
[C---:B------:R-:W-:Y:S02]  /*04d0*/  IADD3 R14, PT, PT, R7.reuse, 0x280, RZ ;  /* 0x00000280070e7810 */ /* 0x040fe40007ffe0ff */
[----:B------:R-:W-:-:S02]  /*04e0*/  IADD3 R6, PT, PT, R7, 0x380, RZ ;  /* 0x0000038007067810 */ /* 0x000fc40007ffe0ff */
[----:B------:R-:W-:Y:S02]  /*04f0*/  ISETP.GE.AND P3, PT, R14, UR10, PT ;  /* 0x0000000a0e007c0c */ /* 0x000fe4000bf66270 */
[----:B------:R-:W-:Y:S01]  /*0500*/  ISETP.GE.AND P1, PT, R6, UR10, PT ;  /* 0x0000000a06007c0c */ /* 0x000fe2000bf26270 */
[----:B-1----:R-:W-:Y:S01]  /*0510*/  @!P0 IMAD R13, R19, R19, RZ ;  /* 0x00000013130d8224 */ /* 0x002fe200078e02ff */
[----:B------:R0:W-:Y:S04]  /*0520*/  @!P0 STG.E desc[UR16][R10.64], R19 ;  /* 0x000000130a008986 */ /* 0x0001e8000c101910 */
[----:B------:R0:W-:Y:S01]  /*0530*/  @!P0 STG.E desc[UR16][R10.64+0x4], R13 ;  /* 0x0000040d0a008986 */ /* 0x0001e2000c101910 */
[----:B------:R-:W-:Y:S01]  /*0540*/  ISETP.NE.AND P0, PT, R0, 0x8, PT ;  /* 0x000000080000780c */ /* 0x000fe20003f05270 */
[----:B------:R-:W-:-:S12]  /*0550*/  @P6 BRA `(.L_x_266) ;  /* 0x0000000000106947 */ /* 0x000fd80003800000 */
[----:B0-----:R-:W2:Y:S02]  /*0560*/  LDG.E R13, desc[UR16][R8.64+0x200] ;  /* 0x00020010080d7981 */ /* 0x001ea4000c1e1900 */
[----:B--2---:R-:W-:Y:S02]  /*0570*/  IMAD R15, R13, R13, RZ ;  /* 0x0000000d0d0f7224 */ /* 0x004fe400078e02ff */
[----:B------:R1:W-:Y:S04]  /*0580*/  STG.E desc[UR16][R10.64+0x400], R13 ;  /* 0x0004000d0a007986 */ /* 0x0003e8000c101910 */
[----:B------:R1:W-:Y:S02]  /*0590*/  STG.E desc[UR16][R10.64+0x404], R15 ;  /* 0x0004040f0a007986 */ /* 0x0003e4000c101910 */
.L_x_266:
[----:B------:R-:W-:Y:S05]  /*05a0*/  BSYNC.RECONVERGENT B0 ;  /* 0x0000000000007941 */ /* 0x000fea0003800200 */
.L_x_265:
[----:B------:R-:W-:Y:S04]  /*05b0*/  BSSY.RECONVERGENT B0, `(.L_x_267) ;  /* 0x0000006000007945 */ /* 0x000fe80003800200 */
[----:B------:R-:W-:Y:S05]  /*05c0*/  @P5 BRA `(.L_x_268) ;  /* 0x0000000000105947 */ /* 0x000fea0003800000 */
[----:B01----:R-:W2:Y:S02]  /*05d0*/  LDG.E R13, desc[UR16][R8.64+0x400] ;  /* 0x00040010080d7981 */ /* 0x003ea4000c1e1900 */
[----:B--2---:R-:W-:Y:S02]  /*05e0*/  IMAD R15, R13, R13, RZ ;  /* 0x0000000d0d0f7224 */ /* 0x004fe400078e02ff */
[----:B------:R2:W-:Y:S04]  /*05f0*/  STG.E desc[UR16][R10.64+0x800], R13 ;  /* 0x0008000d0a007986 */ /* 0x0005e8000c101910 */
[----:B------:R2:W-:Y:S02]  /*0600*/  STG.E desc[UR16][R10.64+0x804], R15 ;  /* 0x0008040f0a007986 */ /* 0x0005e4000c101910 */
.L_x_268:
[----:B------:R-:W-:Y:S05]  /*0610*/  BSYNC.RECONVERGENT B0 ;  /* 0x0000000000007941 */ /* 0x000fea0003800200 */
.L_x_267:
[----:B------:R-:W-:Y:S04]  /*0620*/  BSSY.RECONVERGENT B0, `(.L_x_269) ;  /* 0x0000006000007945 */ /* 0x000fe80003800200 */
[----:B------:R-:W-:Y:S05]  /*0630*/  @P4 BRA `(.L_x_270) ;  /* 0x0000000000104947 */ /* 0x000fea0003800000 */
[----:B012---:R-:W2:Y:S02]  /*0640*/  LDG.E R13, desc[UR16][R8.64+0x600] ;  /* 0x00060010080d7981 */ /* 0x007ea4000c1e1900 */
[----:B--2---:R-:W-:Y:S02]  /*0650*/  IMAD R15, R13, R13, RZ ;  /* 0x0000000d0d0f7224 */ /* 0x004fe400078e02ff */
[----:B------:R3:W-:Y:S04]  /*0660*/  STG.E desc[UR16][R10.64+0xc00], R13 ;  /* 0x000c000d0a007986 */ /* 0x0007e8000c101910 */
[----:B------:R3:W-:Y:S02]  /*0670*/  STG.E desc[UR16][R10.64+0xc04], R15 ;  /* 0x000c040f0a007986 */ /* 0x0007e4000c101910 */
.L_x_270:
[----:B------:R-:W-:Y:S05]  /*0680*/  BSYNC.RECONVERGENT B0 ;  /* 0x0000000000007941 */ /* 0x000fea0003800200 */
.L_x_269:
[----:B------:R-:W-:Y:S04]  /*0690*/  BSSY.RECONVERGENT B0, `(.L_x_271) ;  /* 0x0000006000007945 */ /* 0x000fe80003800200 */
[----:B------:R-:W-:Y:S05]  /*06a0*/  @P3 BRA `(.L_x_272) ;  /* 0x0000000000103947 */ /* 0x000fea0003800000 */
[----:B0123--:R-:W2:Y:S02]  /*06b0*/  LDG.E R13, desc[UR16][R8.64+0x800] ;  /* 0x00080010080d7981 */ /* 0x00fea4000c1e1900 */
[----:B--2---:R-:W-:Y:S02]  /*06c0*/  IMAD R15, R13, R13, RZ ;  /* 0x0000000d0d0f7224 */ /* 0x004fe400078e02ff */
[----:B------:R4:W-:Y:S04]  /*06d0*/  STG.E desc[UR16][R10.64+0x1000], R13 ;  /* 0x0010000d0a007986 */ /* 0x0009e8000c101910 */
[----:B------:R4:W-:Y:S02]  /*06e0*/  STG.E desc[UR16][R10.64+0x1004], R15 ;  /* 0x0010040f0a007986 */ /* 0x0009e4000c101910 */
.L_x_272:
[----:B------:R-:W-:Y:S05]  /*06f0*/  BSYNC.RECONVERGENT B0 ;  /* 0x0000000000007941 */ /* 0x000fea0003800200 */
.L_x_271:
[----:B------:R-:W-:Y:S04]  /*0700*/  BSSY.RECONVERGENT B0, `(.L_x_273) ;  /* 0x0000006000007945 */ /* 0x000fe80003800200 */
[----:B------:R-:W-:Y:S05]  /*0710*/  @P2 BRA `(.L_x_274) ;  /* 0x0000000000102947 */ /* 0x000fea0003800000 */
[----:B01234-:R-:W2:Y:S02]  /*0720*/  LDG.E R13, desc[UR16][R8.64+0xa00] ;  /* 0x000a0010080d7981 */ /* 0x01fea4000c1e1900 */
[----:B--2---:R-:W-:Y:S02]  /*0730*/  IMAD R15, R13, R13, RZ ;  /* 0x0000000d0d0f7224 */ /* 0x004fe400078e02ff */
[----:B------:R0:W-:Y:S04]  /*0740*/  STG.E desc[UR16][R10.64+0x1400], R13 ;  /* 0x0014000d0a007986 */ /* 0x0001e8000c101910 */
[----:B------:R0:W-:Y:S02]  /*0750*/  STG.E desc[UR16][R10.64+0x1404], R15 ;  /* 0x0014040f0a007986 */ /* 0x0001e4000c101910 */
.L_x_274:
[----:B------:R-:W-:Y:S05]  /*0760*/  BSYNC.RECONVERGENT B0 ;  /* 0x0000000000007941 */ /* 0x000fea0003800200 */
.L_x_273:
[----:B------:R-:W-:Y:S04]  /*0770*/  BSSY.RECONVERGENT B0, `(.L_x_275) ;  /* 0x0000006000007945 */ /* 0x000fe80003800200 */
[----:B------:R-:W-:Y:S05]  /*0780*/  @P1 BRA `(.L_x_276) ;  /* 0x0000000000101947 */ /* 0x000fea0003800000 */
[----:B------:R-:W0:Y:S02]  /*0790*/  LDG.E R9, desc[UR16][R8.64+0xc00] ;  /* 0x000c001008097981 */ /* 0x000e24000c1e1900 */
[----:B01234-:R-:W-:Y:S02]  /*07a0*/  IMAD R13, R9, R9, RZ ;  /* 0x00000009090d7224 */ /* 0x01ffe400078e02ff */
[----:B------:R0:W-:Y:S04]  /*07b0*/  STG.E desc[UR16][R10.64+0x1800], R9 ;  /* 0x001800090a007986 */ /* 0x0001e8000c101910 */
[----:B------:R0:W-:Y:S02]  /*07c0*/  STG.E desc[UR16][R10.64+0x1804], R13 ;  /* 0x0018040d0a007986 */ /* 0x0001e4000c101910 */
.L_x_276:
[----:B------:R-:W-:Y:S05]  /*07d0*/  BSYNC.RECONVERGENT B0 ;  /* 0x0000000000007941 */ /* 0x000fea0003800200 */
.L_x_275:
[----:B------:R-:W-:Y:S05]  /*07e0*/  @!P0 BRA `(.L_x_264) ;  /* 0x0000000000ec8947 */ /* 0x000fea0003800000 */
[----:B------:R-:W-:-:S07]  /*07f0*/  MOV R6, 0x8 ;  /* 0x0000000800067802 */ /* 0x000fce0000000f00 */
.L_x_279:
[----:B01234-:R-:W-:-:S04]  /*0800*/  LEA R13, R6, R7, 0x7 ;  /* 0x00000007060d7211 */ /* 0x01ffc800078e38ff */
[----:B------:R-:W-:-:S13]  /*0810*/  ISETP.GE.AND P0, PT, R13, UR10, PT ;  /* 0x0000000a0d007c0c */ /* 0x000fda000bf06270 */
[----:B------:R-:W-:-:S05]  /*0820*/  @!P0 IMAD.WIDE.U32 R8, R13, 0x4, R2 ;  /* 0x000000040d088825 */ /* 0x000fca00078e0002 */
        /* <DEDUP_REMOVED lines=8> */
[----:B------:R-:W2:Y:S01]  /*08b0*/  @!P1 LDG.E R17, desc[UR16][R10.64] ;  /* 0x000000100a119981 */ /* 0x000ea2000c1e1900 */
[----:B------:R-:W-:Y:S01]  /*08c0*/  IADD3 R12, PT, PT, R13, 0x100, RZ ;  /* 0x000001000d0c7810 */ /* 0x000fe20007ffe0ff */
[----:B------:R-:W-:-:S03]  /*08d0*/  IMAD.WIDE R8, R19, 0x8, R4 ;  /* 0x0000000813087825 */ /* 0x000fc600078e0204 */
[----:B------:R-:W-:Y:S01]  /*08e0*/  ISETP.GE.AND P0, PT, R12, UR10, PT ;  /* 0x0000000a0c007c0c */ /* 0x000fe2000bf06270 */
[----:B--2---:R-:W-:Y:S01]  /*08f0*/  @!P1 IMAD R23, R17, R17, RZ ;  /* 0x0000001111179224 */ /* 0x004fe200078e02ff */
[----:B------:R2:W-:Y:S04]  /*0900*/  @!P1 STG.E desc[UR16][R8.64], R17 ;  /* 0x0000001108009986 */ /* 0x0005e8000c101910 */
[----:B------:R3:W-:Y:S07]  /*0910*/  @!P1 STG.E desc[UR16][R8.64+0x4], R23 ;  /* 0x0000041708009986 */ /* 0x0007ee000c101910 */
[----:B------:R-:W0:Y:S01]  /*0920*/  @!P0 LDG.E R19, desc[UR16][R10.64+0x200] ;  /* 0x000200100a138981 */ /* 0x000e22000c1e1900 */
[----:B------:R-:W-:-:S04]  /*0930*/  IADD3 R12, PT, PT, R13, 0x180, RZ ;  /* 0x000001800d0c7810 */ /* 0x000fc80007ffe0ff */
[----:B------:R-:W-:Y:S01]  /*0940*/  ISETP.GE.AND P1, PT, R12, UR10, PT ;  /* 0x0000000a0c007c0c */ /* 0x000fe2000bf26270 */
[----:B------:R-:W-:Y:S02]  /*0950*/  VIADD R12, R13, 0x200 ;  /* 0x000002000d0c7836 */ /* 0x000fe40000000000 */
[----:B0-----:R-:W-:Y:S01]  /*0960*/  @!P0 IMAD R21, R19, R19, RZ ;  /* 0x0000001313158224 */ /* 0x001fe200078e02ff */
[----:B------:R0:W-:Y:S04]  /*0970*/  @!P0 STG.E desc[UR16][R8.64+0x400], R19 ;  /* 0x0004001308008986 */ /* 0x0001e8000c101910 */
[----:B------:R4:W-:Y:S05]  /*0980*/  @!P0 STG.E desc[UR16][R8.64+0x404], R21 ;  /* 0x0004041508008986 */ /* 0x0009ea000c101910 */
[----:B-1----:R-:W2:Y:S01]  /*0990*/  @!P1 LDG.E R15, desc[UR16][R10.64+0x400] ;  /* 0x000400100a0f9981 */ /* 0x002ea2000c1e1900 */
[----:B------:R-:W-:-:S02]  /*09a0*/  ISETP.GE.AND P0, PT, R12, UR10, PT ;  /* 0x0000000a0c007c0c */ /* 0x000fc4000bf06270 */
[----:B------:R-:W-:Y:S01]  /*09b0*/  IADD3 R12, PT, PT, R13, 0x280, RZ ;  /* 0x000002800d0c7810 */ /* 0x000fe20007ffe0ff */
[----:B--2---:R-:W-:Y:S01]  /*09c0*/  @!P1 IMAD R17, R15, R15, RZ ;  /* 0x0000000f0f119224 */ /* 0x004fe200078e02ff */
[----:B------:R1:W-:Y:S04]  /*09d0*/  @!P1 STG.E desc[UR16][R8.64+0x800], R15 ;  /* 0x0008000f08009986 */ /* 0x0003e8000c101910 */
[----:B------:R2:W-:Y:S05]  /*09e0*/  @!P1 STG.E desc[UR16][R8.64+0x804], R17 ;  /* 0x0008041108009986 */ /* 0x0005ea000c101910 */
[----:B---3--:R-:W3:Y:S01]  /*09f0*/  @!P0 LDG.E R23, desc[UR16][R10.64+0x600] ;  /* 0x000600100a178981 */ /* 0x008ee2000c1e1900 */
[----:B------:R-:W-:-:S02]  /*0a00*/  ISETP.GE.AND P1, PT, R12, UR10, PT ;  /* 0x0000000a0c007c0c */ /* 0x000fc4000bf26270 */
[----:B------:R-:W-:Y:S01]  /*0a10*/  IADD3 R12, PT, PT, R13, 0x300, RZ ;  /* 0x000003000d0c7810 */ /* 0x000fe20007ffe0ff */
[----:B---3--:R-:W-:Y:S01]  /*0a20*/  @!P0 IMAD R25, R23, R23, RZ ;  /* 0x0000001717198224 */ /* 0x008fe200078e02ff */
[----:B------:R3:W-:Y:S04]  /*0a30*/  @!P0 STG.E desc[UR16][R8.64+0xc00], R23 ;  /* 0x000c001708008986 */ /* 0x0007e8000c101910 */
[----:B------:R3:W-:Y:S05]  /*0a40*/  @!P0 STG.E desc[UR16][R8.64+0xc04], R25 ;  /* 0x000c041908008986 */ /* 0x0007ea000c101910 */
[----:B0-----:R-:W4:Y:S01]  /*0a50*/  @!P1 LDG.E R19, desc[UR16][R10.64+0x800] ;  /* 0x000800100a139981 */ /* 0x001f22000c1e1900 */
[----:B------:R-:W-:Y:S01]  /*0a60*/  ISETP.GE.AND P0, PT, R12, UR10, PT ;  /* 0x0000000a0c007c0c */ /* 0x000fe2000bf06270 */
[----:B----4-:R-:W-:-:S02]  /*0a70*/  @!P1 IMAD R21, R19, R19, RZ ;  /* 0x0000001313159224 */ /* 0x010fc400078e02ff */
[----:B------:R3:W-:Y:S04]  /*0a80*/  @!P1 STG.E desc[UR16][R8.64+0x1000], R19 ;  /* 0x0010001308009986 */ /* 0x0007e8000c101910 */
[----:B------:R3:W-:Y:S06]  /*0a90*/  @!P1 STG.E desc[UR16][R8.64+0x1004], R21 ;  /* 0x0010041508009986 */ /* 0x0007ec000c101910 */
[----:B-1----:R-:W2:Y:S01]  /*0aa0*/  @!P0 LDG.E R15, desc[UR16][R10.64+0xa00] ;  /* 0x000a00100a0f8981 */ /* 0x002ea2000c1e1900 */
[----:B------:R-:W-:Y:S01]  /*0ab0*/  IADD3 R13, PT, PT, R13, 0x380, RZ ;  /* 0x000003800d0d7810 */ /* 0x000fe20007ffe0ff */
[----:B------:R-:W-:Y:S01]  /*0ac0*/  BSSY.RECONVERGENT B0, `(.L_x_277) ;  /* 0x000000c000007945 */ /* 0x000fe20003800200 */
[----:B------:R-:W-:-:S04]  /*0ad0*/  IADD3 R6, PT, PT, R6, 0x8, RZ ;  /* 0x0000000806067810 */ /* 0x000fc80007ffe0ff */
[----:B------:R-:W-:Y:S01]  /*0ae0*/  ISETP.NE.AND P1, PT, R6, R0, PT ;  /* 0x000000000600720c */ /* 0x000fe20003f25270 */
[----:B--2---:R-:W-:Y:S01]  /*0af0*/  @!P0 IMAD R17, R15, R15, RZ ;  /* 0x0000000f0f118224 */ /* 0x004fe200078e02ff */
[----:B------:R3:W-:Y:S04]  /*0b00*/  @!P0 STG.E desc[UR16][R8.64+0x1400], R15 ;  /* 0x0014000f08008986 */ /* 0x0007e8000c101910 */
[----:B------:R3:W-:Y:S01]  /*0b10*/  @!P0 STG.E desc[UR16][R8.64+0x1404], R17 ;  /* 0x0014041108008986 */ /* 0x0007e2000c101910 */
[----:B------:R-:W-:-:S13]  /*0b20*/  ISETP.GE.AND P0, PT, R13, UR10, PT ;  /* 0x0000000a0d007c0c */ /* 0x000fda000bf06270 */
[----:B---3--:R-:W-:Y:S05]  /*0b30*/  @P0 BRA `(.L_x_278) ;  /* 0x0000000000100947 */ /* 0x008fea0003800000 */
[----:B------:R-:W2:Y:S02]  /*0b40*/  LDG.E R11, desc[UR16][R10.64+0xc00] ;  /* 0x000c00100a0b7981 */ /* 0x000ea4000c1e1900 */
[----:B--2---:R-:W-:Y:S02]  /*0b50*/  IMAD R13, R11, R11, RZ ;  /* 0x0000000b0b0d7224 */ /* 0x004fe400078e02ff */
[----:B------:R0:W-:Y:S04]  /*0b60*/  STG.E desc[UR16][R8.64+0x1800], R11 ;  /* 0x0018000b08007986 */ /* 0x0001e8000c101910 */
[----:B------:R0:W-:Y:S02]  /*0b70*/  STG.E desc[UR16][R8.64+0x1804], R13 ;  /* 0x0018040d08007986 */ /* 0x0001e4000c101910 */
.L_x_278:
[----:B------:R-:W-:Y:S05]  /*0b80*/  BSYNC.RECONVERGENT B0 ;  /* 0x0000000000007941 */ /* 0x000fea0003800200 */
.L_x_277:
[----:B------:R-:W-:Y:S05]  /*0b90*/  @P1 BRA `(.L_x_279) ;  /* 0xfffffffc00181947 */ /* 0x000fea000383ffff */
.L_x_264:
[----:B------:R-:W-:-:S13]  /*0ba0*/  ISETP.NE.AND P0, PT, RZ, UR4, PT ;  /* 0x00000004ff007c0c */ /* 0x000fda000bf05270 */
[----:B------:R-:W-:Y:S05]  /*0bb0*/  @!P0 EXIT ;  /* 0x000000000000894d */ /* 0x000fea0003800000 */
[----:B------:R-:W5:Y:S01]  /*0bc0*/  LDC R6, c[0x0][0x388] ;  /* 0x0000e200ff067b82 */ /* 0x000f620000000800 */
[----:B------:R-:W-:Y:S01]  /*0bd0*/  UISETP.GE.U32.AND UP0, UPT, UR4, 0x4, UPT ;  /* 0x000000040400788c */ /* 0x000fe2000bf06070 */
[----:B-----5:R-:W-:-:S04]  /*0be0*/  LOP3.LUT R18, R6, 0x3, RZ, 0xc0, !PT ;  /* 0x0000000306127812 */ /* 0x020fc800078ec0ff */
[----:B------:R-:W-:-:S04]  /*0bf0*/  ISETP.NE.AND P2, PT, R18, RZ, PT ;  /* 0x000000ff1200720c */ /* 0x000fc80003f45270 */
[----:B------:R-:W-:Y:S09]  /*0c00*/  BRA.U !UP0, `(.L_x_280) ;  /* 0x0000000108847547 */ /* 0x000ff2000b800000 */
[----:B------:R-:W-:-:S04]  /*0c10*/  LEA R25, R0, R7, 0x7 ;  /* 0x0000000700197211 */ /* 0x000fc800078e38ff */
[----:B------:R-:W-:-:S13]  /*0c20*/  ISETP.GE.AND P0, PT, R25, UR10, PT ;  /* 0x0000000a19007c0c */ /* 0x000fda000bf06270 */
[----:B0-----:R-:W-:-:S05]  /*0c30*/  @!P0 IMAD.WIDE R8, R25, 0x4, R2 ;  /* 0x0000000419088825 */ /* 0x001fca00078e0202 */
[----:B------:R-:W5:Y:S01]  /*0c40*/  @!P0 LDG.E R17, desc[UR16][R8.64] ;  /* 0x0000001008118981 */ /* 0x000f62000c1e1900 */
[C---:B-1234-:R-:W-:Y:S02]  /*0c50*/  VIADD R15, R25.reuse, 0x80 ;  /* 0x00000080190f7836 */ /* 0x05efe40000000000 */
[----:B------:R-:W-:-:S03]  /*0c60*/  @!P0 IMAD.WIDE R10, R25, 0x8, R4 ;  /* 0x00000008190a8825 */ /* 0x000fc600078e0204 */
[----:B------:R-:W-:-:S13]  /*0c70*/  ISETP.GE.AND P1, PT, R15, UR10, PT ;  /* 0x0000000a0f007c0c */ /* 0x000fda000bf26270 */
[----:B------:R-:W-:-:S04]  /*0c80*/  @!P1 IMAD.WIDE R12, R15, 0x4, R2 ;  /* 0x000000040f0c9825 */ /* 0x000fc800078e0202 */
[----:B-----5:R-:W-:Y:S01]  /*0c90*/  @!P0 IMAD R19, R17, R17, RZ ;  /* 0x0000001111138224 */ /* 0x020fe200078e02ff */
[----:B------:R0:W-:Y:S04]  /*0ca0*/  @!P0 STG.E desc[UR16][R10.64], R17 ;  /* 0x000000110a008986 */ /* 0x0001e8000c101910 */
[----:B------:R1:W-:Y:S04]  /*0cb0*/  @!P0 STG.E desc[UR16][R10.64+0x4], R19 ;  /* 0x000004130a008986 */ /* 0x0003e8000c101910 */
[----:B------:R-:W2:Y:S01]  /*0cc0*/  @!P1 LDG.E R21, desc[UR16][R12.64] ;  /* 0x000000100c159981 */ /* 0x000ea2000c1e1900 */
[----:B------:R-:W-:Y:S01]  /*0cd0*/  IADD3 R27, PT, PT, R25, 0x100, RZ ;  /* 0x00000100191b7810 */ /* 0x000fe20007ffe0ff */
[----:B------:R-:W-:-:S03]  /*0ce0*/  @!P1 IMAD.WIDE R8, R15, 0x8, R4 ;  /* 0x000000080f089825 */ /* 0x000fc600078e0204 */
[----:B------:R-:W-:-:S13]  /*0cf0*/  ISETP.GE.AND P0, PT, R27, UR10, PT ;  /* 0x0000000a1b007c0c */ /* 0x000fda000bf06270 */
[----:B------:R-:W-:-:S04]  /*0d00*/  @!P0 IMAD.WIDE R14, R27, 0x4, R2 ;  /* 0x000000041b0e8825 */ /* 0x000fc800078e0202 */
[----:B--2---:R-:W-:Y:S01]  /*0d10*/  @!P1 IMAD R23, R21, R21, RZ ;  /* 0x0000001515179224 */ /* 0x004fe200078e02ff */
[----:B------:R-:W-:Y:S04]  /*0d20*/  @!P1 STG.E desc[UR16][R8.64], R21 ;  /* 0x0000001508009986 */ /* 0x000fe8000c101910 */
[----:B------:R2:W-:Y:S04]  /*0d30*/  @!P1 STG.E desc[UR16][R8.64+0x4], R23 ;  /* 0x0000041708009986 */ /* 0x0005e8000c101910 */
[----:B------:R-:W3:Y:S01]  /*0d40*/  @!P0 LDG.E R15, desc[UR16][R14.64] ;  /* 0x000000100e0f8981 */ /* 0x000ee2000c1e1900 */
[----:B0-----:R-:W-:Y:S01]  /*0d50*/  IADD3 R17, PT, PT, R25, 0x180, RZ ;  /* 0x0000018019117810 */ /* 0x001fe20007ffe0ff */
[----:B-1----:R-:W-:-:S03]  /*0d60*/  @!P0 IMAD.WIDE R10, R27, 0x8, R4 ;  /* 0x000000081b0a8825 */ /* 0x002fc600078e0204 */
[----:B------:R-:W-:-:S13]  /*0d70*/  ISETP.GE.AND P1, PT, R17, UR10, PT ;  /* 0x0000000a11007c0c */ /* 0x000fda000bf26270 */
[----:B------:R-:W-:-:S04]  /*0d80*/  @!P1 IMAD.WIDE R12, R17, 0x4, R2 ;  /* 0x00000004110c9825 */ /* 0x000fc800078e0202 */
[----:B---3--:R-:W-:Y:S01]  /*0d90*/  @!P0 IMAD R19, R15, R15, RZ ;  /* 0x0000000f0f138224 */ /* 0x008fe200078e02ff */
[----:B------:R0:W-:Y:S04]  /*0da0*/  @!P0 STG.E desc[UR16][R10.64], R15 ;  /* 0x0000000f0a008986 */ /* 0x0001e8000c101910 */
[----:B------:R0:W-:Y:S04]  /*0db0*/  @!P0 STG.E desc[UR16][R10.64+0x4], R19 ;  /* 0x000004130a008986 */ /* 0x0001e8000c101910 */
[----:B------:R-:W2:Y:S01]  /*0dc0*/  @!P1 LDG.E R13, desc[UR16][R12.64] ;  /* 0x000000100c0d9981 */ /* 0x000ea2000c1e1900 */
[----:B------:R-:W-:Y:S01]  /*0dd0*/  @!P1 IMAD.WIDE R16, R17, 0x8, R4 ;  /* 0x0000000811109825 */ /* 0x000fe200078e0204 */
[----:B------:R-:W-:-:S03]  /*0de0*/  IADD3 R0, PT, PT, R0, 0x4, RZ ;  /* 0x0000000400007810 */ /* 0x000fc60007ffe0ff */
[----:B--2---:R-:W-:Y:S01]  /*0df0*/  @!P1 IMAD R9, R13, R13, RZ ;  /* 0x0000000d0d099224 */ /* 0x004fe200078e02ff */
[----:B------:R0:W-:Y:S04]  /*0e00*/  @!P1 STG.E desc[UR16][R16.64], R13 ;  /* 0x0000000d10009986 */ /* 0x0001e8000c101910 */
[----:B------:R0:W-:Y:S02]  /*0e10*/  @!P1 STG.E desc[UR16][R16.64+0x4], R9 ;  /* 0x0000040910009986 */ /* 0x0001e4000c101910 */
.L_x_280:
[----:B------:R-:W-:Y:S05]  /*0e20*/  @!P2 EXIT ;  /* 0x000000000000a94d */ /* 0x000fea0003800000 */
[----:B------:R-:W-:Y:S02]  /*0e30*/  ISETP.NE.AND P0, PT, R18, 0x1, PT ;  /* 0x000000011200780c */ /* 0x000fe40003f05270 */
[----:B------:R-:W-:-:S04]  /*0e40*/  LOP3.LUT R6, R6, 0x1, RZ, 0xc0, !PT ;  /* 0x0000000106067812 */ /* 0x000fc800078ec0ff */
[----:B------:R-:W-:-:S07]  /*0e50*/  ISETP.NE.U32.AND P2, PT, R6, 0x1, PT ;  /* 0x000000010600780c */ /* 0x000fce0003f45070 */
[----:B------:R-:W-:Y:S06]  /*0e60*/  @!P0 BRA `(.L_x_281) ;  /* 0x0000000000448947 */ /* 0x000fec0003800000 */
[----:B01234-:R-:W-:-:S04]  /*0e70*/  LEA R11, R0, R7, 0x7 ;  /* 0x00000007000b7211 */ /* 0x01ffc800078e38ff */
[----:B------:R-:W-:-:S13]  /*0e80*/  ISETP.GE.AND P0, PT, R11, UR10, PT ;  /* 0x0000000a0b007c0c */ /* 0x000fda000bf06270 */
[----:B------:R-:W-:-:S06]  /*0e90*/  @!P0 IMAD.WIDE R8, R11, 0x4, R2 ;  /* 0x000000040b088825 */ /* 0x000fcc00078e0202 */
[----:B------:R-:W2:Y:S01]  /*0ea0*/  @!P0 LDG.E R9, desc[UR16][R8.64] ;  /* 0x0000001008098981 */ /* 0x000ea2000c1e1900 */
[C---:B------:R-:W-:Y:S01]  /*0eb0*/  IADD3 R15, PT, PT, R11.reuse, 0x80, RZ ;  /* 0x000000800b0f7810 */ /* 0x040fe20007ffe0ff */
[----:B------:R-:W-:-:S03]  /*0ec0*/  @!P0 IMAD.WIDE R10, R11, 0x8, R4 ;  /* 0x000000080b0a8825 */ /* 0x000fc600078e0204 */
[----:B------:R-:W-:-:S13]  /*0ed0*/  ISETP.GE.AND P1, PT, R15, UR10, PT ;  /* 0x0000000a0f007c0c */ /* 0x000fda000bf26270 */
[----:B------:R-:W-:-:S04]  /*0ee0*/  @!P1 IMAD.WIDE R12, R15, 0x4, R2 ;  /* 0x000000040f0c9825 */ /* 0x000fc800078e0202 */
[----:B--2---:R-:W-:Y:S01]  /*0ef0*/  @!P0 IMAD R17, R9, R9, RZ ;  /* 0x0000000909118224 */ /* 0x004fe200078e02ff */
[----:B------:R0:W-:Y:S04]  /*0f00*/  @!P0 STG.E desc[UR16][R10.64], R9 ;  /* 0x000000090a008986 */ /* 0x0001e8000c101910 */
[----:B------:R0:W-:Y:S04]  /*0f10*/  @!P0 STG.E desc[UR16][R10.64+0x4], R17 ;  /* 0x000004110a008986 */ /* 0x0001e8000c101910 */
[----:B------:R-:W2:Y:S01]  /*0f20*/  @!P1 LDG.E R13, desc[UR16][R12.64] ;  /* 0x000000100c0d9981 */ /* 0x000ea2000c1e1900 */
[----:B------:R-:W-:-:S04]  /*0f30*/  @!P1 IMAD.WIDE R14, R15, 0x8, R4 ;  /* 0x000000080f0e9825 */ /* 0x000fc800078e0204 */
[----:B------:R-:W-:Y:S02]  /*0f40*/  VIADD R0, R0, 0x2 ;  /* 0x0000000200007836 */ /* 0x000fe40000000000 */
[----:B--2---:R-:W-:Y:S01]  /*0f50*/  @!P1 IMAD R19, R13, R13, RZ ;  /* 0x0000000d0d139224 */ /* 0x004fe200078e02ff */
[----:B------:R0:W-:Y:S04]  /*0f60*/  @!P1 STG.E desc[UR16][R14.64], R13 ;  /* 0x0000000d0e009986 */ /* 0x0001e8000c101910 */
[----:B------:R0:W-:Y:S02]  /*0f70*/  @!P1 STG.E desc[UR16][R14.64+0x4], R19 ;  /* 0x000004130e009986 */ /* 0x0001e4000c101910 */
.L_x_281:
[----:B------:R-:W-:Y:S05]  /*0f80*/  @P2 EXIT ;  /* 0x000000000000294d */ /* 0x000fea0003800000 */
[----:B------:R-:W-:-:S04]  /*0f90*/  LEA R7, R0, R7, 0x7 ;  /* 0x0000000700077211 */ /* 0x000fc800078e38ff */
[----:B------:R-:W-:-:S13]  /*0fa0*/  ISETP.GE.AND P0, PT, R7, UR10, PT ;  /* 0x0000000a07007c0c */ /* 0x000fda000bf06270 */
[----:B------:R-:W-:Y:S05]  /*0fb0*/  @P0 EXIT ;  /* 0x000000000000094d */ /* 0x000fea0003800000 */
[----:B------:R-:W-:-:S06]  /*0fc0*/  IMAD.WIDE R2, R7, 0x4, R2 ;  /* 0x0000000407027825 */ /* 0x000fcc00078e0202 */
[----:B------:R-:W5:Y:S01]  /*0fd0*/  LDG.E R3, desc[UR16][R2.64] ;  /* 0x0000001002037981 */ /* 0x000f62000c1e1900 */
[----:B------:R-:W-:-:S04]  /*0fe0*/  IMAD.WIDE R4, R7, 0x8, R4 ;  /* 0x0000000807047825 */ /* 0x000fc800078e0204 */
[----:B-----5:R-:W-:Y:S01]  /*0ff0*/  IMAD R7, R3, R3, RZ ;  /* 0x0000000303077224 */ /* 0x020fe200078e02ff */
[----:B------:R-:W-:Y:S04]  /*1000*/  STG.E desc[UR16][R4.64], R3 ;  /* 0x0000000304007986 */ /* 0x000fe8000c101910 */
[----:B------:R-:W-:Y:S01]  /*1010*/  STG.E desc[UR16][R4.64+0x4], R7 ;  /* 0x0000040704007986 */ /* 0x000fe2000c101910 */
[----:B------:R-:W-:Y:S05]  /*1020*/  EXIT ;  /* 0x000000000000794d */ /* 0x000fea0003800000 */
.L_x_263:
[----:B------:R-:W-:-:S06]  /*1030*/  UISETP.GE.AND UP0, UPT, UR20, 0x1, UPT ;  /* 0x000000011400788c */ /* 0x000fcc000bf06270 */
[----:B------:R-:W-:-:S13]  /*1040*/  PLOP3.LUT P0, PT, PT, PT, UP0, 0x80, 0x8 ;  /* 0x000000000008781c */ /* 0x000fda0003f0f008 */
[----:B------:R-:W-:Y:S05]  /*1050*/  @!P0 EXIT ;  /* 0x000000000000894d */ /* 0x000fea0003800000 */
[----:B------:R-:W-:Y:S01]  /*1060*/  UISETP.GE.U32.AND UP0, UPT, UR20, 0x10, UPT ;  /* 0x000000101400788c */ /* 0x000fe2000bf06070 */
[----:B------:R-:W-:Y:S01]  /*1070*/  HFMA2 R0, -RZ, RZ, 0, 0 ;  /* 0x00000000ff007431 */ /* 0x000fe200000001ff */
[----:B------:R-:W-:-:S06]  /*1080*/  ULOP3.LUT UR10, UR20, 0xf, URZ, 0xc0, !UPT ;  /* 0x0000000f140a7892 */ /* 0x000fcc000f8ec0ff */
[----:B------:R-:W-:Y:S01]  /*1090*/  ISETP.NE.AND P0, PT, RZ, UR10, PT ;  /* 0x0000000aff007c0c */ /* 0x000fe2000bf05270 */
[----:B------:R-:W-:-:S12]  /*10a0*/  BRA.U !UP0, `(.L_x_282) ;  /* 0x0000000508707547 */ /* 0x000fd8000b800000 */
[C---:B------:R-:W-:Y:S01]  /*10b0*/  IMAD.WIDE.U32 R8, R7.reuse, 0x8, R4 ;  /* 0x0000000807087825 */ /* 0x040fe200078e0004 */
[----:B------:R-:W-:Y:S01]  /*10c0*/  ULOP3.LUT UR13, UR20, 0x7ffffff0, URZ, 0xc0, !UPT ;  /* 0x7ffffff0140d7892 */ /* 0x000fe2000f8ec0ff */
[C---:B------:R-:W-:Y:S01]  /*10d0*/  IADD3 R6, PT, PT, R7.reuse, 0x480, RZ ;  /* 0x0000048007067810 */ /* 0x040fe20007ffe0ff */
[----:B------:R-:W-:Y:S01]  /*10e0*/  UIADD3 UR4, UP0, UPT, UR4, 0x600, URZ ;  /* 0x0000060004047890 */ /* 0x000fe2000ff1e0ff */
[----:B------:R-:W-:Y:S01]  /*10f0*/  IMAD.WIDE.U32 R10, R7, 0x4, R2 ;  /* 0x00000004070a7825 */ /* 0x000fe200078e0002 */
[----:B------:R-:W-:Y:S01]  /*1100*/  IADD3 R8, P1, PT, R8, 0x1004, RZ ;  /* 0x0000100408087810 */ /* 0x000fe20007f3e0ff */
[----:B------:R-:W-:Y:S02]  /*1110*/  UIADD3 UR18, UP1, UPT, UR12, 0xc04, URZ ;  /* 0x00000c040c127890 */ /* 0x000fe4000ff3e0ff */
[----:B------:R-:W-:Y:S01]  /*1120*/  IMAD.U32 R0, RZ, RZ, UR13 ;  /* 0x0000000dff007e24 */ /* 0x000fe2000f8e00ff */
[----:B------:R-:W-:Y:S01]  /*1130*/  IADD3 R10, P2, PT, R10, 0x800, RZ ;  /* 0x000008000a0a7810 */ /* 0x000fe20007f5e0ff */
[----:B------:R-:W-:Y:S01]  /*1140*/  UIADD3.X UR5, UPT, UPT, URZ, UR9, URZ, UP0, !UPT ;  /* 0x00000009ff057290 */ /* 0x000fe200087fe4ff */
[----:B------:R-:W-:Y:S01]  /*1150*/  IADD3.X R9, PT, PT, RZ, R9, RZ, P1, !PT ;  /* 0x00000009ff097210 */ /* 0x000fe20000ffe4ff */
[----:B------:R-:W-:Y:S01]  /*1160*/  UIADD3.X UR19, UPT, UPT, URZ, UR8, URZ, UP1, !UPT ;  /* 0x00000008ff137290 */ /* 0x000fe20008ffe4ff */
[----:B------:R-:W-:Y:S01]  /*1170*/  IADD3.X R11, PT, PT, RZ, R11, RZ, P2, !PT ;  /* 0x0000000bff0b7210 */ /* 0x000fe200017fe4ff */
[----:B------:R-:W-:-:S12]  /*1180*/  UIADD3 UR9, UPT, UPT, -UR13, URZ, URZ ;  /* 0x000000ff0d097290 */ /* 0x000fd8000fffe1ff */
.L_x_283:
[----:B------:R-:W2:Y:S02]  /*1190*/  LDG.E R13, desc[UR16][R10.64+-0x800] ;  /* 0xfff800100a0d7981 */ /* 0x000ea4000c1e1900 */
[----:B--23--:R-:W-:Y:S02]  /*11a0*/  IMAD R15, R13, R13, RZ ;  /* 0x0000000d0d0f7224 */ /* 0x00cfe400078e02ff */
[----:B------:R0:W-:Y:S04]  /*11b0*/  STG.E desc[UR16][R8.64+-0x1004], R13 ;  /* 0xffeffc0d08007986 */ /* 0x0001e8000c101910 */
[----:B------:R1:W-:Y:S04]  /*11c0*/  STG.E desc[UR16][R8.64+-0x1000], R15 ;  /* 0xfff0000f08007986 */ /* 0x0003e8000c101910 */
[----:B------:R-:W2:Y:S02]  /*11d0*/  LDG.E R17, desc[UR16][R10.64+-0x600] ;  /* 0xfffa00100a117981 */ /* 0x000ea4000c1e1900 */
[----:B--2---:R-:W-:-:S02]  /*11e0*/  IMAD R19, R17, R17, RZ ;  /* 0x0000001111137224 */ /* 0x004fc400078e02ff */
[----:B------:R2:W-:Y:S04]  /*11f0*/  STG.E desc[UR16][R8.64+-0xc04], R17 ;  /* 0xfff3fc1108007986 */ /* 0x0005e8000c101910 */
[----:B------:R3:W-:Y:S04]  /*1200*/  STG.E desc[UR16][R8.64+-0xc00], R19 ;  /* 0xfff4001308007986 */ /* 0x0007e8000c101910 */
[----:B------:R-:W4:Y:S02]  /*1210*/  LDG.E R21, desc[UR16][R10.64+-0x400] ;  /* 0xfffc00100a157981 */ /* 0x000f24000c1e1900 */
[----:B----4-:R-:W-:-:S02]  /*1220*/  IMAD R23, R21, R21, RZ ;  /* 0x0000001515177224 */ /* 0x010fc400078e02ff */
[----:B------:R4:W-:Y:S04]  /*1230*/  STG.E desc[UR16][R8.64+-0x804], R21 ;  /* 0xfff7fc1508007986 */ /* 0x0009e8000c101910 */
[----:B------:R5:W-:Y:S04]  /*1240*/  STG.E desc[UR16][R8.64+-0x800], R23 ;  /* 0xfff8001708007986 */ /* 0x000be8000c101910 */
[----:B------:R-:W0:Y:S02]  /*1250*/  LDG.E R25, desc[UR16][R10.64+-0x200] ;  /* 0xfffe00100a197981 */ /* 0x000e24000c1e1900 */
[----:B0-----:R-:W-:-:S02]  /*1260*/  IMAD R13, R25, R25, RZ ;  /* 0x00000019190d7224 */ /* 0x001fc400078e02ff */
[----:B------:R0:W-:Y:S04]  /*1270*/  STG.E desc[UR16][R8.64+-0x404], R25 ;  /* 0xfffbfc1908007986 */ /* 0x0001e8000c101910 */
[----:B------:R-:W-:Y:S04]  /*1280*/  STG.E desc[UR16][R8.64+-0x400], R13 ;  /* 0xfffc000d08007986 */ /* 0x000fe8000c101910 */
[----:B-1----:R-:W2:Y:S02]  /*1290*/  LDG.E R15, desc[UR16][R10.64] ;  /* 0x000000100a0f7981 */ /* 0x002ea4000c1e1900 */
[----:B--2---:R-:W-:-:S02]  /*12a0*/  IMAD R17, R15, R15, RZ ;  /* 0x0000000f0f117224 */ /* 0x004fc400078e02ff */
[----:B------:R-:W-:Y:S04]  /*12b0*/  STG.E desc[UR16][R8.64+-0x4], R15 ;  /* 0xfffffc0f08007986 */ /* 0x000fe8000c101910 */
[----:B------:R1:W-:Y:S04]  /*12c0*/  STG.E desc[UR16][R8.64], R17 ;  /* 0x0000001108007986 */ /* 0x0003e8000c101910 */
[----:B---3--:R-:W4:Y:S02]  /*12d0*/  LDG.E R19, desc[UR16][R10.64+0x200] ;  /* 0x000200100a137981 */ /* 0x008f24000c1e1900 */
[----:B----4-:R-:W-:-:S02]  /*12e0*/  IMAD R21, R19, R19, RZ ;  /* 0x0000001313157224 */ /* 0x010fc400078e02ff */
[----:B------:R2:W-:Y:S04]  /*12f0*/  STG.E desc[UR16][R8.64+0x3fc], R19 ;  /* 0x0003fc1308007986 */ /* 0x0005e8000c101910 */
[----:B------:R3:W-:Y:S04]  /*1300*/  STG.E desc[UR16][R8.64+0x400], R21 ;  /* 0x0004001508007986 */ /* 0x0007e8000c101910 */
[----:B-----5:R-:W0:Y:S02]  /*1310*/  LDG.E R23, desc[UR16][R10.64+0x400] ;  /* 0x000400100a177981 */ /* 0x020e24000c1e1900 */
[----:B0-----:R-:W-:-:S02]  /*1320*/  IMAD R25, R23, R23, RZ ;  /* 0x0000001717197224 */ /* 0x001fc400078e02ff */
[----:B------:R0:W-:Y:S04]  /*1330*/  STG.E desc[UR16][R8.64+0x7fc], R23 ;  /* 0x0007fc1708007986 */ /* 0x0001e8000c101910 */
[----:B------:R4:W-:Y:S04]  /*1340*/  STG.E desc[UR16][R8.64+0x800], R25 ;  /* 0x0008001908007986 */ /* 0x0009e8000c101910 */
[----:B------:R-:W5:Y:S02]  /*1350*/  LDG.E R27, desc[UR16][R10.64+0x600] ;  /* 0x000600100a1b7981 */ /* 0x000f64000c1e1900 */
[----:B-----5:R-:W-:-:S02]  /*1360*/  IMAD R29, R27, R27, RZ ;  /* 0x0000001b1b1d7224 */ /* 0x020fc400078e02ff */
[----:B------:R5:W-:Y:S04]  /*1370*/  STG.E desc[UR16][R8.64+0xbfc], R27 ;  /* 0x000bfc1b08007986 */ /* 0x000be8000c101910 */
[----:B------:R-:W-:Y:S04]  /*1380*/  STG.E desc[UR16][R8.64+0xc00], R29 ;  /* 0x000c001d08007986 */ /* 0x000fe8000c101910 */
[----:B-1----:R-:W2:Y:S01]  /*1390*/  LDG.E R17, desc[UR16][R10.64+0x800] ;  /* 0x000800100a117981 */ /* 0x002ea2000c1e1900 */
[----:B------:R-:W-:Y:S02]  /*13a0*/  MOV R12, UR4 ;  /* 0x00000004000c7c02 */ /* 0x000fe40008000f00 */
[----:B------:R-:W-:-:S03]  /*13b0*/  MOV R13, UR5 ;  /* 0x00000005000d7c02 */ /* 0x000fc60008000f00 */
[----:B------:R-:W-:-:S04]  /*13c0*/  IMAD.WIDE R12, R6, 0x4, R12 ;  /* 0x00000004060c7825 */ /* 0x000fc800078e020c */
[----:B--2---:R-:W-:Y:S01]  /*13d0*/  IMAD R19, R17, R17, RZ ;  /* 0x0000001111137224 */ /* 0x004fe200078e02ff */
[----:B------:R1:W-:Y:S04]  /*13e0*/  STG.E desc[UR16][R8.64+0xffc], R17 ;  /* 0x000ffc1108007986 */ /* 0x0003e8000c101910 */
[----:B------:R2:W-:Y:S04]  /*13f0*/  STG.E desc[UR16][R8.64+0x1000], R19 ;  /* 0x0010001308007986 */ /* 0x0005e8000c101910 */
[----:B---3--:R-:W0:Y:S01]  /*1400*/  LDG.E R21, desc[UR16][R12.64+-0x600] ;  /* 0xfffa00100c157981 */ /* 0x008e22000c1e1900 */
[----:B------:R-:W-:-:S02]  /*1410*/  MOV R14, UR18 ;  /* 0x00000012000e7c02 */ /* 0x000fc40008000f00 */
[----:B------:R-:W-:-:S03]  /*1420*/  MOV R15, UR19 ;  /* 0x00000013000f7c02 */ /* 0x000fc60008000f00 */
[----:B------:R-:W-:-:S04]  /*1430*/  IMAD.WIDE R14, R6, 0x8, R14 ;  /* 0x00000008060e7825 */ /* 0x000fc800078e020e */
[----:B0-----:R-:W-:Y:S01]  /*1440*/  IMAD R23, R21, R21, RZ ;  /* 0x0000001515177224 */ /* 0x001fe200078e02ff */
[----:B------:R0:W-:Y:S04]  /*1450*/  STG.E desc[UR16][R14.64+-0xc04], R21 ;  /* 0xfff3fc150e007986 */ /* 0x0001e8000c101910 */
[----:B------:R3:W-:Y:S04]  /*1460*/  STG.E desc[UR16][R14.64+-0xc00], R23 ;  /* 0xfff400170e007986 */ /* 0x0007e8000c101910 */
[----:B----4-:R-:W5:Y:S02]  /*1470*/  LDG.E R25, desc[UR16][R12.64+-0x400] ;  /* 0xfffc00100c197981 */ /* 0x010f64000c1e1900 */
[----:B-----5:R-:W-:-:S02]  /*1480*/  IMAD R27, R25, R25, RZ ;  /* 0x00000019191b7224 */ /* 0x020fc400078e02ff */
[----:B------:R4:W-:Y:S04]  /*1490*/  STG.E desc[UR16][R14.64+-0x804], R25 ;  /* 0xfff7fc190e007986 */ /* 0x0009e8000c101910 */
[----:B------:R5:W-:Y:S04]  /*14a0*/  STG.E desc[UR16][R14.64+-0x800], R27 ;  /* 0xfff8001b0e007986 */ /* 0x000be8000c101910 */
[----:B-1----:R-:W2:Y:S02]  /*14b0*/  LDG.E R17, desc[UR16][R12.64+-0x200] ;  /* 0xfffe00100c117981 */ /* 0x002ea4000c1e1900 */
[----:B--2---:R-:W-:-:S02]  /*14c0*/  IMAD R19, R17, R17, RZ ;  /* 0x0000001111137224 */ /* 0x004fc400078e02ff */
[----:B------:R1:W-:Y:S04]  /*14d0*/  STG.E desc[UR16][R14.64+-0x404], R17 ;  /* 0xfffbfc110e007986 */ /* 0x0003e8000c101910 */
[----:B------:R2:W-:Y:S04]  /*14e0*/  STG.E desc[UR16][R14.64+-0x400], R19 ;  /* 0xfffc00130e007986 */ /* 0x0005e8000c101910 */
[----:B------:R-:W0:Y:S02]  /*14f0*/  LDG.E R29, desc[UR16][R12.64] ;  /* 0x000000100c1d7981 */ /* 0x000e24000c1e1900 */
[----:B0-----:R-:W-:-:S02]  /*1500*/  IMAD R21, R29, R29, RZ ;  /* 0x0000001d1d157224 */ /* 0x001fc400078e02ff */
[----:B------:R0:W-:Y:S04]  /*1510*/  STG.E desc[UR16][R14.64+-0x4], R29 ;  /* 0xfffffc1d0e007986 */ /* 0x0001e8000c101910 */
[----:B------:R0:W-:Y:S04]  /*1520*/  STG.E desc[UR16][R14.64], R21 ;  /* 0x000000150e007986 */ /* 0x0001e8000c101910 */
[----:B---3--:R-:W4:Y:S02]  /*1530*/  LDG.E R23, desc[UR16][R12.64+0x200] ;  /* 0x000200100c177981 */ /* 0x008f24000c1e1900 */
[----:B----4-:R-:W-:-:S02]  /*1540*/  IMAD R25, R23, R23, RZ ;  /* 0x0000001717197224 */ /* 0x010fc400078e02ff */
[----:B------:R3:W-:Y:S04]  /*1550*/  STG.E desc[UR16][R14.64+0x3fc], R23 ;  /* 0x0003fc170e007986 */ /* 0x0007e8000c101910 */
[----:B------:R3:W-:Y:S04]  /*1560*/  STG.E desc[UR16][R14.64+0x400], R25 ;  /* 0x000400190e007986 */ /* 0x0007e8000c101910 */
[----:B-----5:R-:W1:Y:S02]  /*1570*/  LDG.E R27, desc[UR16][R12.64+0x400] ;  /* 0x000400100c1b7981 */ /* 0x020e64000c1e1900 */
[----:B-1----:R-:W-:-:S02]  /*1580*/  IMAD R17, R27, R27, RZ ;  /* 0x0000001b1b117224 */ /* 0x002fc400078e02ff */
[----:B------:R3:W-:Y:S04]  /*1590*/  STG.E desc[UR16][R14.64+0x7fc], R27 ;  /* 0x0007fc1b0e007986 */ /* 0x0007e8000c101910 */
[----:B------:R3:W-:Y:S04]  /*15a0*/  STG.E desc[UR16][R14.64+0x800], R17 ;  /* 0x000800110e007986 */ /* 0x0007e8000c101910 */
[----:B--2---:R-:W0:Y:S01]  /*15b0*/  LDG.E R19, desc[UR16][R12.64+0x600] ;  /* 0x000600100c137981 */ /* 0x004e22000c1e1900 */
[----:B------:R-:W-:Y:S01]  /*15c0*/  UIADD3 UR9, UPT, UPT, UR9, 0x10, URZ ;  /* 0x0000001009097890 */ /* 0x000fe2000fffe0ff */
[----:B------:R-:W-:-:S02]  /*15d0*/  IADD3 R10, P2, PT, R10, 0x2000, RZ ;  /* 0x000020000a0a7810 */ /* 0x000fc40007f5e0ff */
[----:B------:R-:W-:Y:S01]  /*15e0*/  IADD3 R8, P1, PT, R8, 0x4000, RZ ;  /* 0x0000400008087810 */ /* 0x000fe20007f3e0ff */
[----:B------:R-:W-:Y:S01]  /*15f0*/  UISETP.NE.AND UP0, UPT, UR9, URZ, UPT ;  /* 0x000000ff0900728c */ /* 0x000fe2000bf05270 */
[----:B------:R-:W-:Y:S01]  /*1600*/  IADD3 R6, PT, PT, R6, 0x800, RZ ;  /* 0x0000080006067810 */ /* 0x000fe20007ffe0ff */
[----:B------:R-:W-:Y:S01]  /*1610*/  IMAD.X R11, RZ, RZ, R11, P2 ;  /* 0x000000ffff0b7224 */ /* 0x000fe200010e060b */
[----:B------:R-:W-:Y:S01]  /*1620*/  IADD3.X R9, PT, PT, RZ, R9, RZ, P1, !PT ;  /* 0x00000009ff097210 */ /* 0x000fe20000ffe4ff */
[----:B0-----:R-:W-:Y:S01]  /*1630*/  IMAD R29, R19, R19, RZ ;  /* 0x00000013131d7224 */ /* 0x001fe200078e02ff */
[----:B------:R3:W-:Y:S04]  /*1640*/  STG.E desc[UR16][R14.64+0xbfc], R19 ;  /* 0x000bfc130e007986 */ /* 0x0007e8000c101910 */
[----:B------:R3:W-:Y:S01]  /*1650*/  STG.E desc[UR16][R14.64+0xc00], R29 ;  /* 0x000c001d0e007986 */ /* 0x0007e2000c101910 */
[----:B------:R-:W-:Y:S05]  /*1660*/  BRA.U UP0, `(.L_x_283) ;  /* 0xfffffff900c87547 */ /* 0x000fea000b83ffff */
.L_x_282:
[----:B------:R-:W-:Y:S05]  /*1670*/  @!P0 EXIT ;  /* 0x000000000000894d */ /* 0x000fea0003800000 */
[----:B------:R-:W-:Y:S02]  /*1680*/  UISETP.GE.U32.AND UP0, UPT, UR10, 0x8, UPT ;  /* 0x000000080a00788c */ /* 0x000fe4000bf06070 */
[----:B------:R-:W-:-:S06]  /*1690*/  ULOP3.LUT UR5, UR20, 0x7, URZ, 0xc0, !UPT ;  /* 0x0000000714057892 */ /* 0x000fcc000f8ec0ff */
[----:B------:R-:W-:Y:S01]  /*16a0*/  ISETP.NE.AND P0, PT, RZ, UR5, PT ;  /* 0x00000005ff007c0c */ /* 0x000fe2000bf05270 */
[----:B------:R-:W-:-:S12]  /*16b0*/  BRA.U !UP0, `(.L_x_284) ;  /* 0x0000000108907547 */ /* 0x000fd8000b800000 */
[----:B------:R-:W-:-:S05]  /*16c0*/  LEA R11, R0, R7, 0x7 ;  /* 0x00000007000b7211 */ /* 0x000fca00078e38ff */
[----:B------:R-:W-:-:S05]  /*16d0*/  IMAD.WIDE R8, R11, 0x4, R2 ;  /* 0x000000040b087825 */ /* 0x000fca00078e0202 */
[----:B------:R-:W3:Y:S01]  /*16e0*/  LDG.E R13, desc[UR16][R8.64] ;  /* 0x00000010080d7981 */ /* 0x000ee2000c1e1900 */
[----:B------:R-:W-:-:S04]  /*16f0*/  IMAD.WIDE R10, R11, 0x8, R4 ;  /* 0x000000080b0a7825 */ /* 0x000fc800078e0204 */
[----:B---3--:R-:W-:Y:S01]  /*1700*/  IMAD R15, R13, R13, RZ ;  /* 0x0000000d0d0f7224 */ /* 0x008fe200078e02ff */
        /* <DEDUP_REMOVED lines=13> */
[----:B------:R0:W-:Y:S04]  /*17e0*/  STG.E desc[UR16][R10.64+0xc04], R13 ;  /* 0x000c040d0a007986 */ /* 0x0001e8000c101910 */
[----:B-1----:R-:W2:Y:S02]  /*17f0*/  LDG.E R15, desc[UR16][R8.64+0x800] ;  /* 0x00080010080f7981 */ /* 0x002ea4000c1e1900 */
[----:B--2---:R-:W-:-:S02]  /*1800*/  IMAD R17, R15, R15, RZ ;  /* 0x0000000f0f117224 */ /* 0x004fc400078e02ff */
[----:B------:R1:W-:Y:S04]  /*1810*/  STG.E desc[UR16][R10.64+0x1000], R15 ;  /* 0x0010000f0a007986 */ /* 0x0003e8000c101910 */
        /* <DEDUP_REMOVED lines=9> */
[----:B------:R-:W1:Y:S01]  /*18b0*/  LDG.E R13, desc[UR16][R8.64+0xe00] ;  /* 0x000e0010080d7981 */ /* 0x000e62000c1e1900 */
[----:B------:R-:W-:Y:S01]  /*18c0*/  IADD3 R0, PT, PT, R0, 0x8, RZ ;  /* 0x0000000800007810 */ /* 0x000fe20007ffe0ff */
[----:B-1----:R-:W-:-:S02]  /*18d0*/  IMAD R15, R13, R13, RZ ;  /* 0x0000000d0d0f7224 */ /* 0x002fc400078e02ff */
[----:B------:R2:W-:Y:S04]  /*18e0*/  STG.E desc[UR16][R10.64+0x1c00], R13 ;  /* 0x001c000d0a007986 */ /* 0x0005e8000c101910 */
[----:B------:R2:W-:Y:S02]  /*18f0*/  STG.E desc[UR16][R10.64+0x1c04], R15 ;  /* 0x001c040f0a007986 */ /* 0x0005e4000c101910 */
.L_x_284:
[----:B------:R-:W-:Y:S05]  /*1900*/  @!P0 EXIT ;  /* 0x000000000000894d */ /* 0x000fea0003800000 */
[----:B------:R-:W-:Y:S02]  /*1910*/  UISETP.GE.U32.AND UP0, UPT, UR5, 0x4, UPT ;  /* 0x000000040500788c */ /* 0x000fe4000bf06070 */
[----:B------:R-:W-:-:S06]  /*1920*/  ULOP3.LUT UR4, UR20, 0x3, URZ, 0xc0, !UPT ;  /* 0x0000000314047892 */ /* 0x000fcc000f8ec0ff */
[----:B------:R-:W-:Y:S01]  /*1930*/  ISETP.NE.AND P0, PT, RZ, UR4, PT ;  /* 0x00000004ff007c0c */ /* 0x000fe2000bf05270 */
[----:B------:R-:W-:-:S12]  /*1940*/  BRA.U !UP0, `(.L_x_285) ;  /* 0x0000000108507547 */ /* 0x000fd8000b800000 */
[----:B--2---:R-:W-:-:S05]  /*1950*/  LEA R11, R0, R7, 0x7 ;  /* 0x00000007000b7211 */ /* 0x004fca00078e38ff */
[----:B------:R-:W-:-:S05]  /*1960*/  IMAD.WIDE R2, R11, 0x4, R2 ;  /* 0x000000040b027825 */ /* 0x000fca00078e0202 */
[----:B------:R-:W2:Y:S01]  /*1970*/  LDG.E R9, desc[UR16][R2.64] ;  /* 0x0000001002097981 */ /* 0x000ea2000c1e1900 */
[----:B------:R-:W-:-:S04]  /*1980*/  IMAD.WIDE R4, R11, 0x8, R4 ;  /* 0x000000080b047825 */ /* 0x000fc800078e0204 */
[----:B--2---:R-:W-:Y:S01]  /*1990*/  IMAD R11, R9, R9, RZ ;  /* 0x00000009090b7224 */ /* 0x004fe200078e02ff */
[----:B------:R0:W-:Y:S04]  /*19a0*/  STG.E desc[UR16][R4.64], R9 ;  /* 0x0000000904007986 */ /* 0x0001e8000c101910 */
[----:B------:R1:W-:Y:S04]  /*19b0*/  STG.E desc[UR16][R4.64+0x4], R11 ;  /* 0x0000040b04007986 */ /* 0x0003e8000c101910 */
[----:B------:R-:W3:Y:S02]  /*19c0*/  LDG.E R13, desc[UR16][R2.64+0x200] ;  /* 0x00020010020d7981 */ /* 0x000ee4000c1e1900 */
[----:B---3--:R-:W-:-:S02]  /*19d0*/  IMAD R15, R13, R13, RZ ;  /* 0x0000000d0d0f7224 */ /* 0x008fc400078e02ff */
[----:B------:R1:W-:Y:S04]  /*19e0*/  STG.E desc[UR16][R4.64+0x400], R13 ;  /* 0x0004000d04007986 */ /* 0x0003e8000c101910 */
[----:B------:R1:W-:Y:S04]  /*19f0*/  STG.E desc[UR16][R4.64+0x404], R15 ;  /* 0x0004040f04007986 */ /* 0x0003e8000c101910 */
[----:B------:R-:W2:Y:S02]  /*1a00*/  LDG.E R17, desc[UR16][R2.64+0x400] ;  /* 0x0004001002117981 */ /* 0x000ea4000c1e1900 */
[----:B--2---:R-:W-:-:S02]  /*1a10*/  IMAD R19, R17, R17, RZ ;  /* 0x0000001111137224 */ /* 0x004fc400078e02ff */
[----:B------:R1:W-:Y:S04]  /*1a20*/  STG.E desc[UR16][R4.64+0x800], R17 ;  /* 0x0008001104007986 */ /* 0x0003e8000c101910 */
[----:B------:R1:W-:Y:S04]  /*1a30*/  STG.E desc[UR16][R4.64+0x804], R19 ;  /* 0x0008041304007986 */ /* 0x0003e8000c101910 */
[----:B------:R-:W0:Y:S01]  /*1a40*/  LDG.E R21, desc[UR16][R2.64+0x600] ;  /* 0x0006001002157981 */ /* 0x000e22000c1e1900 */
[----:B------:R-:W-:Y:S01]  /*1a50*/  IADD3 R0, PT, PT, R0, 0x4, RZ ;  /* 0x0000000400007810 */ /* 0x000fe20007ffe0ff */
[----:B0-----:R-:W-:-:S02]  /*1a60*/  IMAD R9, R21, R21, RZ ;  /* 0x0000001515097224 */ /* 0x001fc400078e02ff */
[----:B------:R1:W-:Y:S04]  /*1a70*/  STG.E desc[UR16][R4.64+0xc00], R21 ;  /* 0x000c001504007986 */ /* 0x0003e8000c101910 */
[----:B------:R1:W-:Y:S02]  /*1a80*/  STG.E desc[UR16][R4.64+0xc04], R9 ;  /* 0x000c040904007986 */ /* 0x0003e4000c101910 */
.L_x_285:
[----:B------:R-:W-:Y:S05]  /*1a90*/  @!P0 EXIT ;  /* 0x000000000000894d */ /* 0x000fea0003800000 */
[----:B------:R-:W-:Y:S01]  /*1aa0*/  ULEA UR9, UP1, UR14, UR6, 0x2 ;  /* 0x000000060e097291 */ /* 0x000fe2000f8210ff */
[----:B------:R-:W-:Y:S01]  /*1ab0*/  IMAD R7, R0, 0x80, R7 ;  /* 0x0000008000077824 */ /* 0x000fe200078e0207 */
[----:B------:R-:W-:Y:S02]  /*1ac0*/  UIADD3 UR5, UP0, UPT, UR12, 0x4, URZ ;  /* 0x000000040c057890 */ /* 0x000fe4000ff1e0ff */
[----:B------:R-:W-:Y:S02]  /*1ad0*/  UIADD3 UR4, UPT, UPT, -UR4, URZ, URZ ;  /* 0x000000ff04047290 */ /* 0x000fe4000fffe1ff */
[----:B------:R-:W-:Y:S02]  /*1ae0*/  ULEA.HI.X UR7, UR14, UR7, UR11, 0x2, UP1 ;  /* 0x000000070e077291 */ /* 0x000fe400088f140b */
[----:B------:R-:W-:-:S12]  /*1af0*/  UIADD3.X UR6, UPT, UPT, URZ, UR8, URZ, UP0, !UPT ;  /* 0x00000008ff067290 */ /* 0x000fd800087fe4ff */
.L_x_286:
[----:B-1----:R-:W-:Y:S02]  /*1b00*/  MOV R4, UR9 ;  /* 0x0000000900047c02 */ /* 0x002fe40008000f00 */
[----:B0-----:R-:W-:-:S03]  /*1b10*/  MOV R5, UR7 ;  /* 0x0000000700057c02 */ /* 0x001fc60008000f00 */
[----:B------:R-:W-:-:S06]  /*1b20*/  IMAD.WIDE R4, R7, 0x4, R4 ;  /* 0x0000000407047825 */ /* 0x000fcc00078e0204 */
[----:B------:R-:W4:Y:S01]  /*1b30*/  LDG.E R5, desc[UR16][R4.64] ;  /* 0x0000001004057981 */ /* 0x000f22000c1e1900 */
[----:B------:R-:W-:Y:S01]  /*1b40*/  UIADD3 UR4, UPT, UPT, UR4, 0x1, URZ ;  /* 0x0000000104047890 */ /* 0x000fe2000fffe0ff */
[----:B------:R-:W-:Y:S02]  /*1b50*/  MOV R2, UR5 ;  /* 0x0000000500027c02 */ /* 0x000fe40008000f00 */
[----:B------:R-:W-:-:S03]  /*1b60*/  MOV R3, UR6 ;  /* 0x0000000600037c02 */ /* 0x000fc60008000f00 */
[----:B------:R-:W-:Y:S01]  /*1b70*/  ISETP.NE.AND P0, PT, RZ, UR4, PT ;  /* 0x00000004ff007c0c */ /* 0x000fe2000bf05270 */
[----:B------:R-:W-:-:S04]  /*1b80*/  IMAD.WIDE R2, R7, 0x8, R2 ;  /* 0x0000000807027825 */ /* 0x000fc800078e0202 */
[----:B----4-:R-:W-:Y:S01]  /*1b90*/  IMAD R9, R5, R5, RZ ;  /* 0x0000000505097224 */ /* 0x010fe200078e02ff */
[----:B------:R0:W-:Y:S04]  /*1ba0*/  STG.E desc[UR16][R2.64+-0x4], R5 ;  /* 0xfffffc0502007986 */ /* 0x0001e8000c101910 */
[----:B------:R0:W-:Y:S03]  /*1bb0*/  STG.E desc[UR16][R2.64], R9 ;  /* 0x0000000902007986 */ /* 0x0001e6000c101910 */
[----:B------:R-:W-:Y:S05]  /*1bc0*/  @!P0 EXIT ;  /* 0x000000000000894d */ /* 0x000fea0003800000 */
[----:B------:R-:W-:Y:S01]  /*1bd0*/  IADD3 R7, PT, PT, R7, 0x80, RZ ;  /* 0x0000008007077810 */ /* 0x000fe20007ffe0ff */
[----:B------:R-:W-:Y:S06]  /*1be0*/  BRA `(.L_x_286) ;  /* 0xfffffffc00c47947 */ /* 0x000fec000383ffff */
.L_x_287:
        /* <DEDUP_REMOVED lines=9> */
.L_x_1021:


//--------------------- .text._ZN3cub18CUB_300001_SM_10006detail9transform16transform_kernelINS2_10policy_hubILb1EN4cuda3std3__45tupleIJN6thrust24THRUST_300001_SM_1000_NS6detail15normal_iteratorINSA_10device_ptrIiEEEEEEEE10policy1000Ei20square_to_kv_functorNSC_INSD_I8KeyValueEEEEJPiEEEvT0_iT1_T2_DpNS2_10kernel_argIT3_EE --------------------------
	.section	.text._ZN3cub18CUB_300001_SM_10006detail9transform16transform_kernelINS2_10policy_hubILb1EN4cuda3std3__45tupleIJN6thrust24THRUST_300001_SM_1000_NS6detail15normal_iteratorINSA_10device_ptrIiEEEEEEEE10policy1000Ei20square_to_kv_functorNSC_INSD_I8KeyValueEEEEJPiEEEvT0_iT1_T2_DpNS2_10kernel_argIT3_EE,"ax",@progbits
	.align	128
        .global         _ZN3cub18CUB_300001_SM_10006detail9transform16transform_kernelINS2_10policy_hubILb1EN4cuda3std3__45tupleIJN6thrust24THRUST_300001_SM_1000_NS6detail15normal_iteratorINSA_10device_ptrIiEEEEEEEE10policy1000Ei20square_to_kv_functorNSC_INSD_I8KeyValueEEEEJPiEEEvT0_iT1_T2_DpNS2_10kernel_argIT3_EE
        .type           _ZN3cub18CUB_300001_SM_10006detail9transform16transform_kernelINS2_10policy_hubILb1EN4cuda3std3__45tupleIJN6thrust24THRUST_300001_SM_1000_NS6detail15normal_iteratorINSA_10device_ptrIiEEEEEEEE10policy1000Ei20square_to_kv_functorNSC_INSD_I8KeyValueEEEEJPiEEEvT0_iT1_T2_DpNS2_10kernel_argIT3_EE,@function
        .size           _ZN3cub18CUB_300001_SM_10006detail9transform16transform_kernelINS2_10policy_hubILb1EN4cuda3std3__45tupleIJN6thrust24THRUST_300001_SM_1000_NS6detail15normal_iteratorINSA_10device_ptrIiEEEEEEEE10policy1000Ei20square_to_kv_functorNSC_INSD_I8KeyValueEEEEJPiEEEvT0_iT1_T2_DpNS2_10kernel_argIT3_EE,(.L_x_1022 - _ZN3cub18CUB_300001_SM_10006detail9transform16transform_kernelINS2_10policy_hubILb1EN4cuda3std3__45tupleIJN6thrust24THRUST_300001_SM_1000_NS6detail15normal_iteratorINSA_10device_ptrIiEEEEEEEE10policy1000Ei20square_to_kv_functorNSC_INSD_I8KeyValueEEEEJPiEEEvT0_iT1_T2_DpNS2_10kernel_argIT3_EE)
        .other          _ZN3cub18CUB_300001_SM_10006detail9transform16transform_kernelINS2_10policy_hubILb1EN4cuda3std3__45tupleIJN6thrust24THRUST_300001_SM_1000_NS6detail15normal_iteratorINSA_10device_ptrIiEEEEEEEE10policy1000Ei20square_to_kv_functorNSC_INSD_I8KeyValueEEEEJPiEEEvT0_iT1_T2_DpNS2_10kernel_argIT3_EE,@"STO_CUDA_ENTRY STV_DEFAULT"
_ZN3cub18CUB_300001_SM_10006detail9transform16transform_kernelINS2_10policy_hubILb1EN4cuda3std3__45tupleIJN6thrust24THRUST_300001_SM_1000_NS6detail15normal_iteratorINSA_10device_ptrIiEEEEEEEE10policy1000Ei20square_to_kv_functorNSC_INSD_I8KeyValueEEEEJPiEEEvT0_iT1_T2_DpNS2_10kernel_argIT3_EE:
.text._ZN3cub18CUB_300001_SM_10006detail9transform16transform_kernelINS2_10policy_hubILb1EN4cuda3std3__45tupleIJN6thrust24THRUST_300001_SM_1000_NS6detail15normal_iteratorINSA_10device_ptrIiEEEEEEEE10policy1000Ei20square_to_kv_functorNSC_INSD_I8KeyValueEEEEJPiEEEvT0_iT1_T2_DpNS2_10kernel_argIT3_EE:
[----:B------:R-:W-:Y:S08]  /*0000*/  LDC R1, c[0x0][0x37c] ;  /* 0x0000df00ff017b82 */ /* 0x000ff00000000800 */
[----:B------:R-:W0:Y:S01]  /*0010*/  LDC.64 R10, c[0x0][0x380] ;  /* 0x0000e000ff0a7b82 */ /* 0x000e220000000a00 */
[----:B------:R-:W1:Y:S01]  /*0020*/  S2R R7, SR_TID.X ;  /* 0x0000000000077919 */ /* 0x000e620000002100 */
[----:B------:R-:W2:Y:S01]  /*0030*/  LDCU.64 UR6, c[0x0][0x358] ;  /* 0x00006b00ff0677ac */ /* 0x000ea20008000a00 */
[----:B------:R-:W-:Y:S05]  /*0040*/  BSSY.RECONVERGENT B0, `(.L_x_288) ;  /* 0x0000016000007945 */ /* 0x000fea0003800200 */
[----:B------:R-:W3:Y:S08]  /*0050*/  S2UR UR4, SR_CTAID.X ;  /* 0x00000000000479c3 */ /* 0x000ef00000002500 */
[----:B------:R-:W4:Y:S01]  /*0060*/  LDC.64 R2, c[0x0][0x398] ;  /* 0x0000e600ff027b82 */ /* 0x000f220000000a00 */
[----:B0-----:R-:W-:-:S07]  /*0070*/  SHF.L.U32 R6, R11, 0x7, RZ ;  /* 0x000000070b067819 */ /* 0x001fce00000006ff */
[----:B------:R-:W0:Y:S01]  /*0080*/  LDC.64 R4, c[0x0][0x390] ;  /* 0x0000e400ff047b82 */ /* 0x000e220000000a00 */
[----:B---3--:R-:W-:Y:S01]  /*0090*/  IMAD R9, R6, UR4, RZ ;  /* 0x0000000406097c24 */ /* 0x008fe2000f8e02ff */
[----:B-1----:R-:W-:-:S04]  /*00a0*/  SHF.L.U32 R15, R7, 0x7, RZ ;  /* 0x00000007070f7819 */ /* 0x002fc800000006ff */
[----:B------:R-:W-:-:S04]  /*00b0*/  IADD3 R13, PT, PT, -R9, R10, RZ ;  /* 0x0000000a090d7210 */ /* 0x000fc80007ffe1ff */
[CC--:B------:R-:W-:Y:S02]  /*00c0*/  VIMNMX R0, PT, PT, R6.reuse, R13.reuse, PT ;  /* 0x0000000d06007248 */ /* 0x0c0fe40003fe0100 */
[----:B------:R-:W-:Y:S02]  /*00d0*/  ISETP.GT.AND P1, PT, R6, R13, PT ;  /* 0x0000000d0600720c */ /* 0x000fe40003f24270 */
[----:B------:R-:W-:-:S04]  /*00e0*/  SHF.L.U32 R8, R0, 0x2, RZ ;  /* 0x0000000200087819 */ /* 0x000fc800000006ff */
[----:B------:R-:W-:-:S13]  /*00f0*/  ISETP.GE.AND P0, PT, R15, R8, PT ;  /* 0x000000080f00720c */ /* 0x000fda0003f06270 */
[----:B--2-4-:R-:W-:Y:S05]  /*0100*/  @P0 BRA `(.L_x_289) ;  /* 0x0000000000240947 */ /* 0x014fea0003800000 */
[----:B------:R-:W1:Y:S02]  /*0110*/  LDC.64 R12, c[0x0][0x398] ;  /* 0x0000e600ff0c7b82 */ /* 0x000e640000000a00 */
[----:B-1----:R-:W-:-:S04]  /*0120*/  IMAD.WIDE.U32 R12, R7, 0x80, R12 ;  /* 0x00000080070c7825 */ /* 0x002fc800078e000c */
[----:B------:R-:W-:-:S07]  /*0130*/  IMAD.WIDE R12, R9, 0x4, R12 ;  /* 0x00000004090c7825 */ /* 0x000fce00078e020c */
.L_x_290:
[----:B------:R-:W-:Y:S01]  /*0140*/  IADD3 R15, PT, PT, R15, 0x4000, RZ ;  /* 0x000040000f0f7810 */ /* 0x000fe20007ffe0ff */
[----:B------:R1:W-:Y:S03]  /*0150*/  CCTL.E.PF2 [R12] ;  /* 0x000000000c00798f */ /* 0x0003e60000800100 */
[----:B------:R-:W-:Y:S02]  /*0160*/  ISETP.GE.AND P0, PT, R15, R8, PT ;  /* 0x000000080f00720c */ /* 0x000fe40003f06270 */
[----:B-1----:R-:W-:-:S05]  /*0170*/  IADD3 R12, P2, PT, R12, 0x4000, RZ ;  /* 0x000040000c0c7810 */ /* 0x002fca0007f5e0ff */
[----:B------:R-:W-:-:S06]  /*0180*/  IMAD.X R13, RZ, RZ, R13, P2 ;  /* 0x000000ffff0d7224 */ /* 0x000fcc00010e060d */
[----:B------:R-:W-:Y:S05]  /*0190*/  @!P0 BRA `(.L_x_290) ;  /* 0xfffffffc00e88947 */ /* 0x000fea000383ffff */
.L_x_289:
[----:B------:R-:W-:Y:S05]  /*01a0*/  BSYNC.RECONVERGENT B0 ;  /* 0x0000000000007941 */ /* 0x000fea0003800200 */
.L_x_288:
[----:B------:R-:W-:-:S04]  /*01b0*/  IMAD.WIDE R2, R9, 0x4, R2 ;  /* 0x0000000409027825 */ /* 0x000fc800078e0202 */
[----:B0-----:R-:W-:Y:S01]  /*01c0*/  IMAD.WIDE R4, R9, 0x8, R4 ;  /* 0x0000000809047825 */ /* 0x001fe200078e0204 */
[----:B------:R-:W-:Y:S06]  /*01d0*/  @P1 BRA `(.L_x_291) ;  /* 0x0000000800cc1947 */ /* 0x000fec0003800000 */
[----:B------:R-:W-:-:S13]  /*01e0*/  ISETP.GE.AND P0, PT, R11, 0x1, PT ;  /* 0x000000010b00780c */ /* 0x000fda0003f06270 */
[----:B------:R-:W-:Y:S05]  /*01f0*/  @!P0 EXIT ;  /* 0x000000000000894d */ /* 0x000fea0003800000 */
[C---:B------:R-:W-:Y:S01]  /*0200*/  ISETP.GE.U32.AND P1, PT, R11.reuse, 0x10, PT ;  /* 0x000000100b00780c */ /* 0x040fe20003f26070 */
[----:B------:R-:W-:Y:S01]  /*0210*/  HFMA2 R0, -RZ, RZ, 0, 0 ;  /* 0x00000000ff007431 */ /* 0x000fe200000001ff */
[----:B------:R-:W-:-:S04]  /*0220*/  LOP3.LUT R8, R11, 0xf, RZ, 0xc0, !PT ;  /* 0x0000000f0b087812 */ /* 0x000fc800078ec0ff */
[----:B------:R-:W-:-:S07]  /*0230*/  ISETP.NE.AND P0, PT, R8, RZ, PT ;  /* 0x000000ff0800720c */ /* 0x000fce0003f05270 */
[----:B------:R-:W-:Y:S06]  /*0240*/  @!P1 BRA `(.L_x_292) ;  /* 0x00000004005c9947 */ /* 0x000fec0003800000 */
[----:B------:R-:W-:Y:S01]  /*0250*/  IMAD.WIDE.U32 R12, R7, 0x8, R4 ;  /* 0x00000008070c7825 */ /* 0x000fe200078e0004 */
[----:B------:R-:W-:Y:S02]  /*0260*/  IADD3 R10, P2, PT, R2, 0x600, RZ ;  /* 0x00000600020a7810 */ /* 0x000fe40007f5e0ff */
[----:B------:R-:W-:Y:S01]  /*0270*/  LOP3.LUT R0, R11, 0x7ffffff0, RZ, 0xc0, !PT ;  /* 0x7ffffff00b007812 */ /* 0x000fe200078ec0ff */
[C---:B------:R-:W-:Y:S01]  /*0280*/  IMAD.WIDE.U32 R14, R7.reuse, 0x4, R2 ;  /* 0x00000004070e7825 */ /* 0x040fe200078e0002 */
[----:B------:R-:W-:Y:S02]  /*0290*/  IADD3 R16, P3, PT, R12, 0x1004, RZ ;  /* 0x000010040c107810 */ /* 0x000fe40007f7e0ff */
[----:B------:R-:W-:Y:S01]  /*02a0*/  IADD3 R19, PT, PT, R7, 0x480, RZ ;  /* 0x0000048007137810 */ /* 0x000fe20007ffe0ff */
[----:B------:R-:W-:Y:S01]  /*02b0*/  IMAD.X R11, RZ, RZ, R3, P2 ;  /* 0x000000ffff0b7224 */ /* 0x000fe200010e0603 */
[----:B------:R-:W-:Y:S02]  /*02c0*/  IADD3.X R17, PT, PT, RZ, R13, RZ, P3, !PT ;  /* 0x0000000dff117210 */ /* 0x000fe40001ffe4ff */
[----:B------:R-:W-:-:S02]  /*02d0*/  IADD3 R14, P1, PT, R14, 0x800, RZ ;  /* 0x000008000e0e7810 */ /* 0x000fc40007f3e0ff */
[----:B------:R-:W-:Y:S02]  /*02e0*/  IADD3 R12, P3, PT, R4, 0xc04, RZ ;  /* 0x00000c04040c7810 */ /* 0x000fe40007f7e0ff */
[----:B------:R-:W-:Y:S02]  /*02f0*/  IADD3.X R15, PT, PT, RZ, R15, RZ, P1, !PT ;  /* 0x0000000fff0f7210 */ /* 0x000fe40000ffe4ff */
[----:B------:R-:W-:Y:S02]  /*0300*/  IADD3.X R13, PT, PT, RZ, R5, RZ, P3, !PT ;  /* 0x00000005ff0d7210 */ /* 0x000fe40001ffe4ff */
[----:B------:R-:W-:-:S07]  /*0310*/  IADD3 R6, PT, PT, -R0, RZ, RZ ;  /* 0x000000ff00067210 */ /* 0x000fce0007ffe1ff */
.L_x_293:
        /* <DEDUP_REMOVED lines=14> */
[----:B------:R-:W-:Y:S04]  /*0400*/  STG.E desc[UR6][R16.64+-0x404], R20 ;  /* 0xfffbfc1410007986 */ /* 0x000fe8000c101906 */
        /* <DEDUP_REMOVED lines=9> */
[----:B-----5:R-:W3:Y:S02]  /*04a0*/  LDG.E R18, desc[UR6][R14.64+0x400] ;  /* 0x000400060e127981 */ /* 0x020ee4000c1e1900 */
[----:B---3--:R-:W-:-:S02]  /*04b0*/  IMAD R22, R18, R18, RZ ;  /* 0x0000001212167224 */ /* 0x008fc400078e02ff */
[----:B------:R-:W-:Y:S04]  /*04c0*/  STG.E desc[UR6][R16.64+0x7fc], R18 ;  /* 0x0007fc1210007986 */ /* 0x000fe8000c101906 */
[----:B------:R3:W-:Y:S04]  /*04d0*/  STG.E desc[UR6][R16.64+0x800], R22 ;  /* 0x0008001610007986 */ /* 0x0007e8000c101906 */
[----:B------:R-:W4:Y:S02]  /*04e0*/  LDG.E R24, desc[UR6][R14.64+0x600] ;  /* 0x000600060e187981 */ /* 0x000f24000c1e1900 */
[----:B----4-:R-:W-:-:S02]  /*04f0*/  IMAD R26, R24, R24, RZ ;  /* 0x00000018181a7224 */ /* 0x010fc400078e02ff */
[----:B------:R4:W-:Y:S04]  /*0500*/  STG.E desc[UR6][R16.64+0xbfc], R24 ;  /* 0x000bfc1810007986 */ /* 0x0009e8000c101906 */
[----:B------:R5:W-:Y:S04]  /*0510*/  STG.E desc[UR6][R16.64+0xc00], R26 ;  /* 0x000c001a10007986 */ /* 0x000be8000c101906 */
[----:B0-----:R-:W1:Y:S01]  /*0520*/  LDG.E R25, desc[UR6][R14.64+0x800] ;  /* 0x000800060e197981 */ /* 0x001e62000c1e1900 */
[----:B------:R-:W-:-:S04]  /*0530*/  IMAD.WIDE R20, R19, 0x4, R10 ;  /* 0x0000000413147825 */ /* 0x000fc800078e020a */
[----:B-1----:R-:W-:Y:S01]  /*0540*/  IMAD R27, R25, R25, RZ ;  /* 0x00000019191b7224 */ /* 0x002fe200078e02ff */
[----:B------:R0:W-:Y:S04]  /*0550*/  STG.E desc[UR6][R16.64+0xffc], R25 ;  /* 0x000ffc1910007986 */ /* 0x0001e8000c101906 */
[----:B------:R1:W-:Y:S04]  /*0560*/  STG.E desc[UR6][R16.64+0x1000], R27 ;  /* 0x0010001b10007986 */ /* 0x0003e8000c101906 */
[----:B--2---:R-:W2:Y:S01]  /*0570*/  LDG.E R29, desc[UR6][R20.64+-0x600] ;  /* 0xfffa0006141d7981 */ /* 0x004ea2000c1e1900 */
[----:B---3--:R-:W-:-:S04]  /*0580*/  IMAD.WIDE R22, R19, 0x8, R12 ;  /* 0x0000000813167825 */ /* 0x008fc800078e020c */
[----:B--2---:R-:W-:Y:S01]  /*0590*/  IMAD R18, R29, R29, RZ ;  /* 0x0000001d1d127224 */ /* 0x004fe200078e02ff */
[----:B------:R2:W-:Y:S04]  /*05a0*/  STG.E desc[UR6][R22.64+-0xc04], R29 ;  /* 0xfff3fc1d16007986 */ /* 0x0005e8000c101906 */
[----:B------:R3:W-:Y:S04]  /*05b0*/  STG.E desc[UR6][R22.64+-0xc00], R18 ;  /* 0xfff4001216007986 */ /* 0x0007e8000c101906 */
[----:B----4-:R-:W5:Y:S02]  /*05c0*/  LDG.E R24, desc[UR6][R20.64+-0x400] ;  /* 0xfffc000614187981 */ /* 0x010f64000c1e1900 */
[----:B-----5:R-:W-:-:S02]  /*05d0*/  IMAD R26, R24, R24, RZ ;  /* 0x00000018181a7224 */ /* 0x020fc400078e02ff */
[----:B------:R4:W-:Y:S04]  /*05e0*/  STG.E desc[UR6][R22.64+-0x804], R24 ;  /* 0xfff7fc1816007986 */ /* 0x0009e8000c101906 */
[----:B------:R5:W-:Y:S04]  /*05f0*/  STG.E desc[UR6][R22.64+-0x800], R26 ;  /* 0xfff8001a16007986 */ /* 0x000be8000c101906 */
[----:B0-----:R-:W1:Y:S02]  /*0600*/  LDG.E R25, desc[UR6][R20.64+-0x200] ;  /* 0xfffe000614197981 */ /* 0x001e64000c1e1900 */
[----:B-1----:R-:W-:-:S02]  /*0610*/  IMAD R27, R25, R25, RZ ;  /* 0x00000019191b7224 */ /* 0x002fc400078e02ff */
[----:B------:R0:W-:Y:S04]  /*0620*/  STG.E desc[UR6][R22.64+-0x404], R25 ;  /* 0xfffbfc1916007986 */ /* 0x0001e8000c101906 */
[----:B------:R1:W-:Y:S04]  /*0630*/  STG.E desc[UR6][R22.64+-0x400], R27 ;  /* 0xfffc001b16007986 */ /* 0x0003e8000c101906 */
[----:B------:R-:W2:Y:S02]  /*0640*/  LDG.E R28, desc[UR6][R20.64] ;  /* 0x00000006141c7981 */ /* 0x000ea4000c1e1900 */
        /* <DEDUP_REMOVED lines=11> */
[----:B-1----:R-:W2:Y:S01]  /*0700*/  LDG.E R27, desc[UR6][R20.64+0x600] ;  /* 0x00060006141b7981 */ /* 0x002ea2000c1e1900 */
[----:B------:R-:W-:Y:S02]  /*0710*/  IADD3 R6, PT, PT, R6, 0x10, RZ ;  /* 0x0000001006067810 */ /* 0x000fe40007ffe0ff */
[----:B------:R-:W-:-:S02]  /*0720*/  IADD3 R14, P3, PT, R14, 0x2000, RZ ;  /* 0x000020000e0e7810 */ /* 0x000fc40007f7e0ff */
[----:B------:R-:W-:Y:S02]  /*0730*/  ISETP.NE.AND P1, PT, R6, RZ, PT ;  /* 0x000000ff0600720c */ /* 0x000fe40003f25270 */
[----:B------:R-:W-:Y:S01]  /*0740*/  IADD3 R16, P2, PT, R16, 0x4000, RZ ;  /* 0x0000400010107810 */ /* 0x000fe20007f5e0ff */
[----:B------:R-:W-:Y:S01]  /*0750*/  IMAD.X R15, RZ, RZ, R15, P3 ;  /* 0x000000ffff0f7224 */ /* 0x000fe200018e060f */
[----:B------:R-:W-:Y:S02]  /*0760*/  IADD3 R19, PT, PT, R19, 0x800, RZ ;  /* 0x0000080013137810 */ /* 0x000fe40007ffe0ff */
[----:B------:R-:W-:Y:S01]  /*0770*/  IADD3.X R17, PT, PT, RZ, R17, RZ, P2, !PT ;  /* 0x00000011ff117210 */ /* 0x000fe200017fe4ff */
[----:B--2---:R-:W-:Y:S01]  /*0780*/  IMAD R28, R27, R27, RZ ;  /* 0x0000001b1b1c7224 */ /* 0x004fe200078e02ff */
[----:B------:R3:W-:Y:S04]  /*0790*/  STG.E desc[UR6][R22.64+0xbfc], R27 ;  /* 0x000bfc1b16007986 */ /* 0x0007e8000c101906 */
[----:B------:R3:W-:Y:S01]  /*07a0*/  STG.E desc[UR6][R22.64+0xc00], R28 ;  /* 0x000c001c16007986 */ /* 0x0007e2000c101906 */
[----:B------:R-:W-:Y:S05]  /*07b0*/  @P1 BRA `(.L_x_293) ;  /* 0xfffffff800d81947 */ /* 0x000fea000383ffff */
.L_x_292:
[----:B------:R-:W-:Y:S05]  /*07c0*/  @!P0 EXIT ;  /* 0x000000000000894d */ /* 0x000fea0003800000 */
[----:B------:R-:W0:Y:S01]  /*07d0*/  LDCU UR4, c[0x0][0x384] ;  /* 0x00007080ff0477ac */ /* 0x000e220008000800 */
[----:B------:R-:W-:Y:S01]  /*07e0*/  ISETP.GE.U32.AND P0, PT, R8, 0x8, PT ;  /* 0x000000080800780c */ /* 0x000fe20003f06070 */
[----:B0-----:R-:W-:-:S06]  /*07f0*/  ULOP3.LUT UR5, UR4, 0x7, URZ, 0xc0, !UPT ;  /* 0x0000000704057892 */ /* 0x001fcc000f8ec0ff */
[----:B------:R-:W-:-:S06]  /*0800*/  ISETP.NE.AND P1, PT, RZ, UR5, PT ;  /* 0x00000005ff007c0c */ /* 0x000fcc000bf25270 */
[----:B------:R-:W-:Y:S07]  /*0810*/  @!P0 BRA `(.L_x_294) ;  /* 0x0000000000908947 */ /* 0x000fee0003800000 */
[----:B------:R-:W-:-:S05]  /*0820*/  LEA R13, R0, R7, 0x7 ;  /* 0x00000007000d7211 */ /* 0x000fca00078e38ff */
[----:B------:R-:W-:-:S05]  /*0830*/  IMAD.WIDE R10, R13, 0x4, R2 ;  /* 0x000000040d0a7825 */ /* 0x000fca00078e0202 */
[----:B------:R-:W2:Y:S01]  /*0840*/  LDG.E R15, desc[UR6][R10.64] ;  /* 0x000000060a0f7981 */ /* 0x000ea2000c1e1900 */
[----:B------:R-:W-:-:S04]  /*0850*/  IMAD.WIDE R12, R13, 0x8, R4 ;  /* 0x000000080d0c7825 */ /* 0x000fc800078e0204 */
[----:B--2---:R-:W-:Y:S01]  /*0860*/  IMAD R17, R15, R15, RZ ;  /* 0x0000000f0f117224 */ /* 0x004fe200078e02ff */
[----:B------:R0:W-:Y:S04]  /*0870*/  STG.E desc[UR6][R12.64], R15 ;  /* 0x0000000f0c007986 */ /* 0x0001e8000c101906 */
[----:B------:R1:W-:Y:S04]  /*0880*/  STG.E desc[UR6][R12.64+0x4], R17 ;  /* 0x000004110c007986 */ /* 0x0003e8000c101906 */
[----:B------:R-:W2:Y:S02]  /*0890*/  LDG.E R19, desc[UR6][R10.64+0x200] ;  /* 0x000200060a137981 */ /* 0x000ea4000c1e1900 */
[----:B--2---:R-:W-:-:S02]  /*08a0*/  IMAD R21, R19, R19, RZ ;  /* 0x0000001313157224 */ /* 0x004fc400078e02ff */
[----:B------:R2:W-:Y:S04]  /*08b0*/  STG.E desc[UR6][R12.64+0x400], R19 ;  /* 0x000400130c007986 */ /* 0x0005e8000c101906 */
[----:B------:R4:W-:Y:S04]  /*08c0*/  STG.E desc[UR6][R12.64+0x404], R21 ;  /* 0x000404150c007986 */ /* 0x0009e8000c101906 */
[----:B---3--:R-:W3:Y:S02]  /*08d0*/  LDG.E R23, desc[UR6][R10.64+0x400] ;  /* 0x000400060a177981 */ /* 0x008ee4000c1e1900 */
[----:B---3--:R-:W-:-:S02]  /*08e0*/  IMAD R25, R23, R23, RZ ;  /* 0x0000001717197224 */ /* 0x008fc400078e02ff */
        /* <DEDUP_REMOVED lines=10> */
[----:B----4-:R-:W3:Y:S02]  /*0990*/  LDG.E R21, desc[UR6][R10.64+0xa00] ;  /* 0x000a00060a157981 */ /* 0x010ee4000c1e1900 */
[----:B---3--:R-:W-:-:S02]  /*09a0*/  IMAD R23, R21, R21, RZ ;  /* 0x0000001515177224 */ /* 0x008fc400078e02ff */
        /* <DEDUP_REMOVED lines=11> */
.L_x_294:
[----:B------:R-:W-:Y:S05]  /*0a60*/  @!P1 EXIT ;  /* 0x000000000000994d */ /* 0x000fea0003800000 */
[----:B------:R-:W-:Y:S02]  /*0a70*/  UISETP.GE.U32.AND UP0, UPT, UR5, 0x4, UPT ;  /* 0x000000040500788c */ /* 0x000fe4000bf06070 */
[----:B------:R-:W-:-:S06]  /*0a80*/  ULOP3.LUT UR4, UR4, 0x3, URZ, 0xc0, !UPT ;  /* 0x0000000304047892 */ /* 0x000fcc000f8ec0ff */
[----:B------:R-:W-:Y:S01]  /*0a90*/  ISETP.NE.AND P0, PT, RZ, UR4, PT ;  /* 0x00000004ff007c0c */ /* 0x000fe2000bf05270 */
[----:B------:R-:W-:-:S12]  /*0aa0*/  BRA.U !UP0, `(.L_x_295) ;  /* 0x0000000108507547 */ /* 0x000fd8000b800000 */
[----:B------:R-:W-:-:S05]  /*0ab0*/  LEA R11, R0, R7, 0x7 ;  /* 0x00000007000b7211 */ /* 0x000fca00078e38ff */
[----:B------:R-:W-:-:S05]  /*0ac0*/  IMAD.WIDE R2, R11, 0x4, R2 ;  /* 0x000000040b027825 */ /* 0x000fca00078e0202 */
[----:B--2---:R-:W2:Y:S01]  /*0ad0*/  LDG.E R13, desc[UR6][R2.64] ;  /* 0x00000006020d7981 */ /* 0x004ea2000c1e1900 */
        /* <DEDUP_REMOVED lines=8> */
[----:B------:R-:W3:Y:S02]  /*0b60*/  LDG.E R21, desc[UR6][R2.64+0x400] ;  /* 0x0004000602157981 */ /* 0x000ee4000c1e1900 */
[----:B---3--:R-:W-:-:S02]  /*0b70*/  IMAD R23, R21, R21, RZ ;  /* 0x0000001515177224 */ /* 0x008fc400078e02ff */
[----:B------:R1:W-:Y:S04]  /*0b80*/  STG.E desc[UR6][R10.64+0x800], R21 ;  /* 0x000800150a007986 */ /* 0x0003e8000c101906 */
[----:B------:R1:W-:Y:S04]  /*0b90*/  STG.E desc[UR6][R10.64+0x804], R23 ;  /* 0x000804170a007986 */ /* 0x0003e8000c101906 */
[----:B------:R-:W0:Y:S01]  /*0ba0*/  LDG.E R25, desc[UR6][R2.64+0x600] ;  /* 0x0006000602197981 */ /* 0x000e22000c1e1900 */
[----:B------:R-:W-:Y:S02]  /*0bb0*/  VIADD R0, R0, 0x4 ;  /* 0x0000000400007836 */ /* 0x000fe40000000000 */
[----:B0-----:R-:W-:Y:S01]  /*0bc0*/  IMAD R13, R25, R25, RZ ;  /* 0x00000019190d7224 */ /* 0x001fe200078e02ff */
[----:B------:R1:W-:Y:S04]  /*0bd0*/  STG.E desc[UR6][R10.64+0xc00], R25 ;  /* 0x000c00190a007986 */ /* 0x0003e8000c101906 */
[----:B------:R1:W-:Y:S02]  /*0be0*/  STG.E desc[UR6][R10.64+0xc04], R13 ;  /* 0x000c040d0a007986 */ /* 0x0003e4000c101906 */
.L_x_295:
[----:B------:R-:W-:Y:S05]  /*0bf0*/  @!P0 EXIT ;  /* 0x000000000000894d */ /* 0x000fea0003800000 */
[----:B------:R-:W0:Y:S01]  /*0c00*/  LDC.64 R2, c[0x0][0x398] ;  /* 0x0000e600ff027b82 */ /* 0x000e220000000a00 */
[----:B------:R-:W-:Y:S01]  /*0c10*/  IADD3 R6, P0, PT, R4, 0x4, RZ ;  /* 0x0000000404067810 */ /* 0x000fe20007f1e0ff */
[----:B------:R-:W-:Y:S01]  /*0c20*/  UIADD3 UR4, UPT, UPT, -UR4, URZ, URZ ;  /* 0x000000ff04047290 */ /* 0x000fe2000fffe1ff */
[----:B-1----:R-:W-:Y:S02]  /*0c30*/  LEA R11, R0, R7, 0x7 ;  /* 0x00000007000b7211 */ /* 0x002fe400078e38ff */
[----:B------:R-:W-:Y:S01]  /*0c40*/  IADD3.X R7, PT, PT, RZ, R5, RZ, P0, !PT ;  /* 0x00000005ff077210 */ /* 0x000fe200007fe4ff */
[----:B0-----:R-:W-:-:S08]  /*0c50*/  IMAD.WIDE R8, R9, 0x4, R2 ;  /* 0x0000000409087825 */ /* 0x001fd000078e0202 */
.L_x_296:
[----:B0-----:R-:W-:-:S06]  /*0c60*/  IMAD.WIDE R4, R11, 0x4, R8 ;  /* 0x000000040b047825 */ /* 0x001fcc00078e0208 */
[----:B------:R-:W2:Y:S01]  /*0c70*/  LDG.E R5, desc[UR6][R4.64] ;  /* 0x0000000604057981 */ /* 0x000ea2000c1e1900 */
[C---:B------:R-:W-:Y:S01]  /*0c80*/  IMAD.WIDE R2, R11.reuse, 0x8, R6 ;  /* 0x000000080b027825 */ /* 0x040fe200078e0206 */
[----:B------:R-:W-:Y:S01]  /*0c90*/  UIADD3 UR4, UPT, UPT, UR4, 0x1, URZ ;  /* 0x0000000104047890 */ /* 0x000fe2000fffe0ff */
[----:B------:R-:W-:-:S03]  /*0ca0*/  IADD3 R11, PT, PT, R11, 0x80, RZ ;  /* 0x000000800b0b7810 */ /* 0x000fc60007ffe0ff */
[----:B------:R-:W-:Y:S01]  /*0cb0*/  UISETP.NE.AND UP0, UPT, UR4, URZ, UPT ;  /* 0x000000ff0400728c */ /* 0x000fe2000bf05270 */
[----:B--2---:R-:W-:Y:S01]  /*0cc0*/  IMAD R13, R5, R5, RZ ;  /* 0x00000005050d7224 */ /* 0x004fe200078e02ff */
[----:B------:R0:W-:Y:S04]  /*0cd0*/  STG.E desc[UR6][R2.64+-0x4], R5 ;  /* 0xfffffc0502007986 */ /* 0x0001e8000c101906 */
[----:B------:R0:W-:Y:S03]  /*0ce0*/  STG.E desc[UR6][R2.64], R13 ;  /* 0x0000000d02007986 */ /* 0x0001e6000c101906 */
[----:B------:R-:W-:Y:S05]  /*0cf0*/  BRA.U UP0, `(.L_x_296) ;  /* 0xfffffffd00d87547 */ /* 0x000fea000b83ffff */
[----:B------:R-:W-:Y:S05]  /*0d00*/  EXIT ;  /* 0x000000000000794d */ /* 0x000fea0003800000 */
.L_x_291:
[----:B------:R-:W-:-:S13]  /*0d10*/  ISETP.GE.AND P0, PT, R11, 0x1, PT ;  /* 0x000000010b00780c */ /* 0x000fda0003f06270 */
[----:B------:R-:W-:Y:S05]  /*0d20*/  @!P0 EXIT ;  /* 0x000000000000894d */ /* 0x000fea0003800000 */
[C---:B------:R-:W-:Y:S02]  /*0d30*/  ISETP.GE.U32.AND P0, PT, R11.reuse, 0x8, PT ;  /* 0x000000080b00780c */ /* 0x040fe40003f06070 */
[----:B------:R-:W-:Y:S02]  /*0d40*/  LOP3.LUT R16, R11, 0x7, RZ, 0xc0, !PT ;  /* 0x000000070b107812 */ /* 0x000fe400078ec0ff */
[----:B------:R-:W-:-:S09]  /*0d50*/  MOV R6, RZ ;  /* 0x000000ff00067202 */ /* 0x000fd20000000f00 */
[----:B------:R-:W-:Y:S05]  /*0d60*/  @!P0 BRA `(.L_x_297) ;  /* 0x0000000000f08947 */ /* 0x000fea0003800000 */
[----:B------:R-:W-:Y:S01]  /*0d70*/  HFMA2 R12, -RZ, RZ, 0, 0 ;  /* 0x00000000ff0c7431 */ /* 0x000fe200000001ff */
[----:B------:R-:W-:-:S07]  /*0d80*/  LOP3.LUT R6, R11, 0x7ffffff8, RZ, 0xc0, !PT ;  /* 0x7ffffff80b067812 */ /* 0x000fce00078ec0ff */
.L_x_300:
[----:B0-----:R-:W-:-:S05]  /*0d90*/  IMAD R13, R12, 0x80, R7 ;  /* 0x000000800c0d7824 */ /* 0x001fca00078e0207 */
[----:B------:R-:W-:-:S13]  /*0da0*/  ISETP.GE.AND P0, PT, R13, R0, PT ;  /* 0x000000000d00720c */ /* 0x000fda0003f06270 */
[----:B------:R-:W-:-:S05]  /*0db0*/  @!P0 IMAD.WIDE.U32 R10, R13, 0x4, R2 ;  /* 0x000000040d0a8825 */ /* 0x000fca00078e0002 */
[----:B------:R-:W2:Y:S01]  /*0dc0*/  @!P0 LDG.E R17, desc[UR6][R10.64] ;  /* 0x000000060a118981 */ /* 0x000ea2000c1e1900 */
[C---:B------:R-:W-:Y:S01]  /*0dd0*/  IADD3 R21, PT, PT, R13.reuse, 0x80, RZ ;  /* 0x000000800d157810 */ /* 0x040fe20007ffe0ff */
[----:B------:R-:W-:-:S03]  /*0de0*/  @!P0 IMAD.WIDE.U32 R14, R13, 0x8, R4 ;  /* 0x000000080d0e8825 */ /* 0x000fc600078e0004 */
[C---:B------:R-:W-:Y:S01]  /*0df0*/  ISETP.GE.AND P1, PT, R21.reuse, R0, PT ;  /* 0x000000001500720c */ /* 0x040fe20003f26270 */
[----:B------:R-:W-:-:S04]  /*0e00*/  IMAD.WIDE R8, R21, 0x4, R2 ;  /* 0x0000000415087825 */ /* 0x000fc800078e0202 */
[----:B--2---:R-:W-:Y:S01]  /*0e10*/  @!P0 IMAD R19, R17, R17, RZ ;  /* 0x0000001111138224 */ /* 0x004fe200078e02ff */
[----:B------:R-:W-:Y:S04]  /*0e20*/  @!P0 STG.E desc[UR6][R14.64], R17 ;  /* 0x000000110e008986 */ /* 0x000fe8000c101906 */
[----:B------:R0:W-:Y:S04]  /*0e30*/  @!P0 STG.E desc[UR6][R14.64+0x4], R19 ;  /* 0x000004130e008986 */ /* 0x0001e8000c101906 */
[----:B------:R-:W2:Y:S01]  /*0e40*/  @!P1 LDG.E R23, desc[UR6][R8.64] ;  /* 0x0000000608179981 */ /* 0x000ea2000c1e1900 */
[----:B------:R-:W-:Y:S01]  /*0e50*/  IADD3 R25, PT, PT, R13, 0x100, RZ ;  /* 0x000001000d197810 */ /* 0x000fe20007ffe0ff */
[----:B------:R-:W-:-:S03]  /*0e60*/  IMAD.WIDE R10, R21, 0x8, R4 ;  /* 0x00000008150a7825 */ /* 0x000fc600078e0204 */
[----:B------:R-:W-:Y:S01]  /*0e70*/  ISETP.GE.AND P0, PT, R25, R0, PT ;  /* 0x000000001900720c */ /* 0x000fe20003f06270 */
[----:B--2---:R-:W-:Y:S01]  /*0e80*/  @!P1 IMAD R21, R23, R23, RZ ;  /* 0x0000001717159224 */ /* 0x004fe200078e02ff */
[----:B------:R-:W-:Y:S04]  /*0e90*/  @!P1 STG.E desc[UR6][R10.64], R23 ;  /* 0x000000170a009986 */ /* 0x000fe8000c101906 */
[----:B------:R1:W-:Y:S07]  /*0ea0*/  @!P1 STG.E desc[UR6][R10.64+0x4], R21 ;  /* 0x000004150a009986 */ /* 0x0003ee000c101906 */
[----:B------:R-:W0:Y:S01]  /*0eb0*/  @!P0 LDG.E R25, desc[UR6][R8.64+0x200] ;  /* 0x0002000608198981 */ /* 0x000e22000c1e1900 */
[----:B------:R-:W-:-:S04]  /*0ec0*/  IADD3 R27, PT, PT, R13, 0x180, RZ ;  /* 0x000001800d1b7810 */ /* 0x000fc80007ffe0ff */
[----:B------:R-:W-:Y:S01]  /*0ed0*/  ISETP.GE.AND P1, PT, R27, R0, PT ;  /* 0x000000001b00720c */ /* 0x000fe20003f26270 */
[----:B0-----:R-:W-:Y:S01]  /*0ee0*/  @!P0 IMAD R15, R25, R25, RZ ;  /* 0x00000019190f8224 */ /* 0x001fe200078e02ff */
[----:B------:R0:W-:Y:S04]  /*0ef0*/  @!P0 STG.E desc[UR6][R10.64+0x400], R25 ;  /* 0x000400190a008986 */ /* 0x0001e8000c101906 */
[----:B------:R2:W-:Y:S07]  /*0f00*/  @!P0 STG.E desc[UR6][R10.64+0x404], R15 ;  /* 0x0004040f0a008986 */ /* 0x0005ee000c101906 */
[----:B------:R-:W3:Y:S01]  /*0f10*/  @!P1 LDG.E R17, desc[UR6][R8.64+0x400] ;  /* 0x0004000608119981 */ /* 0x000ee2000c1e1900 */
[----:B------:R-:W-:-:S04]  /*0f20*/  IADD3 R19, PT, PT, R13, 0x200, RZ ;  /* 0x000002000d137810 */ /* 0x000fc80007ffe0ff */
[----:B------:R-:W-:Y:S01]  /*0f30*/  ISETP.GE.AND P0, PT, R19, R0, PT ;  /* 0x000000001300720c */ /* 0x000fe20003f06270 */
[----:B---3--:R-:W-:Y:S01]  /*0f40*/  @!P1 IMAD R19, R17, R17, RZ ;  /* 0x0000001111139224 */ /* 0x008fe200078e02ff */
[----:B------:R3:W-:Y:S04]  /*0f50*/  @!P1 STG.E desc[UR6][R10.64+0x800], R17 ;  /* 0x000800110a009986 */ /* 0x0007e8000c101906 */
[----:B------:R4:W-:Y:S07]  /*0f60*/  @!P1 STG.E desc[UR6][R10.64+0x804], R19 ;  /* 0x000804130a009986 */ /* 0x0009ee000c101906 */
[----:B-1----:R-:W5:Y:S01]  /*0f70*/  @!P0 LDG.E R21, desc[UR6][R8.64+0x600] ;  /* 0x0006000608158981 */ /* 0x002f62000c1e1900 */
[----:B------:R-:W-:-:S04]  /*0f80*/  IADD3 R23, PT, PT, R13, 0x280, RZ ;  /* 0x000002800d177810 */ /* 0x000fc80007ffe0ff */
[-C--:B------:R-:W-:Y:S01]  /*0f90*/  ISETP.GE.AND P1, PT, R23, R0.reuse, PT ;  /* 0x000000001700720c */ /* 0x080fe20003f26270 */
[----:B0-----:R-:W-:Y:S02]  /*0fa0*/  VIADD R25, R13, 0x300 ;  /* 0x000003000d197836 */ /* 0x001fe40000000000 */
[----:B-----5:R-:W-:Y:S01]  /*0fb0*/  @!P0 IMAD R23, R21, R21, RZ ;  /* 0x0000001515178224 */ /* 0x020fe200078e02ff */
[----:B------:R0:W-:Y:S04]  /*0fc0*/  @!P0 STG.E desc[UR6][R10.64+0xc00], R21 ;  /* 0x000c00150a008986 */ /* 0x0001e8000c101906 */
[----:B------:R0:W-:Y:S05]  /*0fd0*/  @!P0 STG.E desc[UR6][R10.64+0xc04], R23 ;  /* 0x000c04170a008986 */ /* 0x0001ea000c101906 */
[----:B--2---:R-:W3:Y:S01]  /*0fe0*/  @!P1 LDG.E R15, desc[UR6][R8.64+0x800] ;  /* 0x00080006080f9981 */ /* 0x004ee2000c1e1900 */
[----:B------:R-:W-:Y:S01]  /*0ff0*/  ISETP.GE.AND P0, PT, R25, R0, PT ;  /* 0x000000001900720c */ /* 0x000fe20003f06270 */
[----:B---3--:R-:W-:-:S02]  /*1000*/  @!P1 IMAD R17, R15, R15, RZ ;  /* 0x0000000f0f119224 */ /* 0x008fc400078e02ff */
[----:B------:R0:W-:Y:S04]  /*1010*/  @!P1 STG.E desc[UR6][R10.64+0x1000], R15 ;  /* 0x0010000f0a009986 */ /* 0x0001e8000c101906 */
[----:B------:R0:W-:Y:S06]  /*1020*/  @!P1 STG.E desc[UR6][R10.64+0x1004], R17 ;  /* 0x001004110a009986 */ /* 0x0001ec000c101906 */
[----:B----4-:R-:W2:Y:S01]  /*1030*/  @!P0 LDG.E R19, desc[UR6][R8.64+0xa00] ;  /* 0x000a000608138981 */ /* 0x010ea2000c1e1900 */
[----:B------:R-:W-:Y:S01]  /*1040*/  IADD3 R13, PT, PT, R13, 0x380, RZ ;  /* 0x000003800d0d7810 */ /* 0x000fe20007ffe0ff */
[----:B------:R-:W-:Y:S01]  /*1050*/  BSSY.RECONVERGENT B0, `(.L_x_298) ;  /* 0x000000c000007945 */ /* 0x000fe20003800200 */
[----:B------:R-:W-:-:S04]  /*1060*/  IADD3 R12, PT, PT, R12, 0x8, RZ ;  /* 0x000000080c0c7810 */ /* 0x000fc80007ffe0ff */
[----:B------:R-:W-:Y:S01]  /*1070*/  ISETP.NE.AND P1, PT, R12, R6, PT ;  /* 0x000000060c00720c */ /* 0x000fe20003f25270 */
[----:B--2---:R-:W-:Y:S01]  /*1080*/  @!P0 IMAD R25, R19, R19, RZ ;  /* 0x0000001313198224 */ /* 0x004fe200078e02ff */
[----:B------:R0:W-:Y:S04]  /*1090*/  @!P0 STG.E desc[UR6][R10.64+0x1400], R19 ;  /* 0x001400130a008986 */ /* 0x0001e8000c101906 */
[----:B------:R0:W-:Y:S01]  /*10a0*/  @!P0 STG.E desc[UR6][R10.64+0x1404], R25 ;  /* 0x001404190a008986 */ /* 0x0001e2000c101906 */
[----:B------:R-:W-:-:S13]  /*10b0*/  ISETP.GE.AND P0, PT, R13, R0, PT ;  /* 0x000000000d00720c */ /* 0x000fda0003f06270 */
[----:B0-----:R-:W-:Y:S05]  /*10c0*/  @P0 BRA `(.L_x_299) ;  /* 0x0000000000100947 */ /* 0x001fea0003800000 */
[----:B------:R-:W2:Y:S02]  /*10d0*/  LDG.E R9, desc[UR6][R8.64+0xc00] ;  /* 0x000c000608097981 */ /* 0x000ea4000c1e1900 */
[----:B--2---:R-:W-:Y:S02]  /*10e0*/  IMAD R13, R9, R9, RZ ;  /* 0x00000009090d7224 */ /* 0x004fe400078e02ff */
[----:B------:R0:W-:Y:S04]  /*10f0*/  STG.E desc[UR6][R10.64+0x1800], R9 ;  /* 0x001800090a007986 */ /* 0x0001e8000c101906 */
[----:B------:R0:W-:Y:S02]  /*1100*/  STG.E desc[UR6][R10.64+0x1804], R13 ;  /* 0x0018040d0a007986 */ /* 0x0001e4000c101906 */
.L_x_299:
[----:B------:R-:W-:Y:S05]  /*1110*/  BSYNC.RECONVERGENT B0 ;  /* 0x0000000000007941 */ /* 0x000fea0003800200 */
.L_x_298:
[----:B------:R-:W-:Y:S05]  /*1120*/  @P1 BRA `(.L_x_300) ;  /* 0xfffffffc00181947 */ /* 0x000fea000383ffff */
.L_x_297:
[----:B------:R-:W-:-:S13]  /*1130*/  ISETP.NE.AND P0, PT, R16, RZ, PT ;  /* 0x000000ff1000720c */ /* 0x000fda0003f05270 */
[----:B------:R-:W-:Y:S05]  /*1140*/  @!P0 EXIT ;  /* 0x000000000000894d */ /* 0x000fea0003800000 */
[----:B------:R-:W1:Y:S01]  /*1150*/  LDC R8, c[0x0][0x384] ;  /* 0x0000e100ff087b82 */ /* 0x000e620000000800 */
[----:B------:R-:W-:Y:S02]  /*1160*/  ISETP.GE.U32.AND P1, PT, R16, 0x4, PT ;  /* 0x000000041000780c */ /* 0x000fe40003f26070 */
[----:B-1----:R-:W-:-:S04]  /*1170*/  LOP3.LUT R20, R8, 0x3, RZ, 0xc0, !PT ;  /* 0x0000000308147812 */ /* 0x002fc800078ec0ff */
[----:B------:R-:W-:-:S07]  /*1180*/  ISETP.NE.AND P0, PT, R20, RZ, PT ;  /* 0x000000ff1400720c */ /* 0x000fce0003f05270 */
[----:B------:R-:W-:Y:S06]  /*1190*/  @!P1 BRA `(.L_x_301) ;  /* 0x0000000000849947 */ /* 0x000fec0003800000 */
[----:B------:R-:W-:-:S04]  /*11a0*/  LEA R25, R6, R7, 0x7 ;  /* 0x0000000706197211 */ /* 0x000fc800078e38ff */
[----:B------:R-:W-:-:S13]  /*11b0*/  ISETP.GE.AND P1, PT, R25, R0, PT ;  /* 0x000000001900720c */ /* 0x000fda0003f26270 */
[----:B0-----:R-:W-:-:S05]  /*11c0*/  @!P1 IMAD.WIDE R10, R25, 0x4, R2 ;  /* 0x00000004190a9825 */ /* 0x001fca00078e0202 */
[----:B------:R-:W2:Y:S01]  /*11d0*/  @!P1 LDG.E R9, desc[UR6][R10.64] ;  /* 0x000000060a099981 */ /* 0x000ea2000c1e1900 */
[C---:B------:R-:W-:Y:S01]  /*11e0*/  IADD3 R17, PT, PT, R25.reuse, 0x80, RZ ;  /* 0x0000008019117810 */ /* 0x040fe20007ffe0ff */
[----:B------:R-:W-:-:S03]  /*11f0*/  @!P1 IMAD.WIDE R12, R25, 0x8, R4 ;  /* 0x00000008190c9825 */ /* 0x000fc600078e0204 */
[----:B------:R-:W-:-:S13]  /*1200*/  ISETP.GE.AND P2, PT, R17, R0, PT ;  /* 0x000000001100720c */ /* 0x000fda0003f46270 */
[----:B------:R-:W-:-:S04]  /*1210*/  @!P2 IMAD.WIDE R14, R17, 0x4, R2 ;  /* 0x00000004110ea825 */ /* 0x000fc800078e0202 */
[----:B--2---:R-:W-:Y:S01]  /*1220*/  @!P1 IMAD R19, R9, R9, RZ ;  /* 0x0000000909139224 */ /* 0x004fe200078e02ff */
[----:B------:R-:W-:Y:S04]  /*1230*/  @!P1 STG.E desc[UR6][R12.64], R9 ;  /* 0x000000090c009986 */ /* 0x000fe8000c101906 */
[----:B------:R0:W-:Y:S04]  /*1240*/  @!P1 STG.E desc[UR6][R12.64+0x4], R19 ;  /* 0x000004130c009986 */ /* 0x0001e8000c101906 */
[----:B------:R-:W2:Y:S01]  /*1250*/  @!P2 LDG.E R21, desc[UR6][R14.64] ;  /* 0x000000060e15a981 */ /* 0x000ea2000c1e1900 */
[----:B------:R-:W-:Y:S01]  /*1260*/  IADD3 R27, PT, PT, R25, 0x100, RZ ;  /* 0x00000100191b7810 */ /* 0x000fe20007ffe0ff */
[----:B------:R-:W-:-:S03]  /*1270*/  @!P2 IMAD.WIDE R10, R17, 0x8, R4 ;  /* 0x00000008110aa825 */ /* 0x000fc600078e0204 */
[----:B------:R-:W-:-:S13]  /*1280*/  ISETP.GE.AND P1, PT, R27, R0, PT ;  /* 0x000000001b00720c */ /* 0x000fda0003f26270 */
[----:B------:R-:W-:-:S04]  /*1290*/  @!P1 IMAD.WIDE R16, R27, 0x4, R2 ;  /* 0x000000041b109825 */ /* 0x000fc800078e0202 */
[----:B--2---:R-:W-:Y:S01]  /*12a0*/  @!P2 IMAD R23, R21, R21, RZ ;  /* 0x000000151517a224 */ /* 0x004fe200078e02ff */
[----:B------:R-:W-:Y:S04]  /*12b0*/  @!P2 STG.E desc[UR6][R10.64], R21 ;  /* 0x000000150a00a986 */ /* 0x000fe8000c101906 */
[----:B------:R1:W-:Y:S04]  /*12c0*/  @!P2 STG.E desc[UR6][R10.64+0x4], R23 ;  /* 0x000004170a00a986 */ /* 0x0003e8000c101906 */
[----:B------:R-:W2:Y:S01]  /*12d0*/  @!P1 LDG.E R17, desc[UR6][R16.64] ;  /* 0x0000000610119981 */ /* 0x000ea2000c1e1900 */
[----:B------:R-:W-:-:S02]  /*12e0*/  VIADD R25, R25, 0x180 ;  /* 0x0000018019197836 */ /* 0x000fc40000000000 */
[----:B0-----:R-:W-:-:S03]  /*12f0*/  @!P1 IMAD.WIDE R12, R27, 0x8, R4 ;  /* 0x000000081b0c9825 */ /* 0x001fc600078e0204 */
[----:B------:R-:W-:-:S13]  /*1300*/  ISETP.GE.AND P2, PT, R25, R0, PT ;  /* 0x000000001900720c */ /* 0x000fda0003f46270 */
[----:B------:R-:W-:-:S04]  /*1310*/  @!P2 IMAD.WIDE R14, R25, 0x4, R2 ;  /* 0x00000004190ea825 */ /* 0x000fc800078e0202 */
[----:B--2---:R-:W-:Y:S01]  /*1320*/  @!P1 IMAD R9, R17, R17, RZ ;  /* 0x0000001111099224 */ /* 0x004fe200078e02ff */
[----:B------:R2:W-:Y:S04]  /*1330*/  @!P1 STG.E desc[UR6][R12.64], R17 ;  /* 0x000000110c009986 */ /* 0x0005e8000c101906 */
[----:B------:R2:W-:Y:S04]  /*1340*/  @!P1 STG.E desc[UR6][R12.64+0x4], R9 ;  /* 0x000004090c009986 */ /* 0x0005e8000c101906 */
[----:B------:R-:W1:Y:S01]  /*1350*/  @!P2 LDG.E R15, desc[UR6][R14.64] ;  /* 0x000000060e0fa981 */ /* 0x000e62000c1e1900 */
[----:B------:R-:W-:Y:S01]  /*1360*/  @!P2 IMAD.WIDE R18, R25, 0x8, R4 ;  /* 0x000000081912a825 */ /* 0x000fe200078e0204 */
[----:B------:R-:W-:-:S03]  /*1370*/  IADD3 R6, PT, PT, R6, 0x4, RZ ;  /* 0x0000000406067810 */ /* 0x000fc60007ffe0ff */
[----:B-1----:R-:W-:Y:S01]  /*1380*/  @!P2 IMAD R11, R15, R15, RZ ;  /* 0x0000000f0f0ba224 */ /* 0x002fe200078e02ff */
[----:B------:R2:W-:Y:S04]  /*1390*/  @!P2 STG.E desc[UR6][R18.64], R15 ;  /* 0x0000000f1200a986 */ /* 0x0005e8000c101906 */
[----:B------:R2:W-:Y:S02]  /*13a0*/  @!P2 STG.E desc[UR6][R18.64+0x4], R11 ;  /* 0x0000040b1200a986 */ /* 0x0005e4000c101906 */
.L_x_301:
[----:B------:R-:W-:Y:S05]  /*13b0*/  @!P0 EXIT ;  /* 0x000000000000894d */ /* 0x000fea0003800000 */
[----:B------:R-:W-:Y:S02]  /*13c0*/  ISETP.NE.AND P0, PT, R20, 0x1, PT ;  /* 0x000000011400780c */ /* 0x000fe40003f05270 */
[----:B------:R-:W-:-:S04]  /*13d0*/  LOP3.LUT R8, R8, 0x1, RZ, 0xc0, !PT ;  /* 0x0000000108087812 */ /* 0x000fc800078ec0ff */
[----:B------:R-:W-:-:S07]  /*13e0*/  ISETP.NE.U32.AND P2, PT, R8, 0x1, PT ;  /* 0x000000010800780c */ /* 0x000fce0003f45070 */
[----:B------:R-:W-:Y:S06]  /*13f0*/  @!P0 BRA `(.L_x_302) ;  /* 0x0000000000448947 */ /* 0x000fec0003800000 */
[----:B0-2---:R-:W-:-:S04]  /*1400*/  LEA R11, R6, R7, 0x7 ;  /* 0x00000007060b7211 */ /* 0x005fc800078e38ff */
[----:B------:R-:W-:-:S13]  /*1410*/  ISETP.GE.AND P0, PT, R11, R0, PT ;  /* 0x000000000b00720c */ /* 0x000fda0003f06270 */
[----:B------:R-:W-:-:S06]  /*1420*/  @!P0 IMAD.WIDE R8, R11, 0x4, R2 ;  /* 0x000000040b088825 */ /* 0x000fcc00078e0202 */
[----:B------:R-:W2:Y:S01]  /*1430*/  @!P0 LDG.E R9, desc[UR6][R8.64] ;  /* 0x0000000608098981 */ /* 0x000ea2000c1e1900 */
[C---:B------:R-:W-:Y:S01]  /*1440*/  IADD3 R15, PT, PT, R11.reuse, 0x80, RZ ;  /* 0x000000800b0f7810 */ /* 0x040fe20007ffe0ff */
[----:B------:R-:W-:-:S03]  /*1450*/  @!P0 IMAD.WIDE R10, R11, 0x8, R4 ;  /* 0x000000080b0a8825 */ /* 0x000fc600078e0204 */
[----:B------:R-:W-:-:S13]  /*1460*/  ISETP.GE.AND P1, PT, R15, R0, PT ;  /* 0x000000000f00720c */ /* 0x000fda0003f26270 */
[----:B------:R-:W-:-:S04]  /*1470*/  @!P1 IMAD.WIDE R12, R15, 0x4, R2 ;  /* 0x000000040f0c9825 */ /* 0x000fc800078e0202 */
[----:B--2---:R-:W-:Y:S01]  /*1480*/  @!P0 IMAD R17, R9, R9, RZ ;  /* 0x0000000909118224 */ /* 0x004fe200078e02ff */
        /* <DEDUP_REMOVED lines=8> */
.L_x_302:
[----:B------:R-:W-:Y:S05]  /*1510*/  @P2 EXIT ;  /* 0x000000000000294d */ /* 0x000fea0003800000 */
[----:B------:R-:W-:-:S04]  /*1520*/  LEA R7, R6, R7, 0x7 ;  /* 0x0000000706077211 */ /* 0x000fc800078e38ff */
[----:B------:R-:W-:-:S13]  /*1530*/  ISETP.GE.AND P0, PT, R7, R0, PT ;  /* 0x000000000700720c */ /* 0x000fda0003f06270 */
[----:B------:R-:W-:Y:S05]  /*1540*/  @P0 EXIT ;  /* 0x000000000000094d */ /* 0x000fea0003800000 */
[----:B------:R-:W-:-:S06]  /*1550*/  IMAD.WIDE R2, R7, 0x4, R2 ;  /* 0x0000000407027825 */ /* 0x000fcc00078e0202 */
[----:B------:R-:W3:Y:S01]  /*1560*/  LDG.E R3, desc[UR6][R2.64] ;  /* 0x0000000602037981 */ /* 0x000ee2000c1e1900 */
[----:B------:R-:W-:-:S04]  /*1570*/  IMAD.WIDE R4, R7, 0x8, R4 ;  /* 0x0000000807047825 */ /* 0x000fc800078e0204 */
[----:B---3--:R-:W-:Y:S01]  /*1580*/  IMAD R7, R3, R3, RZ ;  /* 0x0000000303077224 */ /* 0x008fe200078e02ff */
[----:B------:R-:W-:Y:S04]  /*1590*/  STG.E desc[UR6][R4.64], R3 ;  /* 0x0000000304007986 */ /* 0x000fe8000c101906 */
[----:B------:R-:W-:Y:S01]  /*15a0*/  STG.E desc[UR6][R4.64+0x4], R7 ;  /* 0x0000040704007986 */ /* 0x000fe2000c101906 */
[----:B------:R-:W-:Y:S05]  /*15b0*/  EXIT ;  /* 0x000000000000794d */ /* 0x000fea0003800000 */
.L_x_303:
        /* <DEDUP_REMOVED lines=12> */
.L_x_1022:


//--------------------- .text._ZN3cub18CUB_300001_SM_10006detail9transform16transform_kernelINS2_10policy_hubILb1EN4cuda3std3__45tupleIJN6thrust24THRUST_300001_SM_1000_NS6detail15normal_iteratorINSA_10device_ptrI8KeyValueEEEEEEEE10policy1000El13extract_valueNSC_INSD_IiEEEEJPSE_EEEvT0_iT1_T2_DpNS2_10kernel_argIT3_EE --------------------------
	.section	.text._ZN3cub18CUB_300001_SM_10006detail9transform16transform_kernelINS2_10policy_hubILb1EN4cuda3std3__45tupleIJN6thrust24THRUST_300001_SM_1000_NS6detail15normal_iteratorINSA_10device_ptrI8KeyValueEEEEEEEE10policy1000El13extract_valueNSC_INSD_IiEEEEJPSE_EEEvT0_iT1_T2_DpNS2_10kernel_argIT3_EE,"ax",@progbits
	.align	128
        .global         _ZN3cub18CUB_300001_SM_10006detail9transform16transform_kernelINS2_10policy_hubILb1EN4cuda3std3__45tupleIJN6thrust24THRUST_300001_SM_1000_NS6detail15normal_iteratorINSA_10device_ptrI8KeyValueEEEEEEEE10policy1000El13extract_valueNSC_INSD_IiEEEEJPSE_EEEvT0_iT1_T2_DpNS2_10kernel_argIT3_EE
        .type           _ZN3cub18CUB_300001_SM_10006detail9transform16transform_kernelINS2_10policy_hubILb1EN4cuda3std3__45tupleIJN6thrust24THRUST_300001_SM_1000_NS6detail15normal_iteratorINSA_10device_ptrI8KeyValueEEEEEEEE10policy1000El13extract_valueNSC_INSD_IiEEEEJPSE_EEEvT0_iT1_T2_DpNS2_10kernel_argIT3_EE,@function
        .size           _ZN3cub18CUB_300001_SM_10006detail9transform16transform_kernelINS2_10policy_hubILb1EN4cuda3std3__45tupleIJN6thrust24THRUST_300001_SM_1000_NS6detail15normal_iteratorINSA_10device_ptrI8KeyValueEEEEEEEE10policy1000El13extract_valueNSC_INSD_IiEEEEJPSE_EEEvT0_iT1_T2_DpNS2_10kernel_argIT3_EE,(.L_x_1023 - _ZN3cub18CUB_300001_SM_10006detail9transform16transform_kernelINS2_10policy_hubILb1EN4cuda3std3__45tupleIJN6thrust24THRUST_300001_SM_1000_NS6detail15normal_iteratorINSA_10device_ptrI8KeyValueEEEEEEEE10policy1000El13extract_valueNSC_INSD_IiEEEEJPSE_EEEvT0_iT1_T2_DpNS2_10kernel_argIT3_EE)
        .other          _ZN3cub18CUB_300001_SM_10006detail9transform16transform_kernelINS2_10policy_hubILb1EN4cuda3std3__45tupleIJN6thrust24THRUST_300001_SM_1000_NS6detail15normal_iteratorINSA_10device_ptrI8KeyValueEEEEEEEE10policy1000El13extract_valueNSC_INSD_IiEEEEJPSE_EEEvT0_iT1_T2_DpNS2_10kernel_argIT3_EE,@"STO_CUDA_ENTRY STV_DEFAULT"
_ZN3cub18CUB_300001_SM_10006detail9transform16transform_kernelINS2_10policy_hubILb1EN4cuda3std3__45tupleIJN6thrust24THRUST_300001_SM_1000_NS6detail15normal_iteratorINSA_10device_ptrI8KeyValueEEEEEEEE10policy1000El13extract_valueNSC_INSD_IiEEEEJPSE_EEEvT0_iT1_T2_DpNS2_10kernel_argIT3_EE:
.text._ZN3cub18CUB_300001_SM_10006detail9transform16transform_kernelINS2_10policy_hubILb1EN4cuda3std3__45tupleIJN6thrust24THRUST_300001_SM_1000_NS6detail15normal_iteratorINSA_10device_ptrI8KeyValueEEEEEEEE10policy1000El13extract_valueNSC_INSD_IiEEEEJPSE_EEEvT0_iT1_T2_DpNS2_10kernel_argIT3_EE:
[----:B------:R-:W-:Y:S08]  /*0000*/  LDC R1, c[0x0][0x37c] ;  /* 0x0000df00ff017b82 */ /* 0x000ff00000000800 */
[----:B------:R-:W0:Y:S01]  /*0010*/  LDC R0, c[0x0][0x388] ;  /* 0x0000e200ff007b82 */ /* 0x000e220000000800 */
[----:B------:R-:W1:Y:S01]  /*0020*/  LDCU.64 UR6, c[0x0][0x380] ;  /* 0x00007000ff0677ac */ /* 0x000e620008000a00 */
[----:B------:R-:W2:Y:S01]  /*0030*/  S2R R7, SR_TID.X ;  /* 0x0000000000077919 */ /* 0x000ea20000002100 */
[----:B------:R-:W-:Y:S05]  /*0040*/  BSSY.RECONVERGENT B0, `(.L_x_304) ;  /* 0x0000024000007945 */ /* 0x000fea0003800200 */
[----:B------:R-:W3:Y:S08]  /*0050*/  S2UR UR4, SR_CTAID.X ;  /* 0x00000000000479c3 */ /* 0x000ef00000002500 */
[----:B------:R-:W4:Y:S01]  /*0060*/  LDC.64 R4, c[0x0][0x398] ;  /* 0x0000e600ff047b82 */ /* 0x000f220000000a00 */
[----:B0-----:R-:W-:-:S07]  /*0070*/  IMAD.SHL.U32 R11, R0, 0x80, RZ ;  /* 0x00000080000b7824 */ /* 0x001fce00078e00ff */
[----:B------:R-:W0:Y:S01]  /*0080*/  LDC.64 R2, c[0x0][0x390] ;  /* 0x0000e400ff027b82 */ /* 0x000e220000000a00 */
[----:B------:R-:W-:Y:S01]  /*0090*/  SHF.R.S32.HI R6, RZ, 0x1f, R11 ;  /* 0x0000001fff067819 */ /* 0x000fe2000001140b */
[----:B---3--:R-:W-:-:S04]  /*00a0*/  IMAD.WIDE.U32 R8, R11, UR4, RZ ;  /* 0x000000040b087c25 */ /* 0x008fc8000f8e00ff */
[----:B------:R-:W-:Y:S01]  /*00b0*/  IMAD R17, R6, UR4, RZ ;  /* 0x0000000406117c24 */ /* 0x000fe2000f8e02ff */
[C---:B-1----:R-:W-:Y:S01]  /*00c0*/  IADD3 R10, P0, PT, -R8.reuse, UR6, RZ ;  /* 0x00000006080a7c10 */ /* 0x042fe2000ff1e1ff */
[----:B--2---:R-:W-:Y:S02]  /*00d0*/  IMAD.SHL.U32 R15, R7, 0x80, RZ ;  /* 0x00000080070f7824 */ /* 0x004fe400078e00ff */
[----:B------:R-:W-:Y:S01]  /*00e0*/  IMAD.IADD R17, R9, 0x1, R17 ;  /* 0x0000000109117824 */ /* 0x000fe200078e0211 */
[----:B----4-:R-:W-:-:S04]  /*00f0*/  LEA R4, P2, R8, R4, 0x3 ;  /* 0x0000000408047211 */ /* 0x010fc800078418ff */
[----:B------:R-:W-:Y:S01]  /*0100*/  IADD3.X R13, PT, PT, ~R17, UR7, RZ, P0, !PT ;  /* 0x00000007110d7c10 */ /* 0x000fe200087fe5ff */
[----:B------:R-:W1:Y:S01]  /*0110*/  LDCU.64 UR6, c[0x0][0x358] ;  /* 0x00006b00ff0677ac */ /* 0x000e620008000a00 */
[-C--:B------:R-:W-:Y:S02]  /*0120*/  ISETP.LT.U32.AND P0, PT, R10, R11.reuse, PT ;  /* 0x0000000b0a00720c */ /* 0x080fe40003f01070 */
[C---:B0-----:R-:W-:Y:S02]  /*0130*/  LEA R2, P3, R8.reuse, R2, 0x2 ;  /* 0x0000000208027211 */ /* 0x041fe400078610ff */
[----:B------:R-:W-:Y:S02]  /*0140*/  ISETP.LT.AND.EX P0, PT, R13, R6, PT, P0 ;  /* 0x000000060d00720c */ /* 0x000fe40003f01300 */
[----:B------:R-:W-:Y:S02]  /*0150*/  SHF.L.U64.HI R14, R8, 0x3, R17 ;  /* 0x00000003080e7819 */ /* 0x000fe40000010211 */
[----:B------:R-:W-:-:S02]  /*0160*/  SEL R6, R10, R11, P0 ;  /* 0x0000000b0a067207 */ /* 0x000fc40000000000 */
[----:B------:R-:W-:Y:S01]  /*0170*/  SHF.L.U64.HI R12, R8, 0x2, R17 ;  /* 0x00000002080c7819 */ /* 0x000fe20000010211 */
[----:B------:R-:W-:Y:S01]  /*0180*/  IMAD.X R5, R14, 0x1, R5, P2 ;  /* 0x000000010e057824 */ /* 0x000fe200010e0605 */
[----:B------:R-:W-:Y:S02]  /*0190*/  SHF.L.U32 R10, R6, 0x3, RZ ;  /* 0x00000003060a7819 */ /* 0x000fe400000006ff */
[----:B------:R-:W-:Y:S01]  /*01a0*/  ISETP.NE.AND P1, PT, R11, R6, PT ;  /* 0x000000060b00720c */ /* 0x000fe20003f25270 */
[----:B------:R-:W-:Y:S01]  /*01b0*/  IMAD.X R3, R12, 0x1, R3, P3 ;  /* 0x000000010c037824 */ /* 0x000fe200018e0603 */
[----:B------:R-:W-:-:S13]  /*01c0*/  ISETP.GE.AND P0, PT, R15, R10, PT ;  /* 0x0000000a0f00720c */ /* 0x000fda0003f06270 */
[----:B-1----:R-:W-:Y:S05]  /*01d0*/  @P0 BRA `(.L_x_305) ;  /* 0x0000000000280947 */ /* 0x002fea0003800000 */
[----:B------:R-:W0:Y:S02]  /*01e0*/  LDC.64 R12, c[0x0][0x398] ;  /* 0x0000e600ff0c7b82 */ /* 0x000e240000000a00 */
[----:B0-----:R-:W-:-:S04]  /*01f0*/  LEA R12, P0, R8, R12, 0x3 ;  /* 0x0000000c080c7211 */ /* 0x001fc800078018ff */
[----:B------:R-:W-:-:S03]  /*0200*/  LEA.HI.X R13, R8, R13, R17, 0x3, P0 ;  /* 0x0000000d080d7211 */ /* 0x000fc600000f1c11 */
[----:B------:R-:W-:-:S07]  /*0210*/  IMAD.WIDE.U32 R8, R7, 0x80, R12 ;  /* 0x0000008007087825 */ /* 0x000fce00078e000c */
.L_x_306:
[----:B------:R-:W-:Y:S01]  /*0220*/  IADD3 R15, PT, PT, R15, 0x4000, RZ ;  /* 0x000040000f0f7810 */ /* 0x000fe20007ffe0ff */
[----:B------:R0:W-:Y:S03]  /*0230*/  CCTL.E.PF2 [R8] ;  /* 0x000000000800798f */ /* 0x0001e60000800100 */
[----:B------:R-:W-:Y:S02]  /*0240*/  ISETP.GE.AND P0, PT, R15, R10, PT ;  /* 0x0000000a0f00720c */ /* 0x000fe40003f06270 */
[----:B0-----:R-:W-:-:S05]  /*0250*/  IADD3 R8, P2, PT, R8, 0x4000, RZ ;  /* 0x0000400008087810 */ /* 0x001fca0007f5e0ff */
[----:B------:R-:W-:-:S06]  /*0260*/  IMAD.X R9, RZ, RZ, R9, P2 ;  /* 0x000000ffff097224 */ /* 0x000fcc00010e0609 */
[----:B------:R-:W-:Y:S05]  /*0270*/  @!P0 BRA `(.L_x_306) ;  /* 0xfffffffc00e88947 */ /* 0x000fea000383ffff */
.L_x_305:
[----:B------:R-:W-:Y:S05]  /*0280*/  BSYNC.RECONVERGENT B0 ;  /* 0x0000000000007941 */ /* 0x000fea0003800200 */
.L_x_304:
[----:B------:R-:W-:Y:S05]  /*0290*/  @!P1 BRA `(.L_x_307) ;  /* 0x0000001000e89947 */ /* 0x000fea0003800000 */
[----:B------:R-:W-:-:S13]  /*02a0*/  ISETP.GE.AND P0, PT, R0, 0x1, PT ;  /* 0x000000010000780c */ /* 0x000fda0003f06270 */
[----:B------:R-:W-:Y:S05]  /*02b0*/  @!P0 EXIT ;  /* 0x000000000000894d */ /* 0x000fea0003800000 */
[C---:B------:R-:W-:Y:S01]  /*02c0*/  ISETP.GE.U32.AND P0, PT, R0.reuse, 0x10, PT ;  /* 0x000000100000780c */ /* 0x040fe20003f06070 */
[----:B------:R-:W-:Y:S01]  /*02d0*/  IMAD.MOV.U32 R8, RZ, RZ, RZ ;  /* 0x000000ffff087224 */ /* 0x000fe200078e00ff */
[----:B------:R-:W-:-:S11]  /*02e0*/  LOP3.LUT R18, R0, 0xf, RZ, 0xc0, !PT ;  /* 0x0000000f00127812 */ /* 0x000fd600078ec0ff */
[----:B------:R-:W-:Y:S05]  /*02f0*/  @!P0 BRA `(.L_x_308) ;  /* 0x0000000c000c8947 */ /* 0x000fea0003800000 */
[----:B------:R-:W-:-:S13]  /*0300*/  ISETP.GE.AND P0, PT, R7, R6, PT ;  /* 0x000000060700720c */ /* 0x000fda0003f06270 */
[----:B------:R-:W-:-:S05]  /*0310*/  @!P0 IMAD.WIDE.U32 R8, R7, 0x8, R4 ;  /* 0x0000000807088825 */ /* 0x000fca00078e0004 */
[----:B------:R-:W2:Y:S01]  /*0320*/  @!P0 LDG.E R19, desc[UR6][R8.64+0x4] ;  /* 0x0000040608138981 */ /* 0x000ea2000c1e1900 */
[C---:B------:R-:W-:Y:S01]  /*0330*/  IADD3 R15, PT, PT, R7.reuse, 0x80, RZ ;  /* 0x00000080070f7810 */ /* 0x040fe20007ffe0ff */
[----:B------:R-:W-:-:S03]  /*0340*/  @!P0 IMAD.WIDE.U32 R10, R7, 0x4, R2 ;  /* 0x00000004070a8825 */ /* 0x000fc600078e0002 */
[----:B------:R-:W-:-:S13]  /*0350*/  ISETP.GE.AND P1, PT, R15, R6, PT ;  /* 0x000000060f00720c */ /* 0x000fda0003f26270 */
[----:B------:R-:W-:Y:S01]  /*0360*/  @!P1 IMAD.WIDE.U32 R12, R15, 0x8, R4 ;  /* 0x000000080f0c9825 */ /* 0x000fe200078e0004 */
[----:B--2---:R0:W-:Y:S04]  /*0370*/  @!P0 STG.E desc[UR6][R10.64], R19 ;  /* 0x000000130a008986 */ /* 0x0041e8000c101906 */
[----:B------:R-:W2:Y:S01]  /*0380*/  @!P1 LDG.E R21, desc[UR6][R12.64+0x4] ;  /* 0x000004060c159981 */ /* 0x000ea2000c1e1900 */
[----:B------:R-:W-:Y:S02]  /*0390*/  VIADD R23, R7, 0x100 ;  /* 0x0000010007177836 */ /* 0x000fe40000000000 */
        /* <DEDUP_REMOVED lines=8> */
[----:B0-----:R-:W-:Y:S01]  /*0420*/  @!P1 IMAD.WIDE.U32 R10, R27, 0x8, R4 ;  /* 0x000000081b0a9825 */ /* 0x001fe200078e0004 */
[----:B------:R-:W-:Y:S01]  /*0430*/  IADD3 R23, PT, PT, R7, 0x200, RZ ;  /* 0x0000020007177810 */ /* 0x000fe20007ffe0ff */
[----:B--2---:R0:W-:Y:S04]  /*0440*/  @!P0 STG.E desc[UR6][R8.64], R25 ;  /* 0x0000001908008986 */ /* 0x0041e8000c101906 */
[----:B------:R-:W2:Y:S01]  /*0450*/  @!P1 LDG.E R19, desc[UR6][R10.64+0x4] ;  /* 0x000004060a139981 */ /* 0x000ea2000c1e1900 */
[----:B------:R-:W-:Y:S01]  /*0460*/  ISETP.GE.AND P0, PT, R23, R6, PT ;  /* 0x000000061700720c */ /* 0x000fe20003f06270 */
[----:B------:R-:W-:-:S12]  /*0470*/  @!P1 IMAD.WIDE.U32 R12, R27, 0x4, R2 ;  /* 0x000000041b0c9825 */ /* 0x000fd800078e0002 */
[----:B-1----:R-:W-:-:S04]  /*0480*/  @!P0 IMAD.WIDE.U32 R14, R23, 0x8, R4 ;  /* 0x00000008170e8825 */ /* 0x002fc800078e0004 */
[----:B------:R-:W-:Y:S01]  /*0490*/  VIADD R27, R7, 0x280 ;  /* 0x00000280071b7836 */ /* 0x000fe20000000000 */
[----:B--2---:R1:W-:Y:S04]  /*04a0*/  @!P1 STG.E desc[UR6][R12.64], R19 ;  /* 0x000000130c009986 */ /* 0x0043e8000c101906 */
[----:B------:R-:W2:Y:S01]  /*04b0*/  @!P0 LDG.E R21, desc[UR6][R14.64+0x4] ;  /* 0x000004060e158981 */ /* 0x000ea2000c1e1900 */
[----:B------:R-:W-:Y:S01]  /*04c0*/  ISETP.GE.AND P1, PT, R27, R6, PT ;  /* 0x000000061b00720c */ /* 0x000fe20003f26270 */
[----:B------:R-:W-:-:S12]  /*04d0*/  @!P0 IMAD.WIDE.U32 R16, R23, 0x4, R2 ;  /* 0x0000000417108825 */ /* 0x000fd800078e0002 */
[----:B0-----:R-:W-:-:S04]  /*04e0*/  @!P1 IMAD.WIDE.U32 R8, R27, 0x8, R4 ;  /* 0x000000081b089825 */ /* 0x001fc800078e0004 */
[----:B------:R-:W-:Y:S01]  /*04f0*/  VIADD R25, R7, 0x300 ;  /* 0x0000030007197836 */ /* 0x000fe20000000000 */
[----:B--2---:R0:W-:Y:S04]  /*0500*/  @!P0 STG.E desc[UR6][R16.64], R21 ;  /* 0x0000001510008986 */ /* 0x0041e8000c101906 */
[----:B------:R-:W2:Y:S01]  /*0510*/  @!P1 LDG.E R23, desc[UR6][R8.64+0x4] ;  /* 0x0000040608179981 */ /* 0x000ea2000c1e1900 */
[----:B------:R-:W-:Y:S01]  /*0520*/  ISETP.GE.AND P0, PT, R25, R6, PT ;  /* 0x000000061900720c */ /* 0x000fe20003f06270 */
[----:B------:R-:W-:-:S12]  /*0530*/  @!P1 IMAD.WIDE.U32 R10, R27, 0x4, R2 ;  /* 0x000000041b0a9825 */ /* 0x000fd800078e0002 */
[----:B-1----:R-:W-:Y:S01]  /*0540*/  @!P0 IMAD.WIDE.U32 R12, R25, 0x8, R4 ;  /* 0x00000008190c8825 */ /* 0x002fe200078e0004 */
[----:B------:R-:W-:Y:S01]  /*0550*/  IADD3 R27, PT, PT, R7, 0x380, RZ ;  /* 0x00000380071b7810 */ /* 0x000fe20007ffe0ff */
        /* <DEDUP_REMOVED lines=10> */
[----:B------:R-:W-:Y:S01]  /*0600*/  @!P2 IMAD.WIDE.U32 R20, R25, 0x8, R4 ;  /* 0x000000081914a825 */ /* 0x000fe200078e0004 */
[----:B--2---:R2:W-:Y:S05]  /*0610*/  @!P1 STG.E desc[UR6][R8.64], R17 ;  /* 0x0000001108009986 */ /* 0x0045ea000c101906 */
[----:B------:R-:W3:Y:S01]  /*0620*/  @!P2 LDG.E R21, desc[UR6][R20.64+0x4] ;  /* 0x000004061415a981 */ /* 0x000ee2000c1e1900 */
[----:B-1----:R-:W-:Y:S02]  /*0630*/  VIADD R23, R7, 0x480 ;  /* 0x0000048007177836 */ /* 0x002fe40000000000 */
[----:B------:R-:W-:-:S03]  /*0640*/  @!P2 IMAD.WIDE.U32 R12, R25, 0x4, R2 ;  /* 0x00000004190ca825 */ /* 0x000fc600078e0002 */
[C---:B------:R-:W-:Y:S01]  /*0650*/  ISETP.GE.AND P0, PT, R23.reuse, R6, PT ;  /* 0x000000061700720c */ /* 0x040fe20003f06270 */
[----:B------:R-:W-:Y:S01]  /*0660*/  IMAD.WIDE R10, R23, 0x8, R4 ;  /* 0x00000008170a7825 */ /* 0x000fe200078e0204 */
[----:B0-----:R-:W-:-:S04]  /*0670*/  IADD3 R19, PT, PT, R7, 0x500, RZ ;  /* 0x0000050007137810 */ /* 0x001fc80007ffe0ff */
[-C--:B------:R-:W-:Y:S01]  /*0680*/  ISETP.GE.AND P6, PT, R19, R6.reuse, PT ;  /* 0x000000061300720c */ /* 0x080fe20003fc6270 */
[----:B---3--:R0:W-:Y:S06]  /*0690*/  @!P2 STG.E desc[UR6][R12.64], R21 ;  /* 0x000000150c00a986 */ /* 0x0081ec000c101906 */
[----:B------:R-:W3:Y:S01]  /*06a0*/  @!P0 LDG.E R15, desc[UR6][R10.64+0x4] ;  /* 0x000004060a0f8981 */ /* 0x000ee2000c1e1900 */
[C---:B------:R-:W-:Y:S01]  /*06b0*/  VIADD R25, R7.reuse, 0x580 ;  /* 0x0000058007197836 */ /* 0x040fe20000000000 */
[C---:B--2---:R-:W-:Y:S01]  /*06c0*/  IADD3 R9, PT, PT, R7.reuse, 0x680, RZ ;  /* 0x0000068007097810 */ /* 0x044fe20007ffe0ff */
[C---:B------:R-:W-:Y:S01]  /*06d0*/  VIADD R27, R7.reuse, 0x600 ;  /* 0x00000600071b7836 */ /* 0x040fe20000000000 */
[----:B------:R-:W-:Y:S01]  /*06e0*/  LOP3.LUT R8, R0, 0x7ffffff0, RZ, 0xc0, !PT ;  /* 0x7ffffff000087812 */ /* 0x000fe200078ec0ff */
[C---:B------:R-:W-:Y:S01]  /*06f0*/  VIADD R17, R7.reuse, 0x700 ;  /* 0x0000070007117836 */ /* 0x040fe20000000000 */
[----:B------:R-:W-:Y:S01]  /*0700*/  BSSY.RECONVERGENT B0, `(.L_x_309) ;  /* 0x000000d000007945 */ /* 0x000fe20003800200 */
[----:B------:R-:W-:Y:S01]  /*0710*/  VIADD R19, R7, 0x780 ;  /* 0x0000078007137836 */ /* 0x000fe20000000000 */
[-C--:B------:R-:W-:Y:S01]  /*0720*/  ISETP.GE.AND P5, PT, R25, R6.reuse, PT ;  /* 0x000000061900720c */ /* 0x080fe20003fa6270 */
[----:B0-----:R-:W-:Y:S01]  /*0730*/  IMAD.WIDE R12, R23, 0x4, R2 ;  /* 0x00000004170c7825 */ /* 0x001fe200078e0202 */
[----:B------:R-:W-:-:S02]  /*0740*/  ISETP.GE.AND P4, PT, R27, R6, PT ;  /* 0x000000061b00720c */ /* 0x000fc40003f86270 */
[-C--:B------:R-:W-:Y:S02]  /*0750*/  ISETP.GE.AND P3, PT, R9, R6.reuse, PT ;  /* 0x000000060900720c */ /* 0x080fe40003f66270 */
[-C--:B------:R-:W-:Y:S02]  /*0760*/  ISETP.GE.AND P2, PT, R17, R6.reuse, PT ;  /* 0x000000061100720c */ /* 0x080fe40003f46270 */
[----:B------:R-:W-:Y:S01]  /*0770*/  ISETP.GE.AND P1, PT, R19, R6, PT ;  /* 0x000000061300720c */ /* 0x000fe20003f26270 */
[----:B---3--:R0:W-:Y:S01]  /*0780*/  @!P0 STG.E desc[UR6][R12.64], R15 ;  /* 0x0000000f0c008986 */ /* 0x0081e2000c101906 */
[----:B------:R-:W-:Y:S01]  /*0790*/  ISETP.NE.AND P0, PT, R8, 0x10, PT ;  /* 0x000000100800780c */ /* 0x000fe20003f05270 */
[----:B------:R-:W-:-:S12]  /*07a0*/  @P6 BRA `(.L_x_310) ;  /* 0x0000000000086947 */ /* 0x000fd80003800000 */
[----:B------:R-:W2:Y:S04]  /*07b0*/  LDG.E R9, desc[UR6][R10.64+0x404] ;  /* 0x000404060a097981 */ /* 0x000ea8000c1e1900 */
[----:B--2---:R1:W-:Y:S02]  /*07c0*/  STG.E desc[UR6][R12.64+0x200], R9 ;  /* 0x000200090c007986 */ /* 0x0043e4000c101906 */
.L_x_310:
[----:B------:R-:W-:Y:S05]  /*07d0*/  BSYNC.RECONVERGENT B0 ;  /* 0x0000000000007941 */ /* 0x000fea0003800200 */
.L_x_309:
[----:B------:R-:W-:Y:S04]  /*07e0*/  BSSY.RECONVERGENT B0, `(.L_x_311) ;  /* 0x0000004000007945 */ /* 0x000fe80003800200 */
[----:B------:R-:W-:Y:S05]  /*07f0*/  @P5 BRA `(.L_x_312) ;  /* 0x0000000000085947 */ /* 0x000fea0003800000 */
[----:B-1----:R-:W2:Y:S04]  /*0800*/  LDG.E R9, desc[UR6][R10.64+0x804] ;  /* 0x000804060a097981 */ /* 0x002ea8000c1e1900 */
[----:B--2---:R2:W-:Y:S02]  /*0810*/  STG.E desc[UR6][R12.64+0x400], R9 ;  /* 0x000400090c007986 */ /* 0x0045e4000c101906 */
.L_x_312:
[----:B------:R-:W-:Y:S05]  /*0820*/  BSYNC.RECONVERGENT B0 ;  /* 0x0000000000007941 */ /* 0x000fea0003800200 */
.L_x_311:
[----:B------:R-:W-:Y:S04]  /*0830*/  BSSY.RECONVERGENT B0, `(.L_x_313) ;  /* 0x0000004000007945 */ /* 0x000fe80003800200 */
[----:B------:R-:W-:Y:S05]  /*0840*/  @P4 BRA `(.L_x_314) ;  /* 0x0000000000084947 */ /* 0x000fea0003800000 */
[----:B-12---:R-:W2:Y:S04]  /*0850*/  LDG.E R9, desc[UR6][R10.64+0xc04] ;  /* 0x000c04060a097981 */ /* 0x006ea8000c1e1900 */
[----:B--2---:R3:W-:Y:S02]  /*0860*/  STG.E desc[UR6][R12.64+0x600], R9 ;  /* 0x000600090c007986 */ /* 0x0047e4000c101906 */
.L_x_314:
[----:B------:R-:W-:Y:S05]  /*0870*/  BSYNC.RECONVERGENT B0 ;  /* 0x0000000000007941 */ /* 0x000fea0003800200 */
.L_x_313:
[----:B------:R-:W-:Y:S04]  /*0880*/  BSSY.RECONVERGENT B0, `(.L_x_315) ;  /* 0x0000004000007945 */ /* 0x000fe80003800200 */
[----:B------:R-:W-:Y:S05]  /*0890*/  @P3 BRA `(.L_x_316) ;  /* 0x0000000000083947 */ /* 0x000fea0003800000 */
[----:B-123--:R-:W2:Y:S04]  /*08a0*/  LDG.E R9, desc[UR6][R10.64+0x1004] ;  /* 0x001004060a097981 */ /* 0x00eea8000c1e1900 */
[----:B--2---:R4:W-:Y:S02]  /*08b0*/  STG.E desc[UR6][R12.64+0x800], R9 ;  /* 0x000800090c007986 */ /* 0x0049e4000c101906 */
.L_x_316:
[----:B------:R-:W-:Y:S05]  /*08c0*/  BSYNC.RECONVERGENT B0 ;  /* 0x0000000000007941 */ /* 0x000fea0003800200 */
.L_x_315:
[----:B------:R-:W-:Y:S04]  /*08d0*/  BSSY.RECONVERGENT B0, `(.L_x_317) ;  /* 0x0000004000007945 */ /* 0x000fe80003800200 */
[----:B------:R-:W-:Y:S05]  /*08e0*/  @P2 BRA `(.L_x_318) ;  /* 0x0000000000082947 */ /* 0x000fea0003800000 */
[----:B-1234-:R-:W2:Y:S04]  /*08f0*/  LDG.E R9, desc[UR6][R10.64+0x1404] ;  /* 0x001404060a097981 */ /* 0x01eea8000c1e1900 */
[----:B--2---:R1:W-:Y:S02]  /*0900*/  STG.E desc[UR6][R12.64+0xa00], R9 ;  /* 0x000a00090c007986 */ /* 0x0043e4000c101906 */
.L_x_318:
[----:B------:R-:W-:Y:S05]  /*0910*/  BSYNC.RECONVERGENT B0 ;  /* 0x0000000000007941 */ /* 0x000fea0003800200 */
.L_x_317:
[----:B------:R-:W-:Y:S04]  /*0920*/  BSSY.RECONVERGENT B0, `(.L_x_319) ;  /* 0x0000004000007945 */ /* 0x000fe80003800200 */
[----:B------:R-:W-:Y:S05]  /*0930*/  @P1 BRA `(.L_x_320) ;  /* 0x0000000000081947 */ /* 0x000fea0003800000 */
[----:B------:R-:W5:Y:S04]  /*0940*/  LDG.E R11, desc[UR6][R10.64+0x1804] ;  /* 0x001804060a0b7981 */ /* 0x000f68000c1e1900 */
[----:B-----5:R0:W-:Y:S02]  /*0950*/  STG.E desc[UR6][R12.64+0xc00], R11 ;  /* 0x000c000b0c007986 */ /* 0x0201e4000c101906 */
.L_x_320:
[----:B------:R-:W-:Y:S05]  /*0960*/  BSYNC.RECONVERGENT B0 ;  /* 0x0000000000007941 */ /* 0x000fea0003800200 */
.L_x_319:
[----:B------:R-:W-:Y:S05]  /*0970*/  @!P0 BRA `(.L_x_308) ;  /* 0x00000004006c8947 */ /* 0x000fea0003800000 */
[----:B------:R-:W-:-:S07]  /*0980*/  HFMA2 R0, -RZ, RZ, 0, 9.5367431640625e-07 ;  /* 0x00000010ff007431 */ /* 0x000fce00000001ff */
.L_x_323:
[----:B-1234-:R-:W-:-:S05]  /*0990*/  IMAD R9, R0, 0x80, R7 ;  /* 0x0000008000097824 */ /* 0x01efca00078e0207 */
[----:B------:R-:W-:-:S13]  /*09a0*/  ISETP.GE.AND P0, PT, R9, R6, PT ;  /* 0x000000060900720c */ /* 0x000fda0003f06270 */
[----:B0-----:R-:W-:-:S06]  /*09b0*/  @!P0 IMAD.WIDE.U32 R10, R9, 0x8, R4 ;  /* 0x00000008090a8825 */ /* 0x001fcc00078e0004 */
[----:B------:R-:W2:Y:S01]  /*09c0*/  @!P0 LDG.E R11, desc[UR6][R10.64+0x4] ;  /* 0x000004060a0b8981 */ /* 0x000ea2000c1e1900 */
[C---:B------:R-:W-:Y:S02]  /*09d0*/  VIADD R21, R9.reuse, 0x80 ;  /* 0x0000008009157836 */ /* 0x040fe40000000000 */
[----:B------:R-:W-:-:S03]  /*09e0*/  @!P0 IMAD.WIDE.U32 R22, R9, 0x4, R2 ;  /* 0x0000000409168825 */ /* 0x000fc600078e0002 */
[----:B------:R-:W-:-:S13]  /*09f0*/  ISETP.GE.AND P1, PT, R21, R6, PT ;  /* 0x000000061500720c */ /* 0x000fda0003f26270 */
[----:B------:R-:W-:Y:S01]  /*0a00*/  @!P1 IMAD.WIDE.U32 R12, R21, 0x8, R4 ;  /* 0x00000008150c9825 */ /* 0x000fe200078e0004 */
[----:B------:R-:W-:Y:S01]  /*0a10*/  IADD3 R17, PT, PT, R9, 0x100, RZ ;  /* 0x0000010009117810 */ /* 0x000fe20007ffe0ff */
[----:B--2---:R0:W-:Y:S04]  /*0a20*/  @!P0 STG.E desc[UR6][R22.64], R11 ;  /* 0x0000000b16008986 */ /* 0x0041e8000c101906 */
[----:B------:R-:W2:Y:S01]  /*0a30*/  @!P1 LDG.E R13, desc[UR6][R12.64+0x4] ;  /* 0x000004060c0d9981 */ /* 0x000ea2000c1e1900 */
[----:B------:R-:W-:Y:S01]  /*0a40*/  ISETP.GE.AND P0, PT, R17, R6, PT ;  /* 0x000000061100720c */ /* 0x000fe20003f06270 */
[----:B------:R-:W-:-:S12]  /*0a50*/  @!P1 IMAD.WIDE.U32 R20, R21, 0x4, R2 ;  /* 0x0000000415149825 */ /* 0x000fd800078e0002 */
[----:B------:R-:W-:-:S04]  /*0a60*/  @!P0 IMAD.WIDE.U32 R14, R17, 0x8, R4 ;  /* 0x00000008110e8825 */ /* 0x000fc800078e0004 */
        /* <DEDUP_REMOVED lines=29> */
[----:B0-----:R-:W-:Y:S01]  /*0c40*/  @!P1 IMAD.WIDE.U32 R12, R19, 0x8, R4 ;  /* 0x00000008130c9825 */ /* 0x001fe200078e0004 */
[----:B------:R-:W-:Y:S01]  /*0c50*/  IADD3 R25, PT, PT, R9, 0x400, RZ ;  /* 0x0000040009197810 */ /* 0x000fe20007ffe0ff */
[----:B--2---:R0:W-:Y:S04]  /*0c60*/  @!P0 STG.E desc[UR6][R22.64], R11 ;  /* 0x0000000b16008986 */ /* 0x0041e8000c101906 */
[----:B------:R-:W2:Y:S01]  /*0c70*/  @!P1 LDG.E R29, desc[UR6][R12.64+0x4] ;  /* 0x000004060c1d9981 */ /* 0x000ea2000c1e1900 */
[----:B------:R-:W-:Y:S01]  /*0c80*/  ISETP.GE.AND P0, PT, R25, R6, PT ;  /* 0x000000061900720c */ /* 0x000fe20003f06270 */
[----:B------:R-:W-:-:S12]  /*0c90*/  @!P1 IMAD.WIDE.U32 R20, R19, 0x4, R2 ;  /* 0x0000000413149825 */ /* 0x000fd800078e0002 */
[----:B-1----:R-:W-:Y:S01]  /*0ca0*/  @!P0 IMAD.WIDE.U32 R14, R25, 0x8, R4 ;  /* 0x00000008190e8825 */ /* 0x002fe200078e0004 */
[----:B--2---:R1:W-:Y:S04]  /*0cb0*/  @!P1 STG.E desc[UR6][R20.64], R29 ;  /* 0x0000001d14009986 */ /* 0x0043e8000c101906 */
[----:B------:R-:W2:Y:S01]  /*0cc0*/  @!P0 LDG.E R27, desc[UR6][R14.64+0x4] ;  /* 0x000004060e1b8981 */ /* 0x000ea2000c1e1900 */
[----:B------:R-:W-:Y:S02]  /*0cd0*/  VIADD R19, R9, 0x480 ;  /* 0x0000048009137836 */ /* 0x000fe40000000000 */
[----:B------:R-:W-:-:S03]  /*0ce0*/  @!P0 IMAD.WIDE.U32 R16, R25, 0x4, R2 ;  /* 0x0000000419108825 */ /* 0x000fc600078e0002 */
[C---:B------:R-:W-:Y:S01]  /*0cf0*/  ISETP.GE.AND P1, PT, R19.reuse, R6, PT ;  /* 0x000000061300720c */ /* 0x040fe20003f26270 */
[----:B0-----:R-:W-:-:S04]  /*0d00*/  IMAD.WIDE R10, R19, 0x8, R4 ;  /* 0x00000008130a7825 */ /* 0x001fc800078e0204 */
[----:B------:R-:W-:Y:S01]  /*0d10*/  VIADD R13, R9, 0x500 ;  /* 0x00000500090d7836 */ /* 0x000fe20000000000 */
[----:B--2---:R0:W-:Y:S07]  /*0d20*/  @!P0 STG.E desc[UR6][R16.64], R27 ;  /* 0x0000001b10008986 */ /* 0x0041ee000c101906 */
[----:B------:R-:W2:Y:S01]  /*0d30*/  @!P1 LDG.E R25, desc[UR6][R10.64+0x4] ;  /* 0x000004060a199981 */ /* 0x000ea2000c1e1900 */
[----:B------:R-:W-:Y:S01]  /*0d40*/  ISETP.GE.AND P0, PT, R13, R6, PT ;  /* 0x000000060d00720c */ /* 0x000fe20003f06270 */
[----:B------:R-:W-:Y:S01]  /*0d50*/  IMAD.WIDE R12, R19, 0x4, R2 ;  /* 0x00000004130c7825 */ /* 0x000fe200078e0202 */
[----:B------:R-:W-:-:S04]  /*0d60*/  IADD3 R15, PT, PT, R9, 0x580, RZ ;  /* 0x00000580090f7810 */ /* 0x000fc80007ffe0ff */
[----:B--2---:R2:W-:Y:S07]  /*0d70*/  @!P1 STG.E desc[UR6][R12.64], R25 ;  /* 0x000000190c009986 */ /* 0x0045ee000c101906 */
[----:B------:R-:W3:Y:S01]  /*0d80*/  @!P0 LDG.E R23, desc[UR6][R10.64+0x404] ;  /* 0x000404060a178981 */ /* 0x000ee2000c1e1900 */
[-C--:B------:R-:W-:Y:S01]  /*0d90*/  ISETP.GE.AND P1, PT, R15, R6.reuse, PT ;  /* 0x000000060f00720c */ /* 0x080fe20003f26270 */
[----:B------:R-:W-:Y:S02]  /*0da0*/  VIADD R15, R9, 0x600 ;  /* 0x00000600090f7836 */ /* 0x000fe40000000000 */
[----:B---3--:R2:W-:Y:S10]  /*0db0*/  @!P0 STG.E desc[UR6][R12.64+0x200], R23 ;  /* 0x000200170c008986 */ /* 0x0085f4000c101906 */
[----:B-1----:R-:W3:Y:S01]  /*0dc0*/  @!P1 LDG.E R21, desc[UR6][R10.64+0x804] ;  /* 0x000804060a159981 */ /* 0x002ee2000c1e1900 */
[----:B------:R-:W-:Y:S01]  /*0dd0*/  ISETP.GE.AND P0, PT, R15, R6, PT ;  /* 0x000000060f00720c */ /* 0x000fe20003f06270 */
[----:B------:R-:W-:-:S02]  /*0de0*/  VIADD R15, R9, 0x680 ;  /* 0x00000680090f7836 */ /* 0x000fc40000000000 */
[----:B---3--:R2:W-:Y:S10]  /*0df0*/  @!P1 STG.E desc[UR6][R12.64+0x400], R21 ;  /* 0x000400150c009986 */ /* 0x0085f4000c101906 */
[----:B------:R-:W3:Y:S01]  /*0e00*/  @!P0 LDG.E R19, desc[UR6][R10.64+0xc04] ;  /* 0x000c04060a138981 */ /* 0x000ee2000c1e1900 */
[----:B------:R-:W-:-:S02]  /*0e10*/  ISETP.GE.AND P1, PT, R15, R6, PT ;  /* 0x000000060f00720c */ /* 0x000fc40003f26270 */
[----:B------:R-:W-:Y:S01]  /*0e20*/  IADD3 R15, PT, PT, R9, 0x700, RZ ;  /* 0x00000700090f7810 */ /* 0x000fe20007ffe0ff */
[----:B---3--:R2:W-:Y:S10]  /*0e30*/  @!P0 STG.E desc[UR6][R12.64+0x600], R19 ;  /* 0x000600130c008986 */ /* 0x0085f4000c101906 */
[----:B0-----:R-:W3:Y:S01]  /*0e40*/  @!P1 LDG.E R17, desc[UR6][R10.64+0x1004] ;  /* 0x001004060a119981 */ /* 0x001ee2000c1e1900 */
[----:B------:R-:W-:Y:S01]  /*0e50*/  ISETP.GE.AND P0, PT, R15, R6, PT ;  /* 0x000000060f00720c */ /* 0x000fe20003f06270 */
[----:B------:R-:W-:-:S02]  /*0e60*/  VIADD R9, R9, 0x780 ;  /* 0x0000078009097836 */ /* 0x000fc40000000000 */
[----:B---3--:R2:W-:Y:S10]  /*0e70*/  @!P1 STG.E desc[UR6][R12.64+0x800], R17 ;  /* 0x000800110c009986 */ /* 0x0085f4000c101906 */
[----:B------:R-:W3:Y:S01]  /*0e80*/  @!P0 LDG.E R15, desc[UR6][R10.64+0x1404] ;  /* 0x001404060a0f8981 */ /* 0x000ee2000c1e1900 */
[----:B------:R-:W-:Y:S01]  /*0e90*/  VIADD R0, R0, 0x10 ;  /* 0x0000001000007836 */ /* 0x000fe20000000000 */
[----:B------:R-:W-:Y:S04]  /*0ea0*/  BSSY.RECONVERGENT B0, `(.L_x_321) ;  /* 0x0000007000007945 */ /* 0x000fe80003800200 */
[----:B------:R-:W-:Y:S01]  /*0eb0*/  ISETP.NE.AND P1, PT, R0, R8, PT ;  /* 0x000000080000720c */ /* 0x000fe20003f25270 */
[----:B---3--:R2:W-:Y:S01]  /*0ec0*/  @!P0 STG.E desc[UR6][R12.64+0xa00], R15 ;  /* 0x000a000f0c008986 */ /* 0x0085e2000c101906 */
[----:B------:R-:W-:-:S13]  /*0ed0*/  ISETP.GE.AND P0, PT, R9, R6, PT ;  /* 0x000000060900720c */ /* 0x000fda0003f06270 */
[----:B--2---:R-:W-:Y:S05]  /*0ee0*/  @P0 BRA `(.L_x_322) ;  /* 0x0000000000080947 */ /* 0x004fea0003800000 */
[----:B------:R-:W2:Y:S04]  /*0ef0*/  LDG.E R11, desc[UR6][R10.64+0x1804] ;  /* 0x001804060a0b7981 */ /* 0x000ea8000c1e1900 */
[----:B--2---:R0:W-:Y:S02]  /*0f00*/  STG.E desc[UR6][R12.64+0xc00], R11 ;  /* 0x000c000b0c007986 */ /* 0x0041e4000c101906 */
.L_x_322:
[----:B------:R-:W-:Y:S05]  /*0f10*/  BSYNC.RECONVERGENT B0 ;  /* 0x0000000000007941 */ /* 0x000fea0003800200 */
.L_x_321:
[----:B------:R-:W-:Y:S05]  /*0f20*/  @P1 BRA `(.L_x_323) ;  /* 0xfffffff800981947 */ /* 0x000fea000383ffff */
.L_x_308:
[----:B------:R-:W-:-:S13]  /*0f30*/  ISETP.NE.AND P0, PT, R18, RZ, PT ;  /* 0x000000ff1200720c */ /* 0x000fda0003f05270 */
[----:B------:R-:W-:Y:S05]  /*0f40*/  @!P0 EXIT ;  /* 0x000000000000894d */ /* 0x000fea0003800000 */
[----:B------:R-:W5:Y:S01]  /*0f50*/  LDCU UR8, c[0x0][0x388] ;  /* 0x00007100ff0877ac */ /* 0x000f620008000800 */
[----:B------:R-:W-:Y:S01]  /*0f60*/  ISETP.GE.U32.AND P0, PT, R18, 0x8, PT ;  /* 0x000000081200780c */ /* 0x000fe20003f06070 */
[----:B-----5:R-:W-:-:S12]  /*0f70*/  ULOP3.LUT UR5, UR8, 0x7, URZ, 0xc0, !UPT ;  /* 0x0000000708057892 */ /* 0x020fd8000f8ec0ff */
[----:B------:R-:W-:Y:S05]  /*0f80*/  @!P0 BRA `(.L_x_324) ;  /* 0x0000000000f48947 */ /* 0x000fea0003800000 */
[----:B------:R-:W-:Y:S01]  /*0f90*/  LEA R17, R8, R7, 0x7 ;  /* 0x0000000708117211 */ /* 0x000fe200078e38ff */
[----:B------:R-:W-:Y:S03]  /*0fa0*/  BSSY.RECONVERGENT B0, `(.L_x_325) ;  /* 0x0000016000007945 */ /* 0x000fe60003800200 */
[CC--:B------:R-:W-:Y:S01]  /*0fb0*/  ISETP.GE.AND P6, PT, R17.reuse, R6.reuse, PT ;  /* 0x000000061100720c */ /* 0x0c0fe20003fc6270 */
[C---:B-1234-:R-:W-:Y:S01]  /*0fc0*/  VIADD R9, R17.reuse, 0x80 ;  /* 0x0000008011097836 */ /* 0x05efe20000000000 */
[C---:B0-----:R-:W-:Y:S01]  /*0fd0*/  IADD3 R13, PT, PT, R17.reuse, 0x180, RZ ;  /* 0x00000180110d7810 */ /* 0x041fe20007ffe0ff */
[C---:B------:R-:W-:Y:S01]  /*0fe0*/  VIADD R11, R17.reuse, 0x100 ;  /* 0x00000100110b7836 */ /* 0x040fe20000000000 */
[----:B------:R-:W-:Y:S02]  /*0ff0*/  IADD3 R15, PT, PT, R17, 0x300, RZ ;  /* 0x00000300110f7810 */ /* 0x000fe40007ffe0ff */
[-C--:B------:R-:W-:Y:S01]  /*1000*/  ISETP.GE.AND P1, PT, R9, R6.reuse, PT ;  /* 0x000000060900720c */ /* 0x080fe20003f26270 */
[----:B------:R-:W-:Y:S01]  /*1010*/  VIADD R9, R17, 0x200 ;  /* 0x0000020011097836 */ /* 0x000fe20000000000 */
[----:B------:R-:W-:Y:S01]  /*1020*/  ISETP.GE.AND P0, PT, R11, R6, PT ;  /* 0x000000060b00720c */ /* 0x000fe20003f06270 */
[----:B------:R-:W-:Y:S01]  /*1030*/  VIADD R11, R17, 0x280 ;  /* 0x00000280110b7836 */ /* 0x000fe20000000000 */
[----:B------:R-:W-:-:S02]  /*1040*/  P2R R0, PR, RZ, 0x2 ;  /* 0x00000002ff007803 */ /* 0x000fc40000000000 */
[-C--:B------:R-:W-:Y:S01]  /*1050*/  ISETP.GE.AND P2, PT, R9, R6.reuse, PT ;  /* 0x000000060900720c */ /* 0x080fe20003f46270 */
[----:B------:R-:W-:Y:S01]  /*1060*/  VIADD R9, R17, 0x380 ;  /* 0x0000038011097836 */ /* 0x000fe20000000000 */
[-C--:B------:R-:W-:Y:S01]  /*1070*/  ISETP.GE.AND P1, PT, R13, R6.reuse, PT ;  /* 0x000000060d00720c */ /* 0x080fe20003f26270 */
[----:B------:R-:W-:Y:S01]  /*1080*/  IMAD.WIDE R12, R17, 0x8, R4 ;  /* 0x00000008110c7825 */ /* 0x000fe200078e0204 */
[-C--:B------:R-:W-:Y:S02]  /*1090*/  ISETP.GE.AND P3, PT, R11, R6.reuse, PT ;  /* 0x000000060b00720c */ /* 0x080fe40003f66270 */
[-C--:B------:R-:W-:Y:S01]  /*10a0*/  ISETP.GE.AND P4, PT, R15, R6.reuse, PT ;  /* 0x000000060f00720c */ /* 0x080fe20003f86270 */
[----:B------:R-:W-:Y:S01]  /*10b0*/  IMAD.WIDE R10, R17, 0x4, R2 ;  /* 0x00000004110a7825 */ /* 0x000fe200078e0202 */
[----:B------:R-:W-:Y:S01]  /*10c0*/  ISETP.GE.AND P5, PT, R9, R6, PT ;  /* 0x000000060900720c */ /* 0x000fe20003fa6270 */
[----:B------:R-:W-:-:S12]  /*10d0*/  @P6 BRA `(.L_x_326) ;  /* 0x0000000000086947 */ /* 0x000fd80003800000 */
[----:B------:R-:W2:Y:S04]  /*10e0*/  LDG.E R9, desc[UR6][R12.64+0x4] ;  /* 0x000004060c097981 */ /* 0x000ea8000c1e1900 */
[----:B--2---:R0:W-:Y:S02]  /*10f0*/  STG.E desc[UR6][R10.64], R9 ;  /* 0x000000090a007986 */ /* 0x0041e4000c101906 */
.L_x_326:
[----:B------:R-:W-:Y:S05]  /*1100*/  BSYNC.RECONVERGENT B0 ;  /* 0x0000000000007941 */ /* 0x000fea0003800200 */
.L_x_325:
[----:B------:R-:W-:Y:S01]  /*1110*/  ISETP.NE.AND P6, PT, R0, RZ, PT ;  /* 0x000000ff0000720c */ /* 0x000fe20003fc5270 */
[----:B------:R-:W-:-:S12]  /*1120*/  BSSY.RECONVERGENT B0, `(.L_x_327) ;  /* 0x0000004000007945 */ /* 0x000fd80003800200 */
[----:B------:R-:W-:Y:S05]  /*1130*/  @P6 BRA `(.L_x_328) ;  /* 0x0000000000086947 */ /* 0x000fea0003800000 */
[----:B0-----:R-:W2:Y:S04]  /*1140*/  LDG.E R9, desc[UR6][R12.64+0x404] ;  /* 0x000404060c097981 */ /* 0x001ea8000c1e1900 */
[----:B--2---:R1:W-:Y:S02]  /*1150*/  STG.E desc[UR6][R10.64+0x200], R9 ;  /* 0x000200090a007986 */ /* 0x0043e4000c101906 */
.L_x_328:
[----:B------:R-:W-:Y:S05]  /*1160*/  BSYNC.RECONVERGENT B0 ;  /* 0x0000000000007941 */ /* 0x000fea0003800200 */
.L_x_327:
[----:B------:R-:W-:Y:S04]  /*1170*/  BSSY.RECONVERGENT B0, `(.L_x_329) ;  /* 0x0000004000007945 */ /* 0x000fe80003800200 */
[----:B------:R-:W-:Y:S05]  /*1180*/  @P0 BRA `(.L_x_330) ;  /* 0x0000000000080947 */ /* 0x000fea0003800000 */
[----:B01----:R-:W2:Y:S04]  /*1190*/  LDG.E R9, desc[UR6][R12.64+0x804] ;  /* 0x000804060c097981 */ /* 0x003ea8000c1e1900 */
[----:B--2---:R2:W-:Y:S02]  /*11a0*/  STG.E desc[UR6][R10.64+0x400], R9 ;  /* 0x000400090a007986 */ /* 0x0045e4000c101906 */
.L_x_330:
[----:B------:R-:W-:Y:S05]  /*11b0*/  BSYNC.RECONVERGENT B0 ;  /* 0x0000000000007941 */ /* 0x000fea0003800200 */
.L_x_329:
[----:B------:R-:W-:Y:S04]  /*11c0*/  BSSY.RECONVERGENT B0, `(.L_x_331) ;  /* 0x0000004000007945 */ /* 0x000fe80003800200 */
[----:B------:R-:W-:Y:S05]  /*11d0*/  @P1 BRA `(.L_x_332) ;  /* 0x0000000000081947 */ /* 0x000fea0003800000 */
[----:B012---:R-:W2:Y:S04]  /*11e0*/  LDG.E R9, desc[UR6][R12.64+0xc04] ;  /* 0x000c04060c097981 */ /* 0x007ea8000c1e1900 */
[----:B--2---:R3:W-:Y:S02]  /*11f0*/  STG.E desc[UR6][R10.64+0x600], R9 ;  /* 0x000600090a007986 */ /* 0x0047e4000c101906 */
.L_x_332:
[----:B------:R-:W-:Y:S05]  /*1200*/  BSYNC.RECONVERGENT B0 ;  /* 0x0000000000007941 */ /* 0x000fea0003800200 */
.L_x_331:
[----:B------:R-:W-:Y:S04]  /*1210*/  BSSY.RECONVERGENT B0, `(.L_x_333) ;  /* 0x0000004000007945 */ /* 0x000fe80003800200 */
[----:B------:R-:W-:Y:S05]  /*1220*/  @P2 BRA `(.L_x_334) ;  /* 0x0000000000082947 */ /* 0x000fea0003800000 */
[----:B0123--:R-:W2:Y:S04]  /*1230*/  LDG.E R9, desc[UR6][R12.64+0x1004] ;  /* 0x001004060c097981 */ /* 0x00fea8000c1e1900 */
[----:B--2---:R4:W-:Y:S02]  /*1240*/  STG.E desc[UR6][R10.64+0x800], R9 ;  /* 0x000800090a007986 */ /* 0x0049e4000c101906 */
.L_x_334:
[----:B------:R-:W-:Y:S05]  /*1250*/  BSYNC.RECONVERGENT B0 ;  /* 0x0000000000007941 */ /* 0x000fea0003800200 */
.L_x_333:
[----:B------:R-:W-:Y:S04]  /*1260*/  BSSY.RECONVERGENT B0, `(.L_x_335) ;  /* 0x0000004000007945 */ /* 0x000fe80003800200 */
[----:B------:R-:W-:Y:S05]  /*1270*/  @P3 BRA `(.L_x_336) ;  /* 0x0000000000083947 */ /* 0x000fea0003800000 */
[----:B01234-:R-:W2:Y:S04]  /*1280*/  LDG.E R9, desc[UR6][R12.64+0x1404] ;  /* 0x001404060c097981 */ /* 0x01fea8000c1e1900 */
[----:B--2---:R0:W-:Y:S02]  /*1290*/  STG.E desc[UR6][R10.64+0xa00], R9 ;  /* 0x000a00090a007986 */ /* 0x0041e4000c101906 */
.L_x_336:
[----:B------:R-:W-:Y:S05]  /*12a0*/  BSYNC.RECONVERGENT B0 ;  /* 0x0000000000007941 */ /* 0x000fea0003800200 */
.L_x_335:
[----:B------:R-:W-:Y:S04]  /*12b0*/  BSSY.RECONVERGENT B0, `(.L_x_337) ;  /* 0x0000004000007945 */ /* 0x000fe80003800200 */
[----:B------:R-:W-:Y:S05]  /*12c0*/  @P4 BRA `(.L_x_338) ;  /* 0x0000000000084947 */ /* 0x000fea0003800000 */
[----:B01234-:R-:W2:Y:S04]  /*12d0*/  LDG.E R9, desc[UR6][R12.64+0x1804] ;  /* 0x001804060c097981 */ /* 0x01fea8000c1e1900 */
[----:B--2---:R0:W-:Y:S02]  /*12e0*/  STG.E desc[UR6][R10.64+0xc00], R9 ;  /* 0x000c00090a007986 */ /* 0x0041e4000c101906 */
.L_x_338:
[----:B------:R-:W-:Y:S05]  /*12f0*/  BSYNC.RECONVERGENT B0 ;  /* 0x0000000000007941 */ /* 0x000fea0003800200 */
.L_x_337:
[----:B------:R-:W-:Y:S04]  /*1300*/  BSSY.RECONVERGENT B0, `(.L_x_339) ;  /* 0x0000004000007945 */ /* 0x000fe80003800200 */
[----:B------:R-:W-:Y:S05]  /*1310*/  @P5 BRA `(.L_x_340) ;  /* 0x0000000000085947 */ /* 0x000fea0003800000 */
[----:B------:R-:W5:Y:S04]  /*1320*/  LDG.E R13, desc[UR6][R12.64+0x1c04] ;  /* 0x001c04060c0d7981 */ /* 0x000f68000c1e1900 */
[----:B-----5:R0:W-:Y:S02]  /*1330*/  STG.E desc[UR6][R10.64+0xe00], R13 ;  /* 0x000e000d0a007986 */ /* 0x0201e4000c101906 */
.L_x_340:
[----:B------:R-:W-:Y:S05]  /*1340*/  BSYNC.RECONVERGENT B0 ;  /* 0x0000000000007941 */ /* 0x000fea0003800200 */
.L_x_339:
[----:B------:R-:W-:-:S07]  /*1350*/  VIADD R8, R8, 0x8 ;  /* 0x0000000808087836 */ /* 0x000fce0000000000 */
.L_x_324:
[----:B------:R-:W-:-:S13]  /*1360*/  ISETP.NE.AND P0, PT, RZ, UR5, PT ;  /* 0x00000005ff007c0c */ /* 0x000fda000bf05270 */
[----:B------:R-:W-:Y:S05]  /*1370*/  @!P0 EXIT ;  /* 0x000000000000894d */ /* 0x000fea0003800000 */
[----:B------:R-:W-:Y:S02]  /*1380*/  UISETP.GE.U32.AND UP0, UPT, UR5, 0x4, UPT ;  /* 0x000000040500788c */ /* 0x000fe4000bf06070 */
[----:B------:R-:W-:-:S06]  /*1390*/  ULOP3.LUT UR4, UR8, 0x3, URZ, 0xc0, !UPT ;  /* 0x0000000308047892 */ /* 0x000fcc000f8ec0ff */
[----:B------:R-:W-:Y:S01]  /*13a0*/  ISETP.NE.AND P2, PT, RZ, UR4, PT ;  /* 0x00000004ff007c0c */ /* 0x000fe2000bf45270 */
[----:B------:R-:W-:-:S12]  /*13b0*/  BRA.U !UP0, `(.L_x_341) ;  /* 0x0000000108647547 */ /* 0x000fd8000b800000 */
[----:B------:R-:W-:-:S04]  /*13c0*/  LEA R25, R8, R7, 0x7 ;  /* 0x0000000708197211 */ /* 0x000fc800078e38ff */
[----:B------:R-:W-:-:S13]  /*13d0*/  ISETP.GE.AND P0, PT, R25, R6, PT ;  /* 0x000000061900720c */ /* 0x000fda0003f06270 */
[----:B01234-:R-:W-:-:S05]  /*13e0*/  @!P0 IMAD.WIDE R10, R25, 0x8, R4 ;  /* 0x00000008190a8825 */ /* 0x01ffca00078e0204 */
[----:B------:R-:W2:Y:S01]  /*13f0*/  @!P0 LDG.E R9, desc[UR6][R10.64+0x4] ;  /* 0x000004060a098981 */ /* 0x000ea2000c1e1900 */
[C---:B------:R-:W-:Y:S02]  /*1400*/  VIADD R17, R25.reuse, 0x80 ;  /* 0x0000008019117836 */ /* 0x040fe40000000000 */
[----:B------:R-:W-:-:S03]  /*1410*/  @!P0 IMAD.WIDE R12, R25, 0x4, R2 ;  /* 0x00000004190c8825 */ /* 0x000fc600078e0202 */
[----:B------:R-:W-:-:S13]  /*1420*/  ISETP.GE.AND P1, PT, R17, R6, PT ;  /* 0x000000061100720c */ /* 0x000fda0003f26270 */
[----:B------:R-:W-:Y:S01]  /*1430*/  @!P1 IMAD.WIDE R14, R17, 0x8, R4 ;  /* 0x00000008110e9825 */ /* 0x000fe200078e0204 */
[----:B--2---:R0:W-:Y:S04]  /*1440*/  @!P0 STG.E desc[UR6][R12.64], R9 ;  /* 0x000000090c008986 */ /* 0x0041e8000c101906 */
[----:B------:R-:W2:Y:S01]  /*1450*/  @!P1 LDG.E R21, desc[UR6][R14.64+0x4] ;  /* 0x000004060e159981 */ /* 0x000ea2000c1e1900 */
[----:B------:R-:W-:Y:S02]  /*1460*/  VIADD R23, R25, 0x100 ;  /* 0x0000010019177836 */ /* 0x000fe40000000000 */
[----:B------:R-:W-:-:S03]  /*1470*/  @!P1 IMAD.WIDE R16, R17, 0x4, R2 ;  /* 0x0000000411109825 */ /* 0x000fc600078e0202 */
[----:B------:R-:W-:-:S13]  /*1480*/  ISETP.GE.AND P0, PT, R23, R6, PT ;  /* 0x000000061700720c */ /* 0x000fda0003f06270 */
[----:B------:R-:W-:Y:S01]  /*1490*/  @!P0 IMAD.WIDE R18, R23, 0x8, R4 ;  /* 0x0000000817128825 */ /* 0x000fe200078e0204 */
[----:B------:R-:W-:Y:S01]  /*14a0*/  IADD3 R25, PT, PT, R25, 0x180, RZ ;  /* 0x0000018019197810 */ /* 0x000fe20007ffe0ff */
[----:B--2---:R1:W-:Y:S04]  /*14b0*/  @!P1 STG.E desc[UR6][R16.64], R21 ;  /* 0x0000001510009986 */ /* 0x0043e8000c101906 */
[----:B------:R-:W2:Y:S01]  /*14c0*/  @!P0 LDG.E R19, desc[UR6][R18.64+0x4] ;  /* 0x0000040612138981 */ /* 0x000ea2000c1e1900 */
[----:B------:R-:W-:Y:S01]  /*14d0*/  ISETP.GE.AND P1, PT, R25, R6, PT ;  /* 0x000000061900720c */ /* 0x000fe20003f26270 */
[----:B------:R-:W-:-:S12]  /*14e0*/  @!P0 IMAD.WIDE R10, R23, 0x4, R2 ;  /* 0x00000004170a8825 */ /* 0x000fd800078e0202 */
[C---:B0-----:R-:W-:Y:S01]  /*14f0*/  @!P1 IMAD.WIDE R12, R25.reuse, 0x8, R4 ;  /* 0x00000008190c9825 */ /* 0x041fe200078e0204 */
[----:B--2---:R1:W-:Y:S05]  /*1500*/  @!P0 STG.E desc[UR6][R10.64], R19 ;  /* 0x000000130a008986 */ /* 0x0043ea000c101906 */
[----:B------:R-:W2:Y:S01]  /*1510*/  @!P1 LDG.E R13, desc[UR6][R12.64+0x4] ;  /* 0x000004060c0d9981 */ /* 0x000ea2000c1e1900 */
[----:B------:R-:W-:-:S04]  /*1520*/  @!P1 IMAD.WIDE R14, R25, 0x4, R2 ;  /* 0x00000004190e9825 */ /* 0x000fc800078e0202 */
[----:B------:R-:W-:Y:S01]  /*1530*/  VIADD R8, R8, 0x4 ;  /* 0x0000000408087836 */ /* 0x000fe20000000000 */
[----:B--2---:R1:W-:Y:S06]  /*1540*/  @!P1 STG.E desc[UR6][R14.64], R13 ;  /* 0x0000000d0e009986 */ /* 0x0043ec000c101906 */
.L_x_341:
[----:B------:R-:W-:Y:S05]  /*1550*/  @!P2 EXIT ;  /* 0x000000000000a94d */ /* 0x000fea0003800000 */
[----:B------:R-:W-:Y:S01]  /*1560*/  IADD3 R4, P0, PT, R4, 0x4, RZ ;  /* 0x0000000404047810 */ /* 0x000fe20007f1e0ff */
[----:B------:R-:W-:Y:S01]  /*1570*/  IMAD R7, R8, 0x80, R7 ;  /* 0x0000008008077824 */ /* 0x000fe200078e0207 */
[----:B------:R-:W-:Y:S02]  /*1580*/  UIADD3 UR4, UPT, UPT, -UR4, URZ, URZ ;  /* 0x000000ff04047290 */ /* 0x000fe4000fffe1ff */
[----:B------:R-:W-:-:S10]  /*1590*/  IADD3.X R5, PT, PT, RZ, R5, RZ, P0, !PT ;  /* 0x00000005ff057210 */ /* 0x000fd400007fe4ff */
.L_x_342:
[C---:B------:R-:W-:Y:S01]  /*15a0*/  ISETP.GE.AND P0, PT, R7.reuse, R6, PT ;  /* 0x000000060700720c */ /* 0x040fe20003f06270 */
[----:B01234-:R-:W-:-:S12]  /*15b0*/  IMAD.WIDE R10, R7, 0x8, R4 ;  /* 0x00000008070a7825 */ /* 0x01ffd800078e0204 */
[----:B------:R-:W2:Y:S01]  /*15c0*/  @!P0 LDG.E R11, desc[UR6][R10.64] ;  /* 0x000000060a0b8981 */ /* 0x000ea2000c1e1900 */
[----:B------:R-:W-:Y:S01]  /*15d0*/  IMAD.WIDE R8, R7, 0x4, R2 ;  /* 0x0000000407087825 */ /* 0x000fe200078e0202 */
[----:B------:R-:W-:-:S03]  /*15e0*/  UIADD3 UR4, UPT, UPT, UR4, 0x1, URZ ;  /* 0x0000000104047890 */ /* 0x000fc6000fffe0ff */
[----:B------:R-:W-:Y:S01]  /*15f0*/  VIADD R7, R7, 0x80 ;  /* 0x0000008007077836 */ /* 0x000fe20000000000 */
[----:B------:R-:W-:Y:S01]  /*1600*/  UISETP.NE.AND UP0, UPT, UR4, URZ, UPT ;  /* 0x000000ff0400728c */ /* 0x000fe2000bf05270 */
[----:B--2---:R0:W-:Y:S08]  /*1610*/  @!P0 STG.E desc[UR6][R8.64], R11 ;  /* 0x0000000b08008986 */ /* 0x0041f0000c101906 */
[----:B------:R-:W-:Y:S05]  /*1620*/  BRA.U UP0, `(.L_x_342) ;  /* 0xfffffffd00dc7547 */ /* 0x000fea000b83ffff */
[----:B------:R-:W-:Y:S05]  /*1630*/  EXIT ;  /* 0x000000000000794d */ /* 0x000fea0003800000 */
.L_x_307:
[----:B------:R-:W-:-:S13]  /*1640*/  ISETP.GE.AND P0, PT, R0, 0x1, PT ;  /* 0x000000010000780c */ /* 0x000fda0003f06270 */
[----:B------:R-:W-:Y:S05]  /*1650*/  @!P0 EXIT ;  /* 0x000000000000894d */ /* 0x000fea0003800000 */
[C---:B------:R-:W-:Y:S01]  /*1660*/  ISETP.GE.U32.AND P1, PT, R0.reuse, 0x10, PT ;  /* 0x000000100000780c */ /* 0x040fe20003f26070 */
[----:B------:R-:W-:Y:S01]  /*1670*/  IMAD.MOV.U32 R6, RZ, RZ, RZ ;  /* 0x000000ffff067224 */ /* 0x000fe200078e00ff */
[----:B------:R-:W-:-:S04]  /*1680*/  LOP3.LUT R22, R0, 0xf, RZ, 0xc0, !PT ;  /* 0x0000000f00167812 */ /* 0x000fc800078ec0ff */
[----:B------:R-:W-:-:S07]  /*1690*/  ISETP.NE.AND P0, PT, R22, RZ, PT ;  /* 0x000000ff1600720c */ /* 0x000fce0003f05270 */
[----:B------:R-:W-:Y:S06]  /*16a0*/  @!P1 BRA `(.L_x_343) ;  /* 0x0000000000dc9947 */ /* 0x000fec0003800000 */
[----:B------:R-:W-:Y:S01]  /*16b0*/  IMAD.WIDE.U32 R8, R7, 0x4, R2 ;  /* 0x0000000407087825 */ /* 0x000fe200078e0002 */
[----:B------:R-:W-:-:S03]  /*16c0*/  LOP3.LUT R6, R0, 0x7ffffff0, RZ, 0xc0, !PT ;  /* 0x7ffffff000067812 */ /* 0x000fc600078ec0ff */
[----:B------:R-:W-:Y:S01]  /*16d0*/  IMAD.WIDE.U32 R10, R7, 0x8, R4 ;  /* 0x00000008070a7825 */ /* 0x000fe200078e0004 */
[----:B------:R-:W-:-:S03]  /*16e0*/  IADD3 R8, P2, PT, R8, 0x800, RZ ;  /* 0x0000080008087810 */ /* 0x000fc60007f5e0ff */
[----:B------:R-:W-:Y:S01]  /*16f0*/  VIADD R17, R7, 0x480 ;  /* 0x0000048007117836 */ /* 0x000fe20000000000 */
[----:B------:R-:W-:Y:S01]  /*1700*/  IADD3 R12, P3, PT, R10, 0x1004, RZ ;  /* 0x000010040a0c7810 */ /* 0x000fe20007f7e0ff */
[----:B------:R-:W-:Y:S01]  /*1710*/  IMAD.MOV R16, RZ, RZ, -R6 ;  /* 0x000000ffff107224 */ /* 0x000fe200078e0a06 */
[----:B------:R-:W-:Y:S02]  /*1720*/  IADD3.X R9, PT, PT, RZ, R9, RZ, P2, !PT ;  /* 0x00000009ff097210 */ /* 0x000fe400017fe4ff */
[----:B------:R-:W-:Y:S01]  /*1730*/  IADD3 R14, P2, PT, R2, 0x600, RZ ;  /* 0x00000600020e7810 */ /* 0x000fe20007f5e0ff */
[----:B------:R-:W-:Y:S01]  /*1740*/  IMAD.X R13, RZ, RZ, R11, P3 ;  /* 0x000000ffff0d7224 */ /* 0x000fe200018e060b */
[----:B------:R-:W-:-:S03]  /*1750*/  IADD3 R10, P1, PT, R4, 0xc04, RZ ;  /* 0x00000c04040a7810 */ /* 0x000fc60007f3e0ff */
[----:B------:R-:W-:Y:S01]  /*1760*/  IMAD.X R15, RZ, RZ, R3, P2 ;  /* 0x000000ffff0f7224 */ /* 0x000fe200010e0603 */
[----:B------:R-:W-:-:S09]  /*1770*/  IADD3.X R11, PT, PT, RZ, R5, RZ, P1, !PT ;  /* 0x00000005ff0b7210 */ /* 0x000fd20000ffe4ff */
.L_x_344:
[----:B------:R-:W2:Y:S04]  /*1780*/  LDG.E R19, desc[UR6][R12.64+-0x1000] ;  /* 0xfff000060c137981 */ /* 0x000ea8000c1e1900 */
[----:B--2---:R0:W-:Y:S04]  /*1790*/  STG.E desc[UR6][R8.64+-0x800], R19 ;  /* 0xfff8001308007986 */ /* 0x0041e8000c101906 */
[----:B---3--:R-:W2:Y:S04]  /*17a0*/  LDG.E R21, desc[UR6][R12.64+-0xc00] ;  /* 0xfff400060c157981 */ /* 0x008ea8000c1e1900 */
[----:B--2---:R-:W-:Y:S04]  /*17b0*/  STG.E desc[UR6][R8.64+-0x600], R21 ;  /* 0xfffa001508007986 */ /* 0x004fe8000c101906 */
[----:B------:R-:W2:Y:S04]  /*17c0*/  LDG.E R23, desc[UR6][R12.64+-0x800] ;  /* 0xfff800060c177981 */ /* 0x000ea8000c1e1900 */
[----:B--2---:R1:W-:Y:S04]  /*17d0*/  STG.E desc[UR6][R8.64+-0x400], R23 ;  /* 0xfffc001708007986 */ /* 0x0043e8000c101906 */
[----:B------:R-:W2:Y:S04]  /*17e0*/  LDG.E R25, desc[UR6][R12.64+-0x400] ;  /* 0xfffc00060c197981 */ /* 0x000ea8000c1e1900 */
[----:B--2---:R2:W-:Y:S04]  /*17f0*/  STG.E desc[UR6][R8.64+-0x200], R25 ;  /* 0xfffe001908007986 */ /* 0x0045e8000c101906 */
[----:B------:R-:W3:Y:S04]  /*1800*/  LDG.E R27, desc[UR6][R12.64] ;  /* 0x000000060c1b7981 */ /* 0x000ee8000c1e1900 */
[----:B---3--:R3:W-:Y:S04]  /*1810*/  STG.E desc[UR6][R8.64], R27 ;  /* 0x0000001b08007986 */ /* 0x0087e8000c101906 */
[----:B------:R-:W4:Y:S04]  /*1820*/  LDG.E R29, desc[UR6][R12.64+0x400] ;  /* 0x000400060c1d7981 */ /* 0x000f28000c1e1900 */
[----:B----4-:R4:W-:Y:S04]  /*1830*/  STG.E desc[UR6][R8.64+0x200], R29 ;  /* 0x0002001d08007986 */ /* 0x0109e8000c101906 */
[----:B------:R-:W5:Y:S04]  /*1840*/  LDG.E R24, desc[UR6][R12.64+0x800] ;  /* 0x000800060c187981 */ /* 0x000f68000c1e1900 */
[----:B-----5:R5:W-:Y:S04]  /*1850*/  STG.E desc[UR6][R8.64+0x400], R24 ;  /* 0x0004001808007986 */ /* 0x020be8000c101906 */
[----:B------:R-:W2:Y:S01]  /*1860*/  LDG.E R26, desc[UR6][R12.64+0xc00] ;  /* 0x000c00060c1a7981 */ /* 0x000ea2000c1e1900 */
[----:B0-----:R-:W-:-:S03]  /*1870*/  IMAD.WIDE R18, R17, 0x8, R10 ;  /* 0x0000000811127825 */ /* 0x001fc600078e020a */
[----:B--2---:R0:W-:Y:S04]  /*1880*/  STG.E desc[UR6][R8.64+0x600], R26 ;  /* 0x0006001a08007986 */ /* 0x0041e8000c101906 */
[----:B-1----:R-:W2:Y:S01]  /*1890*/  LDG.E R23, desc[UR6][R12.64+0x1000] ;  /* 0x001000060c177981 */ /* 0x002ea2000c1e1900 */
[----:B------:R-:W-:-:S03]  /*18a0*/  IMAD.WIDE R20, R17, 0x4, R14 ;  /* 0x0000000411147825 */ /* 0x000fc600078e020e */
[----:B--2---:R1:W-:Y:S04]  /*18b0*/  STG.E desc[UR6][R8.64+0x800], R23 ;  /* 0x0008001708007986 */ /* 0x0043e8000c101906 */
[----:B------:R-:W2:Y:S04]  /*18c0*/  LDG.E R25, desc[UR6][R18.64+-0xc00] ;  /* 0xfff4000612197981 */ /* 0x000ea8000c1e1900 */
[----:B--2---:R2:W-:Y:S04]  /*18d0*/  STG.E desc[UR6][R20.64+-0x600], R25 ;  /* 0xfffa001914007986 */ /* 0x0045e8000c101906 */
[----:B---3--:R-:W3:Y:S04]  /*18e0*/  LDG.E R27, desc[UR6][R18.64+-0x800] ;  /* 0xfff80006121b7981 */ /* 0x008ee8000c1e1900 */
[----:B---3--:R3:W-:Y:S04]  /*18f0*/  STG.E desc[UR6][R20.64+-0x400], R27 ;  /* 0xfffc001b14007986 */ /* 0x0087e8000c101906 */
[----:B----4-:R-:W4:Y:S04]  /*1900*/  LDG.E R29, desc[UR6][R18.64+-0x400] ;  /* 0xfffc0006121d7981 */ /* 0x010f28000c1e1900 */
[----:B----4-:R3:W-:Y:S04]  /*1910*/  STG.E desc[UR6][R20.64+-0x200], R29 ;  /* 0xfffe001d14007986 */ /* 0x0107e8000c101906 */
[----:B-----5:R-:W4:Y:S04]  /*1920*/  LDG.E R24, desc[UR6][R18.64] ;  /* 0x0000000612187981 */ /* 0x020f28000c1e1900 */
[----:B----4-:R3:W-:Y:S04]  /*1930*/  STG.E desc[UR6][R20.64], R24 ;  /* 0x0000001814007986 */ /* 0x0107e8000c101906 */
[----:B0-----:R-:W4:Y:S04]  /*1940*/  LDG.E R26, desc[UR6][R18.64+0x400] ;  /* 0x00040006121a7981 */ /* 0x001f28000c1e1900 */
[----:B----4-:R3:W-:Y:S04]  /*1950*/  STG.E desc[UR6][R20.64+0x200], R26 ;  /* 0x0002001a14007986 */ /* 0x0107e8000c101906 */
[----:B-1----:R-:W4:Y:S04]  /*1960*/  LDG.E R23, desc[UR6][R18.64+0x800] ;  /* 0x0008000612177981 */ /* 0x002f28000c1e1900 */
[----:B----4-:R3:W-:Y:S04]  /*1970*/  STG.E desc[UR6][R20.64+0x400], R23 ;  /* 0x0004001714007986 */ /* 0x0107e8000c101906 */
[----:B--2---:R-:W2:Y:S01]  /*1980*/  LDG.E R25, desc[UR6][R18.64+0xc00] ;  /* 0x000c000612197981 */ /* 0x004ea2000c1e1900 */
[----:B------:R-:W-:-:S02]  /*1990*/  IADD3 R16, PT, PT, R16, 0x10, RZ ;  /* 0x0000001010107810 */ /* 0x000fc40007ffe0ff */
[----:B------:R-:W-:Y:S02]  /*19a0*/  IADD3 R8, P2, PT, R8, 0x2000, RZ ;  /* 0x0000200008087810 */ /* 0x000fe40007f5e0ff */
[----:B------:R-:W-:Y:S02]  /*19b0*/  ISETP.NE.AND P1, PT, R16, RZ, PT ;  /* 0x000000ff1000720c */ /* 0x000fe40003f25270 */
[----:B------:R-:W-:Y:S01]  /*19c0*/  IADD3 R12, P3, PT, R12, 0x4000, RZ ;  /* 0x000040000c0c7810 */ /* 0x000fe20007f7e0ff */
[----:B------:R-:W-:Y:S01]  /*19d0*/  IMAD.X R9, RZ, RZ, R9, P2 ;  /* 0x000000ffff097224 */ /* 0x000fe200010e0609 */
[----:B------:R-:W-:-:S03]  /*19e0*/  IADD3 R17, PT, PT, R17, 0x800, RZ ;  /* 0x0000080011117810 */ /* 0x000fc60007ffe0ff */
[----:B------:R-:W-:Y:S01]  /*19f0*/  IMAD.X R13, RZ, RZ, R13, P3 ;  /* 0x000000ffff0d7224 */ /* 0x000fe200018e060d */
[----:B--2---:R3:W-:Y:S05]  /*1a00*/  STG.E desc[UR6][R20.64+0x600], R25 ;  /* 0x0006001914007986 */ /* 0x0047ea000c101906 */
[----:B------:R-:W-:Y:S05]  /*1a10*/  @P1 BRA `(.L_x_344) ;  /* 0xfffffffc00581947 */ /* 0x000fea000383ffff */
.L_x_343:
[----:B------:R-:W-:Y:S05]  /*1a20*/  @!P0 EXIT ;  /* 0x000000000000894d */ /* 0x000fea0003800000 */
[----:B------:R-:W-:Y:S02]  /*1a30*/  ISETP.GE.U32.AND P0, PT, R22, 0x8, PT ;  /* 0x000000081600780c */ /* 0x000fe40003f06070 */
[----:B------:R-:W-:-:S04]  /*1a40*/  LOP3.LUT R12, R0, 0x7, RZ, 0xc0, !PT ;  /* 0x00000007000c7812 */ /* 0x000fc800078ec0ff */
[----:B------:R-:W-:-:S07]  /*1a50*/  ISETP.NE.AND P1, PT, R12, RZ, PT ;  /* 0x000000ff0c00720c */ /* 0x000fce0003f25270 */
[----:B------:R-:W-:Y:S06]  /*1a60*/  @!P0 BRA `(.L_x_345) ;  /* 0x0000000000508947 */ /* 0x000fec0003800000 */
[----:B------:R-:W-:-:S04]  /*1a70*/  IMAD R11, R6, 0x80, R7 ;  /* 0x00000080060b7824 */ /* 0x000fc800078e0207 */
[----:B------:R-:W-:-:S05]  /*1a80*/  IMAD.WIDE R8, R11, 0x8, R4 ;  /* 0x000000080b087825 */ /* 0x000fca00078e0204 */
[----:B------:R-:W2:Y:S01]  /*1a90*/  LDG.E R13, desc[UR6][R8.64+0x4] ;  /* 0x00000406080d7981 */ /* 0x000ea2000c1e1900 */
[----:B------:R-:W-:-:S05]  /*1aa0*/  IMAD.WIDE R10, R11, 0x4, R2 ;  /* 0x000000040b0a7825 */ /* 0x000fca00078e0202 */
[----:B--2---:R0:W-:Y:S04]  /*1ab0*/  STG.E desc[UR6][R10.64], R13 ;  /* 0x0000000d0a007986 */ /* 0x0041e8000c101906 */
[----:B------:R-:W2:Y:S04]  /*1ac0*/  LDG.E R15, desc[UR6][R8.64+0x404] ;  /* 0x00040406080f7981 */ /* 0x000ea8000c1e1900 */
[----:B--2---:R1:W-:Y:S04]  /*1ad0*/  STG.E desc[UR6][R10.64+0x200], R15 ;  /* 0x0002000f0a007986 */ /* 0x0043e8000c101906 */
[----:B------:R-:W2:Y:S04]  /*1ae0*/  LDG.E R17, desc[UR6][R8.64+0x804] ;  /* 0x0008040608117981 */ /* 0x000ea8000c1e1900 */
[----:B--2---:R2:W-:Y:S04]  /*1af0*/  STG.E desc[UR6][R10.64+0x400], R17 ;  /* 0x000400110a007986 */ /* 0x0045e8000c101906 */
[----:B------:R-:W4:Y:S04]  /*1b00*/  LDG.E R19, desc[UR6][R8.64+0xc04] ;  /* 0x000c040608137981 */ /* 0x000f28000c1e1900 */
[----:B----4-:R2:W-:Y:S04]  /*1b10*/  STG.E desc[UR6][R10.64+0x600], R19 ;  /* 0x000600130a007986 */ /* 0x0105e8000c101906 */
[----:B---3--:R-:W3:Y:S04]  /*1b20*/  LDG.E R21, desc[UR6][R8.64+0x1004] ;  /* 0x0010040608157981 */ /* 0x008ee8000c1e1900 */
[----:B---3--:R2:W-:Y:S04]  /*1b30*/  STG.E desc[UR6][R10.64+0x800], R21 ;  /* 0x000800150a007986 */ /* 0x0085e8000c101906 */
[----:B------:R-:W3:Y:S04]  /*1b40*/  LDG.E R23, desc[UR6][R8.64+0x1404] ;  /* 0x0014040608177981 */ /* 0x000ee8000c1e1900 */
[----:B---3--:R2:W-:Y:S04]  /*1b50*/  STG.E desc[UR6][R10.64+0xa00], R23 ;  /* 0x000a00170a007986 */ /* 0x0085e8000c101906 */
[----:B0-----:R-:W3:Y:S04]  /*1b60*/  LDG.E R13, desc[UR6][R8.64+0x1804] ;  /* 0x00180406080d7981 */ /* 0x001ee8000c1e1900 */
[----:B---3--:R2:W-:Y:S04]  /*1b70*/  STG.E desc[UR6][R10.64+0xc00], R13 ;  /* 0x000c000d0a007986 */ /* 0x0085e8000c101906 */
[----:B-1----:R-:W3:Y:S01]  /*1b80*/  LDG.E R15, desc[UR6][R8.64+0x1c04] ;  /* 0x001c0406080f7981 */ /* 0x002ee2000c1e1900 */
[----:B------:R-:W-:-:S03]  /*1b90*/  VIADD R6, R6, 0x8 ;  /* 0x0000000806067836 */ /* 0x000fc60000000000 */
[----:B---3--:R2:W-:Y:S04]  /*1ba0*/  STG.E desc[UR6][R10.64+0xe00], R15 ;  /* 0x000e000f0a007986 */ /* 0x0085e8000c101906 */
.L_x_345:
[----:B------:R-:W-:Y:S05]  /*1bb0*/  @!P1 EXIT ;  /* 0x000000000000994d */ /* 0x000fea0003800000 */
[----:B------:R-:W-:Y:S02]  /*1bc0*/  ISETP.GE.U32.AND P0, PT, R12, 0x4, PT ;  /* 0x000000040c00780c */ /* 0x000fe40003f06070 */
[----:B------:R-:W-:-:S04]  /*1bd0*/  LOP3.LUT R0, R0, 0x3, RZ, 0xc0, !PT ;  /* 0x0000000300007812 */ /* 0x000fc800078ec0ff */
[----:B------:R-:W-:-:S07]  /*1be0*/  ISETP.NE.AND P1, PT, R0, RZ, PT ;  /* 0x000000ff0000720c */ /* 0x000fce0003f25270 */
[----:B------:R-:W-:Y:S06]  /*1bf0*/  @!P0 BRA `(.L_x_346) ;  /* 0x0000000000308947 */ /* 0x000fec0003800000 */
[----:B--2---:R-:W-:-:S05]  /*1c00*/  LEA R11, R6, R7, 0x7 ;  /* 0x00000007060b7211 */ /* 0x004fca00078e38ff */
        /* <DEDUP_REMOVED lines=8> */
[----:B------:R-:W2:Y:S01]  /*1c90*/  LDG.E R19, desc[UR6][R8.64+0xc04] ;  /* 0x000c040608137981 */ /* 0x000ea2000c1e1900 */
[----:B------:R-:W-:-:S03]  /*1ca0*/  VIADD R6, R6, 0x4 ;  /* 0x0000000406067836 */ /* 0x000fc60000000000 */
[----:B--2---:R0:W-:Y:S04]  /*1cb0*/  STG.E desc[UR6][R10.64+0x600], R19 ;  /* 0x000600130a007986 */ /* 0x0041e8000c101906 */
.L_x_346:
[----:B------:R-:W-:Y:S05]  /*1cc0*/  @!P1 EXIT ;  /* 0x000000000000994d */ /* 0x000fea0003800000 */
[----:B------:R-:W-:Y:S01]  /*1cd0*/  IADD3 R8, P0, PT, R4, 0x4, RZ ;  /* 0x0000000404087810 */ /* 0x000fe20007f1e0ff */
[----:B0-2---:R-:W-:Y:S01]  /*1ce0*/  IMAD R11, R6, 0x80, R7 ;  /* 0x00000080060b7824 */ /* 0x005fe200078e0207 */
[----:B------:R-:W-:-:S03]  /*1cf0*/  IADD3 R0, PT, PT, -R0, RZ, RZ ;  /* 0x000000ff00007210 */ /* 0x000fc60007ffe1ff */
[----:B------:R-:W-:-:S08]  /*1d00*/  IMAD.X R9, RZ, RZ, R5, P0 ;  /* 0x000000ffff097224 */ /* 0x000fd000000e0605 */
.L_x_347:
[----:B0-----:R-:W-:-:S06]  /*1d10*/  IMAD.WIDE R6, R11, 0x8, R8 ;  /* 0x000000080b067825 */ /* 0x001fcc00078e0208 */
[----:B------:R-:W2:Y:S01]  /*1d20*/  LDG.E R7, desc[UR6][R6.64] ;  /* 0x0000000606077981 */ /* 0x000ea2000c1e1900 */
[----:B------:R-:W-:Y:S01]  /*1d30*/  VIADD R0, R0, 0x1 ;  /* 0x0000000100007836 */ /* 0x000fe20000000000 */
[----:B------:R-:W-:Y:S01]  /*1d40*/  MOV R5, R3 ;  /* 0x0000000300057202 */ /* 0x000fe20000000f00 */
[----:B------:R-:W-:-:S03]  /*1d50*/  IMAD.MOV.U32 R4, RZ, RZ, R2 ;  /* 0x000000ffff047224 */ /* 0x000fc600078e0002 */
[----:B------:R-:W-:Y:S01]  /*1d60*/  ISETP.NE.AND P0, PT, R0, RZ, PT ;  /* 0x000000ff0000720c */ /* 0x000fe20003f05270 */
[----:B------:R-:W-:-:S05]  /*1d70*/  IMAD.WIDE R4, R11, 0x4, R4 ;  /* 0x000000040b047825 */ /* 0x000fca00078e0204 */
[----:B--2---:R0:W-:Y:S07]  /*1d80*/  STG.E desc[UR6][R4.64], R7 ;  /* 0x0000000704007986 */ /* 0x0041ee000c101906 */
[----:B------:R-:W-:Y:S05]  /*1d90*/  @!P0 EXIT ;  /* 0x000000000000894d */ /* 0x000fea0003800000 */
[----:B------:R-:W-:Y:S01]  /*1da0*/  IADD3 R11, PT, PT, R11, 0x80, RZ ;  /* 0x000000800b0b7810 */ /* 0x000fe20007ffe0ff */
[----:B------:R-:W-:Y:S06]  /*1db0*/  BRA `(.L_x_347) ;  /* 0xfffffffc00d47947 */ /* 0x000fec000383ffff */
.L_x_348:
        /* <DEDUP_REMOVED lines=12> */
.L_x_1023:


//--------------------- .text._ZN3cub18CUB_300001_SM_10006detail9transform16transform_kernelINS2_10policy_hubILb1EN4cuda3std3__45tupleIJN6thrust24THRUST_300001_SM_1000_NS6detail15normal_iteratorINSA_10device_ptrI8KeyValueEEEEEEEE10policy1000Ei13extract_valueNSC_INSD_IiEEEEJPSE_EEEvT0_iT1_T2_DpNS2_10kernel_argIT3_EE --------------------------
	.section	.text._ZN3cub18CUB_300001_SM_10006detail9transform16transform_kernelINS2_10policy_hubILb1EN4cuda3std3__45tupleIJN6thrust24THRUST_300001_SM_1000_NS6detail15normal_iteratorINSA_10device_ptrI8KeyValueEEEEEEEE10policy1000Ei13extract_valueNSC_INSD_IiEEEEJPSE_EEEvT0_iT1_T2_DpNS2_10kernel_argIT3_EE,"ax",@progbits
	.align	128
        .global         _ZN3cub18CUB_300001_SM_10006detail9transform16transform_kernelINS2_10policy_hubILb1EN4cuda3std3__45tupleIJN6thrust24THRUST_300001_SM_1000_NS6detail15normal_iteratorINSA_10device_ptrI8KeyValueEEEEEEEE10policy1000Ei13extract_valueNSC_INSD_IiEEEEJPSE_EEEvT0_iT1_T2_DpNS2_10kernel_argIT3_EE
        .type           _ZN3cub18CUB_300001_SM_10006detail9transform16transform_kernelINS2_10policy_hubILb1EN4cuda3std3__45tupleIJN6thrust24THRUST_300001_SM_1000_NS6detail15normal_iteratorINSA_10device_ptrI8KeyValueEEEEEEEE10policy1000Ei13extract_valueNSC_INSD_IiEEEEJPSE_EEEvT0_iT1_T2_DpNS2_10kernel_argIT3_EE,@function
        .size           _ZN3cub18CUB_300001_SM_10006detail9transform16transform_kernelINS2_10policy_hubILb1EN4cuda3std3__45tupleIJN6thrust24THRUST_300001_SM_1000_NS6detail15normal_iteratorINSA_10device_ptrI8KeyValueEEEEEEEE10policy1000Ei13extract_valueNSC_INSD_IiEEEEJPSE_EEEvT0_iT1_T2_DpNS2_10kernel_argIT3_EE,(.L_x_1024 - _ZN3cub18CUB_300001_SM_10006detail9transform16transform_kernelINS2_10policy_hubILb1EN4cuda3std3__45tupleIJN6thrust24THRUST_300001_SM_1000_NS6detail15normal_iteratorINSA_10device_ptrI8KeyValueEEEEEEEE10policy1000Ei13extract_valueNSC_INSD_IiEEEEJPSE_EEEvT0_iT1_T2_DpNS2_10kernel_argIT3_EE)
        .other          _ZN3cub18CUB_300001_SM_10006detail9transform16transform_kernelINS2_10policy_hubILb1EN4cuda3std3__45tupleIJN6thrust24THRUST_300001_SM_1000_NS6detail15normal_iteratorINSA_10device_ptrI8KeyValueEEEEEEEE10policy1000Ei13extract_valueNSC_INSD_IiEEEEJPSE_EEEvT0_iT1_T2_DpNS2_10kernel_argIT3_EE,@"STO_CUDA_ENTRY STV_DEFAULT"
_ZN3cub18CUB_300001_SM_10006detail9transform16transform_kernelINS2_10policy_hubILb1EN4cuda3std3__45tupleIJN6thrust24THRUST_300001_SM_1000_NS6detail15normal_iteratorINSA_10device_ptrI8KeyValueEEEEEEEE10policy1000Ei13extract_valueNSC_INSD_IiEEEEJPSE_EEEvT0_iT1_T2_DpNS2_10kernel_argIT3_EE:
.text._ZN3cub18CUB_300001_SM_10006detail9transform16transform_kernelINS2_10policy_hubILb1EN4cuda3std3__45tupleIJN6thrust24THRUST_300001_SM_1000_NS6detail15normal_iteratorINSA_10device_ptrI8KeyValueEEEEEEEE10policy1000Ei13extract_valueNSC_INSD_IiEEEEJPSE_EEEvT0_iT1_T2_DpNS2_10kernel_argIT3_EE:
[----:B------:R-:W-:Y:S08]  /*0000*/  LDC R1, c[0x0][0x37c] ;  /* 0x0000df00ff017b82 */ /* 0x000ff00000000800 */
[----:B------:R-:W0:Y:S01]  /*0010*/  LDC.64 R10, c[0x0][0x380] ;  /* 0x0000e000ff0a7b82 */ /* 0x000e220000000a00 */
[----:B------:R-:W1:Y:S01]  /*0020*/  S2R R7, SR_TID.X ;  /* 0x0000000000077919 */ /* 0x000e620000002100 */
[----:B------:R-:W2:Y:S01]  /*0030*/  LDCU.64 UR6, c[0x0][0x358] ;  /* 0x00006b00ff0677ac */ /* 0x000ea20008000a00 */
[----:B------:R-:W-:Y:S05]  /*0040*/  BSSY.RECONVERGENT B0, `(.L_x_349) ;  /* 0x0000016000007945 */ /* 0x000fea0003800200 */
[----:B------:R-:W3:Y:S08]  /*0050*/  S2UR UR4, SR_CTAID.X ;  /* 0x00000000000479c3 */ /* 0x000ef00000002500 */
[----:B------:R-:W4:Y:S01]  /*0060*/  LDC.64 R2, c[0x0][0x398] ;  /* 0x0000e600ff027b82 */ /* 0x000f220000000a00 */
[----:B0-----:R-:W-:-:S07]  /*0070*/  IMAD.SHL.U32 R6, R11, 0x80, RZ ;  /* 0x000000800b067824 */ /* 0x001fce00078e00ff */
[----:B------:R-:W0:Y:S01]  /*0080*/  LDC.64 R4, c[0x0][0x390] ;  /* 0x0000e400ff047b82 */ /* 0x000e220000000a00 */
[----:B---3--:R-:W-:Y:S01]  /*0090*/  IMAD R9, R6, UR4, RZ ;  /* 0x0000000406097c24 */ /* 0x008fe2000f8e02ff */
[----:B-1----:R-:W-:-:S03]  /*00a0*/  SHF.L.U32 R15, R7, 0x7, RZ ;  /* 0x00000007070f7819 */ /* 0x002fc600000006ff */
[----:B------:R-:W-:-:S05]  /*00b0*/  IMAD.IADD R13, R10, 0x1, -R9 ;  /* 0x000000010a0d7824 */ /* 0x000fca00078e0a09 */
[CC--:B------:R-:W-:Y:S02]  /*00c0*/  VIMNMX R0, PT, PT, R6.reuse, R13.reuse, PT ;  /* 0x0000000d06007248 */ /* 0x0c0fe40003fe0100 */
[----:B------:R-:W-:-:S03]  /*00d0*/  ISETP.GT.AND P1, PT, R6, R13, PT ;  /* 0x0000000d0600720c */ /* 0x000fc60003f24270 */
[----:B------:R-:W-:-:S05]  /*00e0*/  IMAD.SHL.U32 R8, R0, 0x8, RZ ;  /* 0x0000000800087824 */ /* 0x000fca00078e00ff */
[----:B------:R-:W-:-:S13]  /*00f0*/  ISETP.GE.AND P0, PT, R15, R8, PT ;  /* 0x000000080f00720c */ /* 0x000fda0003f06270 */
[----:B--2-4-:R-:W-:Y:S05]  /*0100*/  @P0 BRA `(.L_x_350) ;  /* 0x0000000000240947 */ /* 0x014fea0003800000 */
[----:B------:R-:W1:Y:S02]  /*0110*/  LDC.64 R12, c[0x0][0x398] ;  /* 0x0000e600ff0c7b82 */ /* 0x000e640000000a00 */
[----:B-1----:R-:W-:-:S04]  /*0120*/  IMAD.WIDE.U32 R12, R7, 0x80, R12 ;  /* 0x00000080070c7825 */ /* 0x002fc800078e000c */
[----:B------:R-:W-:-:S07]  /*0130*/  IMAD.WIDE R12, R9, 0x8, R12 ;  /* 0x00000008090c7825 */ /* 0x000fce00078e020c */
.L_x_351:
[----:B------:R-:W-:Y:S01]  /*0140*/  VIADD R15, R15, 0x4000 ;  /* 0x000040000f0f7836 */ /* 0x000fe20000000000 */
[----:B------:R1:W-:Y:S04]  /*0150*/  CCTL.E.PF2 [R12] ;  /* 0x000000000c00798f */ /* 0x0003e80000800100 */
[----:B------:R-:W-:Y:S02]  /*0160*/  ISETP.GE.AND P0, PT, R15, R8, PT ;  /* 0x000000080f00720c */ /* 0x000fe40003f06270 */
[----:B-1----:R-:W-:-:S04]  /*0170*/  IADD3 R12, P2, PT, R12, 0x4000, RZ ;  /* 0x000040000c0c7810 */ /* 0x002fc80007f5e0ff */
[----:B------:R-:W-:-:S07]  /*0180*/  IADD3.X R13, PT, PT, RZ, R13, RZ, P2, !PT ;  /* 0x0000000dff0d7210 */ /* 0x000fce00017fe4ff */
[----:B------:R-:W-:Y:S05]  /*0190*/  @!P0 BRA `(.L_x_351) ;  /* 0xfffffffc00e88947 */ /* 0x000fea000383ffff */
.L_x_350:
[----:B------:R-:W-:Y:S05]  /*01a0*/  BSYNC.RECONVERGENT B0 ;  /* 0x0000000000007941 */ /* 0x000fea0003800200 */
.L_x_349:
[----:B------:R-:W-:-:S04]  /*01b0*/  IMAD.WIDE R2, R9, 0x8, R2 ;  /* 0x0000000809027825 */ /* 0x000fc800078e0202 */
[----:B0-----:R-:W-:Y:S01]  /*01c0*/  IMAD.WIDE R4, R9, 0x4, R4 ;  /* 0x0000000409047825 */ /* 0x001fe200078e0204 */
[----:B------:R-:W-:Y:S06]  /*01d0*/  @P1 BRA `(.L_x_352) ;  /* 0x0000000400ec1947 */ /* 0x000fec0003800000 */
        /* <DEDUP_REMOVED lines=8> */
[----:B------:R-:W-:Y:S02]  /*0260*/  IADD3 R10, P1, PT, R2, 0xc04, RZ ;  /* 0x00000c04020a7810 */ /* 0x000fe40007f3e0ff */
[----:B------:R-:W-:Y:S01]  /*0270*/  LOP3.LUT R0, R11, 0x7ffffff0, RZ, 0xc0, !PT ;  /* 0x7ffffff00b007812 */ /* 0x000fe200078ec0ff */
[----:B------:R-:W-:Y:S01]  /*0280*/  IMAD.WIDE.U32 R14, R7, 0x8, R2 ;  /* 0x00000008070e7825 */ /* 0x000fe200078e0002 */
[----:B------:R-:W-:-:S03]  /*0290*/  IADD3 R18, P2, PT, R12, 0x800, RZ ;  /* 0x000008000c127810 */ /* 0x000fc60007f5e0ff */
[----:B------:R-:W-:Y:S01]  /*02a0*/  VIADD R19, R7, 0x480 ;  /* 0x0000048007137836 */ /* 0x000fe20000000000 */
[----:B------:R-:W-:Y:S01]  /*02b0*/  IADD3 R16, P3, PT, R14, 0x1004, RZ ;  /* 0x000010040e107810 */ /* 0x000fe20007f7e0ff */
[----:B------:R-:W-:Y:S01]  /*02c0*/  IMAD.X R29, RZ, RZ, R13, P2 ;  /* 0x000000ffff1d7224 */ /* 0x000fe200010e060d */
[----:B------:R-:W-:Y:S01]  /*02d0*/  IADD3 R12, P2, PT, R4, 0x600, RZ ;  /* 0x00000600040c7810 */ /* 0x000fe20007f5e0ff */
[----:B------:R-:W-:Y:S01]  /*02e0*/  IMAD.X R11, RZ, RZ, R3, P1 ;  /* 0x000000ffff0b7224 */ /* 0x000fe200008e0603 */
[----:B------:R-:W-:Y:S01]  /*02f0*/  IADD3.X R17, PT, PT, RZ, R15, RZ, P3, !PT ;  /* 0x0000000fff117210 */ /* 0x000fe20001ffe4ff */
[----:B------:R-:W-:Y:S01]  /*0300*/  IMAD.MOV R6, RZ, RZ, -R0 ;  /* 0x000000ffff067224 */ /* 0x000fe200078e0a00 */
[----:B------:R-:W-:-:S09]  /*0310*/  IADD3.X R13, PT, PT, RZ, R5, RZ, P2, !PT ;  /* 0x00000005ff0d7210 */ /* 0x000fd200017fe4ff */
.L_x_354:
[----:B------:R-:W2:Y:S01]  /*0320*/  LDG.E R21, desc[UR6][R16.64+-0x1000] ;  /* 0xfff0000610157981 */ /* 0x000ea2000c1e1900 */
[----:B------:R-:W-:Y:S01]  /*0330*/  IMAD.MOV.U32 R14, RZ, RZ, R18 ;  /* 0x000000ffff0e7224 */ /* 0x000fe200078e0012 */
[----:B------:R-:W-:-:S05]  /*0340*/  MOV R15, R29 ;  /* 0x0000001d000f7202 */ /* 0x000fca0000000f00 */
[----:B--2---:R0:W-:Y:S04]  /*0350*/  STG.E desc[UR6][R14.64+-0x800], R21 ;  /* 0xfff800150e007986 */ /* 0x0041e8000c101906 */
[----:B----4-:R-:W2:Y:S04]  /*0360*/  LDG.E R23, desc[UR6][R16.64+-0xc00] ;  /* 0xfff4000610177981 */ /* 0x010ea8000c1e1900 */
        /* <DEDUP_REMOVED lines=20> */
[----:B---3--:R-:W-:Y:S04]  /*04b0*/  STG.E desc[UR6][R22.64+-0x400], R29 ;  /* 0xfffc001d16007986 */ /* 0x008fe8000c101906 */
[----:B----4-:R-:W3:Y:S04]  /*04c0*/  LDG.E R18, desc[UR6][R20.64+-0x400] ;  /* 0xfffc000614127981 */ /* 0x010ee8000c1e1900 */
[----:B---3--:R3:W-:Y:S04]  /*04d0*/  STG.E desc[UR6][R22.64+-0x200], R18 ;  /* 0xfffe001216007986 */ /* 0x0087e8000c101906 */
[----:B-----5:R-:W4:Y:S04]  /*04e0*/  LDG.E R24, desc[UR6][R20.64] ;  /* 0x0000000614187981 */ /* 0x020f28000c1e1900 */
[----:B----4-:R4:W-:Y:S04]  /*04f0*/  STG.E desc[UR6][R22.64], R24 ;  /* 0x0000001816007986 */ /* 0x0109e8000c101906 */
[----:B0-----:R-:W5:Y:S04]  /*0500*/  LDG.E R26, desc[UR6][R20.64+0x400] ;  /* 0x00040006141a7981 */ /* 0x001f68000c1e1900 */
[----:B-----5:R4:W-:Y:S04]  /*0510*/  STG.E desc[UR6][R22.64+0x200], R26 ;  /* 0x0002001a16007986 */ /* 0x0209e8000c101906 */
[----:B-1----:R-:W5:Y:S04]  /*0520*/  LDG.E R25, desc[UR6][R20.64+0x800] ;  /* 0x0008000614197981 */ /* 0x002f68000c1e1900 */
[----:B-----5:R4:W-:Y:S04]  /*0530*/  STG.E desc[UR6][R22.64+0x400], R25 ;  /* 0x0004001916007986 */ /* 0x0209e8000c101906 */
[----:B--2---:R-:W2:Y:S01]  /*0540*/  LDG.E R27, desc[UR6][R20.64+0xc00] ;  /* 0x000c0006141b7981 */ /* 0x004ea2000c1e1900 */
[----:B------:R-:W-:Y:S01]  /*0550*/  VIADD R6, R6, 0x10 ;  /* 0x0000001006067836 */ /* 0x000fe20000000000 */
[----:B---3--:R-:W-:Y:S01]  /*0560*/  IADD3 R18, P2, PT, R14, 0x2000, RZ ;  /* 0x000020000e127810 */ /* 0x008fe20007f5e0ff */
[----:B------:R-:W-:Y:S01]  /*0570*/  VIADD R19, R19, 0x800 ;  /* 0x0000080013137836 */ /* 0x000fe20000000000 */
[----:B------:R-:W-:-:S02]  /*0580*/  IADD3 R16, P3, PT, R16, 0x4000, RZ ;  /* 0x0000400010107810 */ /* 0x000fc40007f7e0ff */
[----:B------:R-:W-:Y:S01]  /*0590*/  ISETP.NE.AND P1, PT, R6, RZ, PT ;  /* 0x000000ff0600720c */ /* 0x000fe20003f25270 */
[----:B------:R-:W-:Y:S01]  /*05a0*/  IMAD.X R29, RZ, RZ, R15, P2 ;  /* 0x000000ffff1d7224 */ /* 0x000fe200010e060f */
[----:B------:R-:W-:Y:S01]  /*05b0*/  IADD3.X R17, PT, PT, RZ, R17, RZ, P3, !PT ;  /* 0x00000011ff117210 */ /* 0x000fe20001ffe4ff */
[----:B--2---:R4:W-:Y:S10]  /*05c0*/  STG.E desc[UR6][R22.64+0x600], R27 ;  /* 0x0006001b16007986 */ /* 0x0049f4000c101906 */
[----:B------:R-:W-:Y:S05]  /*05d0*/  @P1 BRA `(.L_x_354) ;  /* 0xfffffffc00501947 */ /* 0x000fea000383ffff */
.L_x_353:
[----:B------:R-:W-:Y:S05]  /*05e0*/  @!P0 EXIT ;  /* 0x000000000000894d */ /* 0x000fea0003800000 */
[----:B------:R-:W0:Y:S01]  /*05f0*/  LDCU UR4, c[0x0][0x384] ;  /* 0x00007080ff0477ac */ /* 0x000e220008000800 */
[----:B------:R-:W-:Y:S01]  /*0600*/  ISETP.GE.U32.AND P0, PT, R8, 0x8, PT ;  /* 0x000000080800780c */ /* 0x000fe20003f06070 */
[----:B0-----:R-:W-:-:S06]  /*0610*/  ULOP3.LUT UR5, UR4, 0x7, URZ, 0xc0, !UPT ;  /* 0x0000000704057892 */ /* 0x001fcc000f8ec0ff */
[----:B------:R-:W-:-:S06]  /*0620*/  ISETP.NE.AND P1, PT, RZ, UR5, PT ;  /* 0x00000005ff007c0c */ /* 0x000fcc000bf25270 */
[----:B------:R-:W-:Y:S07]  /*0630*/  @!P0 BRA `(.L_x_355) ;  /* 0x0000000000508947 */ /* 0x000fee0003800000 */
        /* <DEDUP_REMOVED lines=9> */
[----:B------:R-:W3:Y:S04]  /*06d0*/  LDG.E R21, desc[UR6][R10.64+0xc04] ;  /* 0x000c04060a157981 */ /* 0x000ee8000c1e1900 */
[----:B---3--:R2:W-:Y:S04]  /*06e0*/  STG.E desc[UR6][R12.64+0x600], R21 ;  /* 0x000600150c007986 */ /* 0x0085e8000c101906 */
[----:B----4-:R-:W3:Y:S04]  /*06f0*/  LDG.E R23, desc[UR6][R10.64+0x1004] ;  /* 0x001004060a177981 */ /* 0x010ee8000c1e1900 */
[----:B---3--:R2:W-:Y:S04]  /*0700*/  STG.E desc[UR6][R12.64+0x800], R23 ;  /* 0x000800170c007986 */ /* 0x0085e8000c101906 */
[----:B------:R-:W3:Y:S04]  /*0710*/  LDG.E R25, desc[UR6][R10.64+0x1404] ;  /* 0x001404060a197981 */ /* 0x000ee8000c1e1900 */
[----:B---3--:R2:W-:Y:S04]  /*0720*/  STG.E desc[UR6][R12.64+0xa00], R25 ;  /* 0x000a00190c007986 */ /* 0x0085e8000c101906 */
[----:B0-----:R-:W3:Y:S04]  /*0730*/  LDG.E R15, desc[UR6][R10.64+0x1804] ;  /* 0x001804060a0f7981 */ /* 0x001ee8000c1e1900 */
[----:B---3--:R2:W-:Y:S04]  /*0740*/  STG.E desc[UR6][R12.64+0xc00], R15 ;  /* 0x000c000f0c007986 */ /* 0x0085e8000c101906 */
[----:B-1----:R-:W3:Y:S01]  /*0750*/  LDG.E R17, desc[UR6][R10.64+0x1c04] ;  /* 0x001c04060a117981 */ /* 0x002ee2000c1e1900 */
[----:B------:R-:W-:-:S03]  /*0760*/  IADD3 R0, PT, PT, R0, 0x8, RZ ;  /* 0x0000000800007810 */ /* 0x000fc60007ffe0ff */
[----:B---3--:R2:W-:Y:S04]  /*0770*/  STG.E desc[UR6][R12.64+0xe00], R17 ;  /* 0x000e00110c007986 */ /* 0x0085e8000c101906 */
.L_x_355:
[----:B------:R-:W-:Y:S05]  /*0780*/  @!P1 EXIT ;  /* 0x000000000000994d */ /* 0x000fea0003800000 */
[----:B------:R-:W-:Y:S02]  /*0790*/  UISETP.GE.U32.AND UP0, UPT, UR5, 0x4, UPT ;  /* 0x000000040500788c */ /* 0x000fe4000bf06070 */
[----:B------:R-:W-:-:S06]  /*07a0*/  ULOP3.LUT UR4, UR4, 0x3, URZ, 0xc0, !UPT ;  /* 0x0000000304047892 */ /* 0x000fcc000f8ec0ff */
[----:B------:R-:W-:Y:S01]  /*07b0*/  ISETP.NE.AND P0, PT, RZ, UR4, PT ;  /* 0x00000004ff007c0c */ /* 0x000fe2000bf05270 */
[----:B------:R-:W-:-:S12]  /*07c0*/  BRA.U !UP0, `(.L_x_356) ;  /* 0x0000000108307547 */ /* 0x000fd8000b800000 */
[----:B--2---:R-:W-:-:S04]  /*07d0*/  IMAD R15, R0, 0x80, R7 ;  /* 0x00000080000f7824 */ /* 0x004fc800078e0207 */
        /* <DEDUP_REMOVED lines=11> */
.L_x_356:
[----:B------:R-:W-:Y:S05]  /*0890*/  @!P0 EXIT ;  /* 0x000000000000894d */ /* 0x000fea0003800000 */
[----:B0-----:R-:W0:Y:S01]  /*08a0*/  LDC.64 R4, c[0x0][0x390] ;  /* 0x0000e400ff047b82 */ /* 0x001e220000000a00 */
[----:B------:R-:W-:Y:S01]  /*08b0*/  IADD3 R6, P0, PT, R2, 0x4, RZ ;  /* 0x0000000402067810 */ /* 0x000fe20007f1e0ff */
[----:B------:R-:W-:Y:S01]  /*08c0*/  UIADD3 UR4, UPT, UPT, -UR4, URZ, URZ ;  /* 0x000000ff04047290 */ /* 0x000fe2000fffe1ff */
[----:B------:R-:W-:-:S03]  /*08d0*/  LEA R11, R0, R7, 0x7 ;  /* 0x00000007000b7211 */ /* 0x000fc600078e38ff */
[----:B------:R-:W-:Y:S02]  /*08e0*/  IMAD.X R7, RZ, RZ, R3, P0 ;  /* 0x000000ffff077224 */ /* 0x000fe400000e0603 */
[----:B0-----:R-:W-:-:S07]  /*08f0*/  IMAD.WIDE R8, R9, 0x4, R4 ;  /* 0x0000000409087825 */ /* 0x001fce00078e0204 */
.L_x_357:
[----:B0-----:R-:W-:-:S06]  /*0900*/  IMAD.WIDE R4, R11, 0x8, R6 ;  /* 0x000000080b047825 */ /* 0x001fcc00078e0206 */
[----:B------:R-:W3:Y:S01]  /*0910*/  LDG.E R5, desc[UR6][R4.64] ;  /* 0x0000000604057981 */ /* 0x000ee2000c1e1900 */
[----:B------:R-:W-:Y:S01]  /*0920*/  IMAD.WIDE R2, R11, 0x4, R8 ;  /* 0x000000040b027825 */ /* 0x000fe200078e0208 */
[----:B------:R-:W-:-:S03]  /*0930*/  UIADD3 UR4, UPT, UPT, UR4, 0x1, URZ ;  /* 0x0000000104047890 */ /* 0x000fc6000fffe0ff */
[----:B------:R-:W-:Y:S01]  /*0940*/  VIADD R11, R11, 0x80 ;  /* 0x000000800b0b7836 */ /* 0x000fe20000000000 */
[----:B------:R-:W-:Y:S01]  /*0950*/  UISETP.NE.AND UP0, UPT, UR4, URZ, UPT ;  /* 0x000000ff0400728c */ /* 0x000fe2000bf05270 */
[----:B---3--:R0:W-:Y:S08]  /*0960*/  STG.E desc[UR6][R2.64], R5 ;  /* 0x0000000502007986 */ /* 0x0081f0000c101906 */
[----:B------:R-:W-:Y:S05]  /*0970*/  BRA.U UP0, `(.L_x_357) ;  /* 0xfffffffd00e07547 */ /* 0x000fea000b83ffff */
[----:B------:R-:W-:Y:S05]  /*0980*/  EXIT ;  /* 0x000000000000794d */ /* 0x000fea0003800000 */
.L_x_352:
[----:B------:R-:W-:-:S13]  /*0990*/  ISETP.GE.AND P0, PT, R11, 0x1, PT ;  /* 0x000000010b00780c */ /* 0x000fda0003f06270 */
[----:B------:R-:W-:Y:S05]  /*09a0*/  @!P0 EXIT ;  /* 0x000000000000894d */ /* 0x000fea0003800000 */
[C---:B------:R-:W-:Y:S01]  /*09b0*/  ISETP.GE.U32.AND P0, PT, R11.reuse, 0x10, PT ;  /* 0x000000100b00780c */ /* 0x040fe20003f06070 */
[----:B------:R-:W-:Y:S01]  /*09c0*/  HFMA2 R6, -RZ, RZ, 0, 0 ;  /* 0x00000000ff067431 */ /* 0x000fe200000001ff */
[----:B------:R-:W-:-:S11]  /*09d0*/  LOP3.LUT R20, R11, 0xf, RZ, 0xc0, !PT ;  /* 0x0000000f0b147812 */ /* 0x000fd600078ec0ff */
[----:B------:R-:W-:Y:S05]  /*09e0*/  @!P0 BRA `(.L_x_358) ;  /* 0x0000000400708947 */ /* 0x000fea0003800000 */
[----:B------:R-:W-:Y:S01]  /*09f0*/  LOP3.LUT R6, R11, 0x7ffffff0, RZ, 0xc0, !PT ;  /* 0x7ffffff00b067812 */ /* 0x000fe200078ec0ff */
[----:B------:R-:W-:-:S07]  /*0a00*/  IMAD.MOV.U32 R8, RZ, RZ, RZ ;  /* 0x000000ffff087224 */ /* 0x000fce00078e00ff */
.L_x_361:
[----:B------:R-:W-:-:S05]  /*0a10*/  IMAD R9, R8, 0x80, R7 ;  /* 0x0000008008097824 */ /* 0x000fca00078e0207 */
[----:B------:R-:W-:-:S13]  /*0a20*/  ISETP.GE.AND P0, PT, R9, R0, PT ;  /* 0x000000000900720c */ /* 0x000fda0003f06270 */
[----:B0-----:R-:W-:-:S05]  /*0a30*/  @!P0 IMAD.WIDE.U32 R10, R9, 0x8, R2 ;  /* 0x00000008090a8825 */ /* 0x001fca00078e0002 */
        /* <DEDUP_REMOVED lines=47> */
[----:B-1----:R-:W-:Y:S01]  /*0d30*/  IADD3 R13, PT, PT, R9, 0x480, RZ ;  /* 0x00000480090d7810 */ /* 0x002fe20007ffe0ff */
[----:B--2---:R1:W-:Y:S04]  /*0d40*/  @!P1 STG.E desc[UR6][R22.64], R19 ;  /* 0x0000001316009986 */ /* 0x0043e8000c101906 */
[----:B------:R-:W2:Y:S01]  /*0d50*/  @!P0 LDG.E R25, desc[UR6][R24.64+0x4] ;  /* 0x0000040618198981 */ /* 0x000ea2000c1e1900 */
[----:B------:R-:W-:Y:S01]  /*0d60*/  ISETP.GE.AND P1, PT, R13, R0, PT ;  /* 0x000000000d00720c */ /* 0x000fe20003f26270 */
[----:B------:R-:W-:-:S04]  /*0d70*/  @!P0 IMAD.WIDE.U32 R14, R29, 0x4, R4 ;  /* 0x000000041d0e8825 */ /* 0x000fc800078e0004 */
[----:B------:R-:W-:-:S04]  /*0d80*/  IMAD.WIDE R10, R13, 0x8, R2 ;  /* 0x000000080d0a7825 */ /* 0x000fc800078e0202 */
[----:B0-----:R-:W-:Y:S01]  /*0d90*/  VIADD R21, R9, 0x500 ;  /* 0x0000050009157836 */ /* 0x001fe20000000000 */
[----:B--2---:R0:W-:Y:S04]  /*0da0*/  @!P0 STG.E desc[UR6][R14.64], R25 ;  /* 0x000000190e008986 */ /* 0x0041e8000c101906 */
[----:B------:R-:W2:Y:S01]  /*0db0*/  @!P1 LDG.E R17, desc[UR6][R10.64+0x4] ;  /* 0x000004060a119981 */ /* 0x000ea2000c1e1900 */
[----:B------:R-:W-:Y:S01]  /*0dc0*/  ISETP.GE.AND P0, PT, R21, R0, PT ;  /* 0x000000001500720c */ /* 0x000fe20003f06270 */
[----:B------:R-:W-:Y:S01]  /*0dd0*/  IMAD.WIDE R12, R13, 0x4, R4 ;  /* 0x000000040d0c7825 */ /* 0x000fe200078e0204 */
[----:B------:R-:W-:-:S04]  /*0de0*/  IADD3 R21, PT, PT, R9, 0x580, RZ ;  /* 0x0000058009157810 */ /* 0x000fc80007ffe0ff */
[----:B--2---:R2:W-:Y:S07]  /*0df0*/  @!P1 STG.E desc[UR6][R12.64], R17 ;  /* 0x000000110c009986 */ /* 0x0045ee000c101906 */
[----:B-1----:R-:W3:Y:S01]  /*0e00*/  @!P0 LDG.E R19, desc[UR6][R10.64+0x404] ;  /* 0x000404060a138981 */ /* 0x002ee2000c1e1900 */
[-C--:B------:R-:W-:Y:S01]  /*0e10*/  ISETP.GE.AND P1, PT, R21, R0.reuse, PT ;  /* 0x000000001500720c */ /* 0x080fe20003f26270 */
[----:B0-----:R-:W-:Y:S02]  /*0e20*/  VIADD R15, R9, 0x600 ;  /* 0x00000600090f7836 */ /* 0x001fe40000000000 */
[----:B---3--:R0:W-:Y:S10]  /*0e30*/  @!P0 STG.E desc[UR6][R12.64+0x200], R19 ;  /* 0x000200130c008986 */ /* 0x0081f4000c101906 */
[----:B------:R-:W3:Y:S01]  /*0e40*/  @!P1 LDG.E R21, desc[UR6][R10.64+0x804] ;  /* 0x000804060a159981 */ /* 0x000ee2000c1e1900 */
[----:B------:R-:W-:-:S02]  /*0e50*/  ISETP.GE.AND P0, PT, R15, R0, PT ;  /* 0x000000000f00720c */ /* 0x000fc40003f06270 */
[----:B------:R-:W-:Y:S01]  /*0e60*/  IADD3 R23, PT, PT, R9, 0x680, RZ ;  /* 0x0000068009177810 */ /* 0x000fe20007ffe0ff */
[----:B---3--:R1:W-:Y:S10]  /*0e70*/  @!P1 STG.E desc[UR6][R12.64+0x400], R21 ;  /* 0x000400150c009986 */ /* 0x0083f4000c101906 */
[----:B------:R-:W3:Y:S01]  /*0e80*/  @!P0 LDG.E R15, desc[UR6][R10.64+0xc04] ;  /* 0x000c04060a0f8981 */ /* 0x000ee2000c1e1900 */
[----:B------:R-:W-:Y:S01]  /*0e90*/  ISETP.GE.AND P1, PT, R23, R0, PT ;  /* 0x000000001700720c */ /* 0x000fe20003f26270 */
[----:B------:R-:W-:-:S02]  /*0ea0*/  VIADD R23, R9, 0x700 ;  /* 0x0000070009177836 */ /* 0x000fc40000000000 */
[----:B---3--:R1:W-:Y:S10]  /*0eb0*/  @!P0 STG.E desc[UR6][R12.64+0x600], R15 ;  /* 0x0006000f0c008986 */ /* 0x0083f4000c101906 */
[----:B--2---:R-:W2:Y:S01]  /*0ec0*/  @!P1 LDG.E R17, desc[UR6][R10.64+0x1004] ;  /* 0x001004060a119981 */ /* 0x004ea2000c1e1900 */
[----:B------:R-:W-:-:S03]  /*0ed0*/  ISETP.GE.AND P0, PT, R23, R0, PT ;  /* 0x000000001700720c */ /* 0x000fc60003f06270 */
[----:B--2---:R1:W-:Y:S10]  /*0ee0*/  @!P1 STG.E desc[UR6][R12.64+0x800], R17 ;  /* 0x000800110c009986 */ /* 0x0043f4000c101906 */
[----:B0-----:R-:W2:Y:S01]  /*0ef0*/  @!P0 LDG.E R19, desc[UR6][R10.64+0x1404] ;  /* 0x001404060a138981 */ /* 0x001ea2000c1e1900 */
[----:B------:R-:W-:Y:S01]  /*0f00*/  IADD3 R9, PT, PT, R9, 0x780, RZ ;  /* 0x0000078009097810 */ /* 0x000fe20007ffe0ff */
[----:B------:R-:W-:Y:S01]  /*0f10*/  VIADD R8, R8, 0x10 ;  /* 0x0000001008087836 */ /* 0x000fe20000000000 */
[----:B------:R-:W-:Y:S04]  /*0f20*/  BSSY.RECONVERGENT B0, `(.L_x_359) ;  /* 0x0000007000007945 */ /* 0x000fe80003800200 */
[----:B------:R-:W-:Y:S01]  /*0f30*/  ISETP.NE.AND P1, PT, R8, R6, PT ;  /* 0x000000060800720c */ /* 0x000fe20003f25270 */
[----:B--2---:R1:W-:Y:S01]  /*0f40*/  @!P0 STG.E desc[UR6][R12.64+0xa00], R19 ;  /* 0x000a00130c008986 */ /* 0x0043e2000c101906 */
[----:B------:R-:W-:-:S13]  /*0f50*/  ISETP.GE.AND P0, PT, R9, R0, PT ;  /* 0x000000000900720c */ /* 0x000fda0003f06270 */
[----:B-1----:R-:W-:Y:S05]  /*0f60*/  @P0 BRA `(.L_x_360) ;  /* 0x0000000000080947 */ /* 0x002fea0003800000 */
[----:B------:R-:W2:Y:S04]  /*0f70*/  LDG.E R11, desc[UR6][R10.64+0x1804] ;  /* 0x001804060a0b7981 */ /* 0x000ea8000c1e1900 */
[----:B--2---:R0:W-:Y:S02]  /*0f80*/  STG.E desc[UR6][R12.64+0xc00], R11 ;  /* 0x000c000b0c007986 */ /* 0x0041e4000c101906 */
.L_x_360:
[----:B------:R-:W-:Y:S05]  /*0f90*/  BSYNC.RECONVERGENT B0 ;  /* 0x0000000000007941 */ /* 0x000fea0003800200 */
.L_x_359:
[----:B------:R-:W-:Y:S05]  /*0fa0*/  @P1 BRA `(.L_x_361) ;  /* 0xfffffff800981947 */ /* 0x000fea000383ffff */
.L_x_358:
[----:B------:R-:W-:-:S13]  /*0fb0*/  ISETP.NE.AND P0, PT, R20, RZ, PT ;  /* 0x000000ff1400720c */ /* 0x000fda0003f05270 */
[----:B------:R-:W-:Y:S05]  /*0fc0*/  @!P0 EXIT ;  /* 0x000000000000894d */ /* 0x000fea0003800000 */
[----:B------:R-:W1:Y:S01]  /*0fd0*/  LDCU UR5, c[0x0][0x384] ;  /* 0x00007080ff0577ac */ /* 0x000e620008000800 */
[----:B------:R-:W-:Y:S01]  /*0fe0*/  ISETP.GE.U32.AND P0, PT, R20, 0x8, PT ;  /* 0x000000081400780c */ /* 0x000fe20003f06070 */
[----:B-1----:R-:W-:-:S12]  /*0ff0*/  ULOP3.LUT UR8, UR5, 0x7, URZ, 0xc0, !UPT ;  /* 0x0000000705087892 */ /* 0x002fd8000f8ec0ff */
[----:B------:R-:W-:Y:S05]  /*1000*/  @!P0 BRA `(.L_x_362) ;  /* 0x0000000000f48947 */ /* 0x000fea0003800000 */
[----:B------:R-:W-:Y:S01]  /*1010*/  LEA R17, R6, R7, 0x7 ;  /* 0x0000000706117211 */ /* 0x000fe200078e38ff */
[----:B------:R-:W-:Y:S03]  /*1020*/  BSSY.RECONVERGENT B0, `(.L_x_363) ;  /* 0x0000016000007945 */ /* 0x000fe60003800200 */
[CC--:B------:R-:W-:Y:S01]  /*1030*/  ISETP.GE.AND P6, PT, R17.reuse, R0.reuse, PT ;  /* 0x000000001100720c */ /* 0x0c0fe20003fc6270 */
[C---:B------:R-:W-:Y:S01]  /*1040*/  VIADD R9, R17.reuse, 0x80 ;  /* 0x0000008011097836 */ /* 0x040fe20000000000 */
[C---:B0-----:R-:W-:Y:S01]  /*1050*/  IADD3 R11, PT, PT, R17.reuse, 0x100, RZ ;  /* 0x00000100110b7810 */ /* 0x041fe20007ffe0ff */
[C---:B------:R-:W-:Y:S01]  /*1060*/  VIADD R13, R17.reuse, 0x180 ;  /* 0x00000180110d7836 */ /* 0x040fe20000000000 */
[----:B------:R-:W-:Y:S02]  /*1070*/  IADD3 R15, PT, PT, R17, 0x300, RZ ;  /* 0x00000300110f7810 */ /* 0x000fe40007ffe0ff */
[----:B------:R-:W-:-:S02]  /*1080*/  ISETP.GE.AND P1, PT, R9, R0, PT ;  /* 0x000000000900720c */ /* 0x000fc40003f26270 */
[-C--:B------:R-:W-:Y:S01]  /*1090*/  ISETP.GE.AND P0, PT, R11, R0.reuse, PT ;  /* 0x000000000b00720c */ /* 0x080fe20003f06270 */
[----:B------:R-:W-:Y:S01]  /*10a0*/  VIADD R11, R17, 0x280 ;  /* 0x00000280110b7836 */ /* 0x000fe20000000000 */
[----:B------:R-:W-:Y:S02]  /*10b0*/  P2R R12, PR, RZ, 0x2 ;  /* 0x00000002ff0c7803 */ /* 0x000fe40000000000 */
[-C--:B------:R-:W-:Y:S01]  /*10c0*/  ISETP.GE.AND P1, PT, R13, R0.reuse, PT ;  /* 0x000000000d00720c */ /* 0x080fe20003f26270 */
[C---:B------:R-:W-:Y:S01]  /*10d0*/  VIADD R13, R17.reuse, 0x380 ;  /* 0x00000380110d7836 */ /* 0x040fe20000000000 */
[----:B------:R-:W-:Y:S02]  /*10e0*/  IADD3 R9, PT, PT, R17, 0x200, RZ ;  /* 0x0000020011097810 */ /* 0x000fe40007ffe0ff */
[-C--:B------:R-:W-:Y:S01]  /*10f0*/  ISETP.GE.AND P3, PT, R11, R0.reuse, PT ;  /* 0x000000000b00720c */ /* 0x080fe20003f66270 */
[----:B------:R-:W-:Y:S01]  /*1100*/  IMAD.WIDE R10, R17, 0x8, R2 ;  /* 0x00000008110a7825 */ /* 0x000fe200078e0202 */
[----:B------:R-:W-:-:S02]  /*1110*/  ISETP.GE.AND P2, PT, R9, R0, PT ;  /* 0x000000000900720c */ /* 0x000fc40003f46270 */
[-C--:B------:R-:W-:Y:S01]  /*1120*/  ISETP.GE.AND P4, PT, R15, R0.reuse, PT ;  /* 0x000000000f00720c */ /* 0x080fe20003f86270 */
[----:B------:R-:W-:Y:S01]  /*1130*/  IMAD.WIDE R8, R17, 0x4, R4 ;  /* 0x0000000411087825 */ /* 0x000fe200078e0204 */
[----:B------:R-:W-:Y:S01]  /*1140*/  ISETP.GE.AND P5, PT, R13, R0, PT ;  /* 0x000000000d00720c */ /* 0x000fe20003fa6270 */
[----:B------:R-:W-:-:S12]  /*1150*/  @P6 BRA `(.L_x_364) ;  /* 0x0000000000086947 */ /* 0x000fd80003800000 */
[----:B------:R-:W2:Y:S04]  /*1160*/  LDG.E R13, desc[UR6][R10.64+0x4] ;  /* 0x000004060a0d7981 */ /* 0x000ea8000c1e1900 */
[----:B--2---:R0:W-:Y:S02]  /*1170*/  STG.E desc[UR6][R8.64], R13 ;  /* 0x0000000d08007986 */ /* 0x0041e4000c101906 */
.L_x_364:
[----:B------:R-:W-:Y:S05]  /*1180*/  BSYNC.RECONVERGENT B0 ;  /* 0x0000000000007941 */ /* 0x000fea0003800200 */
.L_x_363:
[----:B------:R-:W-:Y:S01]  /*1190*/  ISETP.NE.AND P6, PT, R12, RZ, PT ;  /* 0x000000ff0c00720c */ /* 0x000fe20003fc5270 */
[----:B------:R-:W-:-:S12]  /*11a0*/  BSSY.RECONVERGENT B0, `(.L_x_365) ;  /* 0x0000004000007945 */ /* 0x000fd80003800200 */
[----:B------:R-:W-:Y:S05]  /*11b0*/  @P6 BRA `(.L_x_366) ;  /* 0x0000000000086947 */ /* 0x000fea0003800000 */
[----:B0-----:R-:W2:Y:S04]  /*11c0*/  LDG.E R13, desc[UR6][R10.64+0x404] ;  /* 0x000404060a0d7981 */ /* 0x001ea8000c1e1900 */
[----:B--2---:R1:W-:Y:S02]  /*11d0*/  STG.E desc[UR6][R8.64+0x200], R13 ;  /* 0x0002000d08007986 */ /* 0x0043e4000c101906 */
.L_x_366:
[----:B------:R-:W-:Y:S05]  /*11e0*/  BSYNC.RECONVERGENT B0 ;  /* 0x0000000000007941 */ /* 0x000fea0003800200 */
.L_x_365:
[----:B------:R-:W-:Y:S04]  /*11f0*/  BSSY.RECONVERGENT B0, `(.L_x_367) ;  /* 0x0000004000007945 */ /* 0x000fe80003800200 */
[----:B------:R-:W-:Y:S05]  /*1200*/  @P0 BRA `(.L_x_368) ;  /* 0x0000000000080947 */ /* 0x000fea0003800000 */
[----:B01----:R-:W2:Y:S04]  /*1210*/  LDG.E R13, desc[UR6][R10.64+0x804] ;  /* 0x000804060a0d7981 */ /* 0x003ea8000c1e1900 */
[----:B--2---:R2:W-:Y:S02]  /*1220*/  STG.E desc[UR6][R8.64+0x400], R13 ;  /* 0x0004000d08007986 */ /* 0x0045e4000c101906 */
.L_x_368:
[----:B------:R-:W-:Y:S05]  /*1230*/  BSYNC.RECONVERGENT B0 ;  /* 0x0000000000007941 */ /* 0x000fea0003800200 */
.L_x_367:
[----:B------:R-:W-:Y:S04]  /*1240*/  BSSY.RECONVERGENT B0, `(.L_x_369) ;  /* 0x0000004000007945 */ /* 0x000fe80003800200 */
[----:B------:R-:W-:Y:S05]  /*1250*/  @P1 BRA `(.L_x_370) ;  /* 0x0000000000081947 */ /* 0x000fea0003800000 */
[----:B012---:R-:W2:Y:S04]  /*1260*/  LDG.E R13, desc[UR6][R10.64+0xc04] ;  /* 0x000c04060a0d7981 */ /* 0x007ea8000c1e1900 */
[----:B--2---:R3:W-:Y:S02]  /*1270*/  STG.E desc[UR6][R8.64+0x600], R13 ;  /* 0x0006000d08007986 */ /* 0x0047e4000c101906 */
.L_x_370:
[----:B------:R-:W-:Y:S05]  /*1280*/  BSYNC.RECONVERGENT B0 ;  /* 0x0000000000007941 */ /* 0x000fea0003800200 */
.L_x_369:
[----:B------:R-:W-:Y:S04]  /*1290*/  BSSY.RECONVERGENT B0, `(.L_x_371) ;  /* 0x0000004000007945 */ /* 0x000fe80003800200 */
[----:B------:R-:W-:Y:S05]  /*12a0*/  @P2 BRA `(.L_x_372) ;  /* 0x0000000000082947 */ /* 0x000fea0003800000 */
[----:B0123--:R-:W2:Y:S04]  /*12b0*/  LDG.E R13, desc[UR6][R10.64+0x1004] ;  /* 0x001004060a0d7981 */ /* 0x00fea8000c1e1900 */
[----:B--2---:R4:W-:Y:S02]  /*12c0*/  STG.E desc[UR6][R8.64+0x800], R13 ;  /* 0x0008000d08007986 */ /* 0x0049e4000c101906 */
.L_x_372:
[----:B------:R-:W-:Y:S05]  /*12d0*/  BSYNC.RECONVERGENT B0 ;  /* 0x0000000000007941 */ /* 0x000fea0003800200 */
.L_x_371:
[----:B------:R-:W-:Y:S04]  /*12e0*/  BSSY.RECONVERGENT B0, `(.L_x_373) ;  /* 0x0000004000007945 */ /* 0x000fe80003800200 */
[----:B------:R-:W-:Y:S05]  /*12f0*/  @P3 BRA `(.L_x_374) ;  /* 0x0000000000083947 */ /* 0x000fea0003800000 */
[----:B01234-:R-:W2:Y:S04]  /*1300*/  LDG.E R13, desc[UR6][R10.64+0x1404] ;  /* 0x001404060a0d7981 */ /* 0x01fea8000c1e1900 */
[----:B--2---:R0:W-:Y:S02]  /*1310*/  STG.E desc[UR6][R8.64+0xa00], R13 ;  /* 0x000a000d08007986 */ /* 0x0041e4000c101906 */
.L_x_374:
[----:B------:R-:W-:Y:S05]  /*1320*/  BSYNC.RECONVERGENT B0 ;  /* 0x0000000000007941 */ /* 0x000fea0003800200 */
.L_x_373:
[----:B------:R-:W-:Y:S04]  /*1330*/  BSSY.RECONVERGENT B0, `(.L_x_375) ;  /* 0x0000004000007945 */ /* 0x000fe80003800200 */
[----:B------:R-:W-:Y:S05]  /*1340*/  @P4 BRA `(.L_x_376) ;  /* 0x0000000000084947 */ /* 0x000fea0003800000 */
[----:B01234-:R-:W2:Y:S04]  /*1350*/  LDG.E R13, desc[UR6][R10.64+0x1804] ;  /* 0x001804060a0d7981 */ /* 0x01fea8000c1e1900 */
[----:B--2---:R0:W-:Y:S02]  /*1360*/  STG.E desc[UR6][R8.64+0xc00], R13 ;  /* 0x000c000d08007986 */ /* 0x0041e4000c101906 */
.L_x_376:
[----:B------:R-:W-:Y:S05]  /*1370*/  BSYNC.RECONVERGENT B0 ;  /* 0x0000000000007941 */ /* 0x000fea0003800200 */
.L_x_375:
[----:B------:R-:W-:Y:S04]  /*1380*/  BSSY.RECONVERGENT B0, `(.L_x_377) ;  /* 0x0000004000007945 */ /* 0x000fe80003800200 */
[----:B------:R-:W-:Y:S05]  /*1390*/  @P5 BRA `(.L_x_378) ;  /* 0x0000000000085947 */ /* 0x000fea0003800000 */
[----:B------:R-:W5:Y:S04]  /*13a0*/  LDG.E R11, desc[UR6][R10.64+0x1c04] ;  /* 0x001c04060a0b7981 */ /* 0x000f68000c1e1900 */
[----:B-----5:R0:W-:Y:S02]  /*13b0*/  STG.E desc[UR6][R8.64+0xe00], R11 ;  /* 0x000e000b08007986 */ /* 0x0201e4000c101906 */
.L_x_378:
[----:B------:R-:W-:Y:S05]  /*13c0*/  BSYNC.RECONVERGENT B0 ;  /* 0x0000000000007941 */ /* 0x000fea0003800200 */
.L_x_377:
[----:B------:R-:W-:-:S07]  /*13d0*/  IADD3 R6, PT, PT, R6, 0x8, RZ ;  /* 0x0000000806067810 */ /* 0x000fce0007ffe0ff */
.L_x_362:
[----:B------:R-:W-:-:S13]  /*13e0*/  ISETP.NE.AND P0, PT, RZ, UR8, PT ;  /* 0x00000008ff007c0c */ /* 0x000fda000bf05270 */
[----:B------:R-:W-:Y:S05]  /*13f0*/  @!P0 EXIT ;  /* 0x000000000000894d */ /* 0x000fea0003800000 */
[----:B------:R-:W-:Y:S02]  /*1400*/  UISETP.GE.U32.AND UP0, UPT, UR8, 0x4, UPT ;  /* 0x000000040800788c */ /* 0x000fe4000bf06070 */
[----:B------:R-:W-:-:S06]  /*1410*/  ULOP3.LUT UR4, UR5, 0x3, URZ, 0xc0, !UPT ;  /* 0x0000000305047892 */ /* 0x000fcc000f8ec0ff */
[----:B------:R-:W-:Y:S01]  /*1420*/  ISETP.NE.AND P2, PT, RZ, UR4, PT ;  /* 0x00000004ff007c0c */ /* 0x000fe2000bf45270 */
[----:B------:R-:W-:-:S12]  /*1430*/  BRA.U !UP0, `(.L_x_379) ;  /* 0x0000000108647547 */ /* 0x000fd8000b800000 */
[----:B------:R-:W-:-:S05]  /*1440*/  IMAD R25, R6, 0x80, R7 ;  /* 0x0000008006197824 */ /* 0x000fca00078e0207 */
[----:B------:R-:W-:-:S13]  /*1450*/  ISETP.GE.AND P0, PT, R25, R0, PT ;  /* 0x000000001900720c */ /* 0x000fda0003f06270 */
[----:B01234-:R-:W-:-:S05]  /*1460*/  @!P0 IMAD.WIDE R8, R25, 0x8, R2 ;  /* 0x0000000819088825 */ /* 0x01ffca00078e0202 */
[----:B------:R-:W2:Y:S01]  /*1470*/  @!P0 LDG.E R19, desc[UR6][R8.64+0x4] ;  /* 0x0000040608138981 */ /* 0x000ea2000c1e1900 */
[C---:B------:R-:W-:Y:S01]  /*1480*/  IADD3 R15, PT, PT, R25.reuse, 0x80, RZ ;  /* 0x00000080190f7810 */ /* 0x040fe20007ffe0ff */
[----:B------:R-:W-:-:S03]  /*1490*/  @!P0 IMAD.WIDE R10, R25, 0x4, R4 ;  /* 0x00000004190a8825 */ /* 0x000fc600078e0204 */
[----:B------:R-:W-:-:S13]  /*14a0*/  ISETP.GE.AND P1, PT, R15, R0, PT ;  /* 0x000000000f00720c */ /* 0x000fda0003f26270 */
[----:B------:R-:W-:-:S04]  /*14b0*/  @!P1 IMAD.WIDE R12, R15, 0x8, R2 ;  /* 0x000000080f0c9825 */ /* 0x000fc800078e0202 */
[----:B------:R-:W-:Y:S01]  /*14c0*/  VIADD R23, R25, 0x100 ;  /* 0x0000010019177836 */ /* 0x000fe20000000000 */
[----:B--2---:R0:W-:Y:S04]  /*14d0*/  @!P0 STG.E desc[UR6][R10.64], R19 ;  /* 0x000000130a008986 */ /* 0x0041e8000c101906 */
[----:B------:R-:W2:Y:S01]  /*14e0*/  @!P1 LDG.E R21, desc[UR6][R12.64+0x4] ;  /* 0x000004060c159981 */ /* 0x000ea2000c1e1900 */
[----:B------:R-:W-:Y:S01]  /*14f0*/  ISETP.GE.AND P0, PT, R23, R0, PT ;  /* 0x000000001700720c */ /* 0x000fe20003f06270 */
[----:B------:R-:W-:-:S12]  /*1500*/  @!P1 IMAD.WIDE R14, R15, 0x4, R4 ;  /* 0x000000040f0e9825 */ /* 0x000fd800078e0204 */
        /* <DEDUP_REMOVED lines=12> */
.L_x_379:
[----:B------:R-:W-:Y:S05]  /*15d0*/  @!P2 EXIT ;  /* 0x000000000000a94d */ /* 0x000fea0003800000 */
[----:B01234-:R-:W-:Y:S01]  /*15e0*/  IADD3 R8, P0, PT, R2, 0x4, RZ ;  /* 0x0000000402087810 */ /* 0x01ffe20007f1e0ff */
[----:B------:R-:W-:Y:S01]  /*15f0*/  UIADD3 UR4, UPT, UPT, -UR4, URZ, URZ ;  /* 0x000000ff04047290 */ /* 0x000fe2000fffe1ff */
[----:B------:R-:W-:-:S03]  /*1600*/  LEA R11, R6, R7, 0x7 ;  /* 0x00000007060b7211 */ /* 0x000fc600078e38ff */
[----:B------:R-:W-:-:S08]  /*1610*/  IMAD.X R9, RZ, RZ, R3, P0 ;  /* 0x000000ffff097224 */ /* 0x000fd000000e0603 */
.L_x_380:
[C---:B------:R-:W-:Y:S01]  /*1620*/  ISETP.GE.AND P0, PT, R11.reuse, R0, PT ;  /* 0x000000000b00720c */ /* 0x040fe20003f06270 */
[----:B------:R-:W-:-:S12]  /*1630*/  IMAD.WIDE R6, R11, 0x8, R8 ;  /* 0x000000080b067825 */ /* 0x000fd800078e0208 */
[----:B------:R-:W2:Y:S01]  /*1640*/  @!P0 LDG.E R7, desc[UR6][R6.64] ;  /* 0x0000000606078981 */ /* 0x000ea2000c1e1900 */
[----:B------:R-:W-:Y:S01]  /*1650*/  UIADD3 UR4, UPT, UPT, UR4, 0x1, URZ ;  /* 0x0000000104047890 */ /* 0x000fe2000fffe0ff */
[----:B------:R-:W-:-:S05]  /*1660*/  IMAD.WIDE R2, R11, 0x4, R4 ;  /* 0x000000040b027825 */ /* 0x000fca00078e0204 */
[----:B--2---:R0:W-:Y:S01]  /*1670*/  @!P0 STG.E desc[UR6][R2.64], R7 ;  /* 0x0000000702008986 */ /* 0x0041e2000c101906 */
[----:B------:R-:W-:-:S13]  /*1680*/  ISETP.NE.AND P0, PT, RZ, UR4, PT ;  /* 0x00000004ff007c0c */ /* 0x000fda000bf05270 */
[----:B0-----:R-:W-:Y:S05]  /*1690*/  @!P0 EXIT ;  /* 0x000000000000894d */ /* 0x001fea0003800000 */
[----:B------:R-:W-:Y:S01]  /*16a0*/  IADD3 R11, PT, PT, R11, 0x80, RZ ;  /* 0x000000800b0b7810 */ /* 0x000fe20007ffe0ff */
[----:B------:R-:W-:Y:S06]  /*16b0*/  BRA `(.L_x_380) ;  /* 0xfffffffc00d87947 */ /* 0x000fec000383ffff */
.L_x_381:
        /* <DEDUP_REMOVED lines=12> */
.L_x_1024:


//--------------------- .text._ZN3cub18CUB_300001_SM_10006detail9transform16transform_kernelINS2_10policy_hubILb1EN4cuda3std3__45tupleIJN6thrust24THRUST_300001_SM_1000_NS6detail15normal_iteratorINSA_10device_ptrI8KeyValueEEEEEEEE10policy1000El11extract_keyNSC_INSD_IiEEEEJPSE_EEEvT0_iT1_T2_DpNS2_10kernel_argIT3_EE --------------------------
	.section	.text._ZN3cub18CUB_300001_SM_10006detail9transform16transform_kernelINS2_10policy_hubILb1EN4cuda3std3__45tupleIJN6thrust24THRUST_300001_SM_1000_NS6detail15normal_iteratorINSA_10device_ptrI8KeyValueEEEEEEEE10policy1000El11extract_keyNSC_INSD_IiEEEEJPSE_EEEvT0_iT1_T2_DpNS2_10kernel_argIT3_EE,"ax",@progbits
	.align	128
        .global         _ZN3cub18CUB_300001_SM_10006detail9transform16transform_kernelINS2_10policy_hubILb1EN4cuda3std3__45tupleIJN6thrust24THRUST_300001_SM_1000_NS6detail15normal_iteratorINSA_10device_ptrI8KeyValueEEEEEEEE10policy1000El11extract_keyNSC_INSD_IiEEEEJPSE_EEEvT0_iT1_T2_DpNS2_10kernel_argIT3_EE
        .type           _ZN3cub18CUB_300001_SM_10006detail9transform16transform_kernelINS2_10policy_hubILb1EN4cuda3std3__45tupleIJN6thrust24THRUST_300001_SM_1000_NS6detail15normal_iteratorINSA_10device_ptrI8KeyValueEEEEEEEE10policy1000El11extract_keyNSC_INSD_IiEEEEJPSE_EEEvT0_iT1_T2_DpNS2_10kernel_argIT3_EE,@function
        .size           _ZN3cub18CUB_300001_SM_10006detail9transform16transform_kernelINS2_10policy_hubILb1EN4cuda3std3__45tupleIJN6thrust24THRUST_300001_SM_1000_NS6detail15normal_iteratorINSA_10device_ptrI8KeyValueEEEEEEEE10policy1000El11extract_keyNSC_INSD_IiEEEEJPSE_EEEvT0_iT1_T2_DpNS2_10kernel_argIT3_EE,(.L_x_1025 - _ZN3cub18CUB_300001_SM_10006detail9transform16transform_kernelINS2_10policy_hubILb1EN4cuda3std3__45tupleIJN6thrust24THRUST_300001_SM_1000_NS6detail15normal_iteratorINSA_10device_ptrI8KeyValueEEEEEEEE10policy1000El11extract_keyNSC_INSD_IiEEEEJPSE_EEEvT0_iT1_T2_DpNS2_10kernel_argIT3_EE)
        .other          _ZN3cub18CUB_300001_SM_10006detail9transform16transform_kernelINS2_10policy_hubILb1EN4cuda3std3__45tupleIJN6thrust24THRUST_300001_SM_1000_NS6detail15normal_iteratorINSA_10device_ptrI8KeyValueEEEEEEEE10policy1000El11extract_keyNSC_INSD_IiEEEEJPSE_EEEvT0_iT1_T2_DpNS2_10kernel_argIT3_EE,@"STO_CUDA_ENTRY STV_DEFAULT"
_ZN3cub18CUB_300001_SM_10006detail9transform16transform_kernelINS2_10policy_hubILb1EN4cuda3std3__45tupleIJN6thrust24THRUST_300001_SM_1000_NS6detail15normal_iteratorINSA_10device_ptrI8KeyValueEEEEEEEE10policy1000El11extract_keyNSC_INSD_IiEEEEJPSE_EEEvT0_iT1_T2_DpNS2_10kernel_argIT3_EE:
.text._ZN3cub18CUB_300001_SM_10006detail9transform16transform_kernelINS2_10policy_hubILb1EN4cuda3std3__45tupleIJN6thrust24THRUST_300001_SM_1000_NS6detail15normal_iteratorINSA_10device_ptrI8KeyValueEEEEEEEE10policy1000El11extract_keyNSC_INSD_IiEEEEJPSE_EEEvT0_iT1_T2_DpNS2_10kernel_argIT3_EE:
        /* <DEDUP_REMOVED lines=13> */
[----:B--2---:R-:W-:Y:S01]  /*00d0*/  IMAD.SHL.U32 R0, R7, 0x80, RZ ;  /* 0x0000008007007824 */ /* 0x004fe200078e00ff */
        /* <DEDUP_REMOVED lines=9> */
[----:B------:R-:W-:-:S04]  /*0170*/  IMAD.U32 R2, RZ, RZ, UR4 ;  /* 0x00000004ff027e24 */ /* 0x000fc8000f8e00ff */
[----:B------:R-:W-:-:S03]  /*0180*/  MOV R3, UR5 ;  /* 0x0000000500037c02 */ /* 0x000fc60008000f00 */
[----:B------:R-:W-:-:S07]  /*0190*/  IMAD.WIDE.U32 R2, R7, 0x80, R2 ;  /* 0x0000008007027825 */ /* 0x000fce00078e0002 */
.L_x_384:
[----:B------:R-:W-:Y:S01]  /*01a0*/  VIADD R0, R0, 0x4000 ;  /* 0x0000400000007836 */ /* 0x000fe20000000000 */
[----:B------:R0:W-:Y:S04]  /*01b0*/  CCTL.E.PF2 [R2] ;  /* 0x000000000200798f */ /* 0x0001e80000800100 */
[----:B------:R-:W-:Y:S02]  /*01c0*/  ISETP.GE.AND P0, PT, R0, UR6, PT ;  /* 0x0000000600007c0c */ /* 0x000fe4000bf06270 */
[----:B0-----:R-:W-:-:S04]  /*01d0*/  IADD3 R2, P1, PT, R2, 0x4000, RZ ;  /* 0x0000400002027810 */ /* 0x001fc80007f3e0ff */
[----:B------:R-:W-:-:S07]  /*01e0*/  IADD3.X R3, PT, PT, RZ, R3, RZ, P1, !PT ;  /* 0x00000003ff037210 */ /* 0x000fce0000ffe4ff */
[----:B------:R-:W-:Y:S05]  /*01f0*/  @!P0 BRA `(.L_x_384) ;  /* 0xfffffffc00e88947 */ /* 0x000fea000383ffff */
.L_x_383:
[----:B------:R-:W-:Y:S05]  /*0200*/  BSYNC.RECONVERGENT B0 ;  /* 0x0000000000007941 */ /* 0x000fea0003800200 */
.L_x_382:
        /* <DEDUP_REMOVED lines=12> */
[----:B------:R-:W-:-:S05]  /*02d0*/  IMAD.U32 R5, RZ, RZ, UR9 ;  /* 0x00000009ff057e24 */ /* 0x000fca000f8e00ff */
[----:B-1----:R-:W-:Y:S05]  /*02e0*/  BRA.U !UP0, `(.L_x_385) ;  /* 0x0000001108e87547 */ /* 0x002fea000b800000 */
[----:B------:R-:W-:-:S06]  /*02f0*/  UISETP.GE.AND UP0, UPT, UR18, 0x1, UPT ;  /* 0x000000011200788c */ /* 0x000fcc000bf06270 */
[----:B------:R-:W-:-:S13]  /*0300*/  PLOP3.LUT P0, PT, PT, PT, UP0, 0x80, 0x8 ;  /* 0x000000000008781c */ /* 0x000fda0003f0f008 */
[----:B------:R-:W-:Y:S05]  /*0310*/  @!P0 EXIT ;  /* 0x000000000000894d */ /* 0x000fea0003800000 */
[----:B------:R-:W-:Y:S01]  /*0320*/  UISETP.GE.U32.AND UP0, UPT, UR18, 0x10, UPT ;  /* 0x000000101200788c */ /* 0x000fe2000bf06070 */
[----:B------:R-:W-:Y:S01]  /*0330*/  IMAD.MOV.U32 R0, RZ, RZ, RZ ;  /* 0x000000ffff007224 */ /* 0x000fe200078e00ff */
[----:B------:R-:W-:-:S07]  /*0340*/  ULOP3.LUT UR4, UR18, 0xf, URZ, 0xc0, !UPT ;  /* 0x0000000f12047892 */ /* 0x000fce000f8ec0ff */
[----:B------:R-:W-:Y:S05]  /*0350*/  BRA.U !UP0, `(.L_x_386) ;  /* 0x0000000d08107547 */ /* 0x000fea000b800000 */
[----:B------:R-:W-:-:S13]  /*0360*/  ISETP.GE.AND P0, PT, R7, UR10, PT ;  /* 0x0000000a07007c0c */ /* 0x000fda000bf06270 */
[----:B------:R-:W-:-:S05]  /*0370*/  @!P0 IMAD.WIDE.U32 R8, R7, 0x8, R4 ;  /* 0x0000000807088825 */ /* 0x000fca00078e0004 */
[----:B------:R-:W2:Y:S01]  /*0380*/  @!P0 LDG.E R19, desc[UR14][R8.64] ;  /* 0x0000000e08138981 */ /* 0x000ea2000c1e1900 */
[C---:B------:R-:W-:Y:S01]  /*0390*/  IADD3 R15, PT, PT, R7.reuse, 0x80, RZ ;  /* 0x00000080070f7810 */ /* 0x040fe20007ffe0ff */
[----:B------:R-:W-:-:S03]  /*03a0*/  @!P0 IMAD.WIDE.U32 R10, R7, 0x4, R2 ;  /* 0x00000004070a8825 */ /* 0x000fc600078e0002 */
[----:B------:R-:W-:-:S13]  /*03b0*/  ISETP.GE.AND P1, PT, R15, UR10, PT ;  /* 0x0000000a0f007c0c */ /* 0x000fda000bf26270 */
[----:B------:R-:W-:Y:S01]  /*03c0*/  @!P1 IMAD.WIDE.U32 R12, R15, 0x8, R4 ;  /* 0x000000080f0c9825 */ /* 0x000fe200078e0004 */
[----:B--2---:R0:W-:Y:S04]  /*03d0*/  @!P0 STG.E desc[UR14][R10.64], R19 ;  /* 0x000000130a008986 */ /* 0x0041e8000c10190e */
[----:B------:R-:W2:Y:S01]  /*03e0*/  @!P1 LDG.E R21, desc[UR14][R12.64] ;  /* 0x0000000e0c159981 */ /* 0x000ea2000c1e1900 */
[----:B------:R-:W-:Y:S02]  /*03f0*/  VIADD R23, R7, 0x100 ;  /* 0x0000010007177836 */ /* 0x000fe40000000000 */
[----:B------:R-:W-:-:S03]  /*0400*/  @!P1 IMAD.WIDE.U32 R14, R15, 0x4, R2 ;  /* 0x000000040f0e9825 */ /* 0x000fc600078e0002 */
[----:B------:R-:W-:-:S13]  /*0410*/  ISETP.GE.AND P0, PT, R23, UR10, PT ;  /* 0x0000000a17007c0c */ /* 0x000fda000bf06270 */
[----:B------:R-:W-:Y:S01]  /*0420*/  @!P0 IMAD.WIDE.U32 R16, R23, 0x8, R4 ;  /* 0x0000000817108825 */ /* 0x000fe200078e0004 */
[----:B------:R-:W-:Y:S01]  /*0430*/  IADD3 R27, PT, PT, R7, 0x180, RZ ;  /* 0x00000180071b7810 */ /* 0x000fe20007ffe0ff */
[----:B--2---:R1:W-:Y:S04]  /*0440*/  @!P1 STG.E desc[UR14][R14.64], R21 ;  /* 0x000000150e009986 */ /* 0x0043e8000c10190e */
[----:B------:R-:W2:Y:S01]  /*0450*/  @!P0 LDG.E R25, desc[UR14][R16.64] ;  /* 0x0000000e10198981 */ /* 0x000ea2000c1e1900 */
[----:B------:R-:W-:Y:S01]  /*0460*/  ISETP.GE.AND P1, PT, R27, UR10, PT ;  /* 0x0000000a1b007c0c */ /* 0x000fe2000bf26270 */
[----:B------:R-:W-:-:S12]  /*0470*/  @!P0 IMAD.WIDE.U32 R8, R23, 0x4, R2 ;  /* 0x0000000417088825 */ /* 0x000fd800078e0002 */
[----:B0-----:R-:W-:-:S04]  /*0480*/  @!P1 IMAD.WIDE.U32 R10, R27, 0x8, R4 ;  /* 0x000000081b0a9825 */ /* 0x001fc800078e0004 */
[----:B------:R-:W-:Y:S01]  /*0490*/  VIADD R23, R7, 0x200 ;  /* 0x0000020007177836 */ /* 0x000fe20000000000 */
[----:B--2---:R0:W-:Y:S04]  /*04a0*/  @!P0 STG.E desc[UR14][R8.64], R25 ;  /* 0x0000001908008986 */ /* 0x0041e8000c10190e */
[----:B------:R-:W2:Y:S01]  /*04b0*/  @!P1 LDG.E R19, desc[UR14][R10.64] ;  /* 0x0000000e0a139981 */ /* 0x000ea2000c1e1900 */
[----:B------:R-:W-:Y:S01]  /*04c0*/  ISETP.GE.AND P0, PT, R23, UR10, PT ;  /* 0x0000000a17007c0c */ /* 0x000fe2000bf06270 */
[----:B------:R-:W-:-:S12]  /*04d0*/  @!P1 IMAD.WIDE.U32 R12, R27, 0x4, R2 ;  /* 0x000000041b0c9825 */ /* 0x000fd800078e0002 */
[----:B-1----:R-:W-:Y:S01]  /*04e0*/  @!P0 IMAD.WIDE.U32 R14, R23, 0x8, R4 ;  /* 0x00000008170e8825 */ /* 0x002fe200078e0004 */
        /* <DEDUP_REMOVED lines=25> */
[----:B--2---:R-:W-:Y:S04]  /*0680*/  @!P1 STG.E desc[UR14][R18.64], R17 ;  /* 0x0000001112009986 */ /* 0x004fe8000c10190e */
[----:B------:R-:W2:Y:S01]  /*0690*/  @!P2 LDG.E R11, desc[UR14][R10.64] ;  /* 0x0000000e0a0ba981 */ /* 0x000ea2000c1e1900 */
[----:B------:R-:W-:Y:S01]  /*06a0*/  ISETP.GE.AND P0, PT, R23, UR10, PT ;  /* 0x0000000a17007c0c */ /* 0x000fe2000bf06270 */
[----:B------:R-:W-:-:S04]  /*06b0*/  @!P2 IMAD.WIDE.U32 R12, R21, 0x4, R2 ;  /* 0x00000004150ca825 */ /* 0x000fc800078e0002 */
[----:B------:R-:W-:-:S04]  /*06c0*/  IMAD.WIDE R8, R23, 0x8, R4 ;  /* 0x0000000817087825 */ /* 0x000fc800078e0204 */
[C---:B------:R-:W-:Y:S01]  /*06d0*/  VIADD R0, R7.reuse, 0x500 ;  /* 0x0000050007007836 */ /* 0x040fe20000000000 */
[----:B--2---:R1:W-:Y:S04]  /*06e0*/  @!P2 STG.E desc[UR14][R12.64], R11 ;  /* 0x0000000b0c00a986 */ /* 0x0043e8000c10190e */
[----:B0-----:R-:W2:Y:S01]  /*06f0*/  @!P0 LDG.E R15, desc[UR14][R8.64] ;  /* 0x0000000e080f8981 */ /* 0x001ea2000c1e1900 */
[----:B------:R-:W-:Y:S01]  /*0700*/  ISETP.GE.AND P6, PT, R0, UR10, PT ;  /* 0x0000000a00007c0c */ /* 0x000fe2000bfc6270 */
[----:B------:R-:W-:Y:S01]  /*0710*/  ULOP3.LUT UR5, UR18, 0x7ffffff0, URZ, 0xc0, !UPT ;  /* 0x7ffffff012057892 */ /* 0x000fe2000f8ec0ff */
[C---:B------:R-:W-:Y:S01]  /*0720*/  IADD3 R6, PT, PT, R7.reuse, 0x580, RZ ;  /* 0x0000058007067810 */ /* 0x040fe20007ffe0ff */
[C---:B------:R-:W-:Y:S01]  /*0730*/  VIADD R14, R7.reuse, 0x600 ;  /* 0x00000600070e7836 */ /* 0x040fe20000000000 */
[----:B------:R-:W-:Y:S01]  /*0740*/  IADD3 R0, PT, PT, R7, 0x680, RZ ;  /* 0x0000068007007810 */ /* 0x000fe20007ffe0ff */
[----:B------:R-:W-:Y:S01]  /*0750*/  BSSY.RECONVERGENT B0, `(.L_x_387) ;  /* 0x000000f000007945 */ /* 0x000fe20003800200 */
[----:B------:R-:W-:Y:S01]  /*0760*/  ISETP.GE.AND P5, PT, R6, UR10, PT ;  /* 0x0000000a06007c0c */ /* 0x000fe2000bfa6270 */
[----:B-1----:R-:W-:Y:S01]  /*0770*/  IMAD.WIDE R10, R23, 0x4, R2 ;  /* 0x00000004170a7825 */ /* 0x002fe200078e0202 */
[----:B------:R-:W-:-:S02]  /*0780*/  ISETP.GE.AND P3, PT, R0, UR10, PT ;  /* 0x0000000a00007c0c */ /* 0x000fc4000bf66270 */
[C---:B------:R-:W-:Y:S01]  /*0790*/  IADD3 R12, PT, PT, R7.reuse, 0x780, RZ ;  /* 0x00000780070c7810 */ /* 0x040fe20007ffe0ff */
[----:B------:R-:W-:Y:S01]  /*07a0*/  VIADD R6, R7, 0x700 ;  /* 0x0000070007067836 */ /* 0x000fe20000000000 */
[----:B------:R-:W-:Y:S01]  /*07b0*/  ISETP.GE.AND P4, PT, R14, UR10, PT ;  /* 0x0000000a0e007c0c */ /* 0x000fe2000bf86270 */
[----:B------:R-:W-:Y:S01]  /*07c0*/  IMAD.U32 R0, RZ, RZ, UR5 ;  /* 0x00000005ff007e24 */ /* 0x000fe2000f8e00ff */
[----:B------:R-:W-:Y:S02]  /*07d0*/  ISETP.GE.AND P1, PT, R12, UR10, PT ;  /* 0x0000000a0c007c0c */ /* 0x000fe4000bf26270 */
[----:B------:R-:W-:Y:S01]  /*07e0*/  ISETP.GE.AND P2, PT, R6, UR10, PT ;  /* 0x0000000a06007c0c */ /* 0x000fe2000bf46270 */
[----:B--2---:R0:W-:Y:S01]  /*07f0*/  @!P0 STG.E desc[UR14][R10.64], R15 ;  /* 0x0000000f0a008986 */ /* 0x0041e2000c10190e */
[----:B------:R-:W-:Y:S01]  /*0800*/  ISETP.NE.AND P0, PT, R0, 0x10, PT ;  /* 0x000000100000780c */ /* 0x000fe20003f05270 */
[----:B------:R-:W-:-:S12]  /*0810*/  @P6 BRA `(.L_x_388) ;  /* 0x0000000000086947 */ /* 0x000fd80003800000 */
[----:B------:R-:W2:Y:S04]  /*0820*/  LDG.E R13, desc[UR14][R8.64+0x400] ;  /* 0x0004000e080d7981 */ /* 0x000ea8000c1e1900 */
[----:B--2---:R1:W-:Y:S02]  /*0830*/  STG.E desc[UR14][R10.64+0x200], R13 ;  /* 0x0002000d0a007986 */ /* 0x0043e4000c10190e */
.L_x_388:
[----:B------:R-:W-:Y:S05]  /*0840*/  BSYNC.RECONVERGENT B0 ;  /* 0x0000000000007941 */ /* 0x000fea0003800200 */
.L_x_387:
[----:B------:R-:W-:Y:S04]  /*0850*/  BSSY.RECONVERGENT B0, `(.L_x_389) ;  /* 0x0000004000007945 */ /* 0x000fe80003800200 */
[----:B------:R-:W-:Y:S05]  /*0860*/  @P5 BRA `(.L_x_390) ;  /* 0x0000000000085947 */ /* 0x000fea0003800000 */
[----:B-1----:R-:W2:Y:S04]  /*0870*/  LDG.E R13, desc[UR14][R8.64+0x800] ;  /* 0x0008000e080d7981 */ /* 0x002ea8000c1e1900 */
[----:B--2---:R2:W-:Y:S02]  /*0880*/  STG.E desc[UR14][R10.64+0x400], R13 ;  /* 0x0004000d0a007986 */ /* 0x0045e4000c10190e */
.L_x_390:
[----:B------:R-:W-:Y:S05]  /*0890*/  BSYNC.RECONVERGENT B0 ;  /* 0x0000000000007941 */ /* 0x000fea0003800200 */
.L_x_389:
[----:B------:R-:W-:Y:S04]  /*08a0*/  BSSY.RECONVERGENT B0, `(.L_x_391) ;  /* 0x0000004000007945 */ /* 0x000fe80003800200 */
[----:B------:R-:W-:Y:S05]  /*08b0*/  @P4 BRA `(.L_x_392) ;  /* 0x0000000000084947 */ /* 0x000fea0003800000 */
[----:B-12---:R-:W2:Y:S04]  /*08c0*/  LDG.E R13, desc[UR14][R8.64+0xc00] ;  /* 0x000c000e080d7981 */ /* 0x006ea8000c1e1900 */
[----:B--2---:R3:W-:Y:S02]  /*08d0*/  STG.E desc[UR14][R10.64+0x600], R13 ;  /* 0x0006000d0a007986 */ /* 0x0047e4000c10190e */
.L_x_392:
[----:B------:R-:W-:Y:S05]  /*08e0*/  BSYNC.RECONVERGENT B0 ;  /* 0x0000000000007941 */ /* 0x000fea0003800200 */
.L_x_391:
[----:B------:R-:W-:Y:S04]  /*08f0*/  BSSY.RECONVERGENT B0, `(.L_x_393) ;  /* 0x0000004000007945 */ /* 0x000fe80003800200 */
[----:B------:R-:W-:Y:S05]  /*0900*/  @P3 BRA `(.L_x_394) ;  /* 0x0000000000083947 */ /* 0x000fea0003800000 */
[----:B-123--:R-:W2:Y:S04]  /*0910*/  LDG.E R13, desc[UR14][R8.64+0x1000] ;  /* 0x0010000e080d7981 */ /* 0x00eea8000c1e1900 */
[----:B--2---:R4:W-:Y:S02]  /*0920*/  STG.E desc[UR14][R10.64+0x800], R13 ;  /* 0x0008000d0a007986 */ /* 0x0049e4000c10190e */
.L_x_394:
[----:B------:R-:W-:Y:S05]  /*0930*/  BSYNC.RECONVERGENT B0 ;  /* 0x0000000000007941 */ /* 0x000fea0003800200 */
.L_x_393:
[----:B------:R-:W-:Y:S04]  /*0940*/  BSSY.RECONVERGENT B0, `(.L_x_395) ;  /* 0x0000004000007945 */ /* 0x000fe80003800200 */
[----:B------:R-:W-:Y:S05]  /*0950*/  @P2 BRA `(.L_x_396) ;  /* 0x0000000000082947 */ /* 0x000fea0003800000 */
[----:B-1234-:R-:W2:Y:S04]  /*0960*/  LDG.E R13, desc[UR14][R8.64+0x1400] ;  /* 0x0014000e080d7981 */ /* 0x01eea8000c1e1900 */
[----:B--2---:R1:W-:Y:S02]  /*0970*/  STG.E desc[UR14][R10.64+0xa00], R13 ;  /* 0x000a000d0a007986 */ /* 0x0043e4000c10190e */
.L_x_396:
[----:B------:R-:W-:Y:S05]  /*0980*/  BSYNC.RECONVERGENT B0 ;  /* 0x0000000000007941 */ /* 0x000fea0003800200 */
.L_x_395:
[----:B------:R-:W-:Y:S04]  /*0990*/  BSSY.RECONVERGENT B0, `(.L_x_397) ;  /* 0x0000004000007945 */ /* 0x000fe80003800200 */
[----:B------:R-:W-:Y:S05]  /*09a0*/  @P1 BRA `(.L_x_398) ;  /* 0x0000000000081947 */ /* 0x000fea0003800000 */
[----:B------:R-:W5:Y:S04]  /*09b0*/  LDG.E R9, desc[UR14][R8.64+0x1800] ;  /* 0x0018000e08097981 */ /* 0x000f68000c1e1900 */
[----:B-----5:R0:W-:Y:S02]  /*09c0*/  STG.E desc[UR14][R10.64+0xc00], R9 ;  /* 0x000c00090a007986 */ /* 0x0201e4000c10190e */
.L_x_398:
[----:B------:R-:W-:Y:S05]  /*09d0*/  BSYNC.RECONVERGENT B0 ;  /* 0x0000000000007941 */ /* 0x000fea0003800200 */
.L_x_397:
[----:B------:R-:W-:Y:S05]  /*09e0*/  @!P0 BRA `(.L_x_386) ;  /* 0x00000004006c8947 */ /* 0x000fea0003800000 */
[----:B------:R-:W-:-:S07]  /*09f0*/  HFMA2 R6, -RZ, RZ, 0, 9.5367431640625e-07 ;  /* 0x00000010ff067431 */ /* 0x000fce00000001ff */
.L_x_401:
[----:B0-----:R-:W-:-:S05]  /*0a00*/  IMAD R9, R6, 0x80, R7 ;  /* 0x0000008006097824 */ /* 0x001fca00078e0207 */
[----:B------:R-:W-:-:S13]  /*0a10*/  ISETP.GE.AND P0, PT, R9, UR10, PT ;  /* 0x0000000a09007c0c */ /* 0x000fda000bf06270 */
[----:B-1234-:R-:W-:-:S06]  /*0a20*/  @!P0 IMAD.WIDE.U32 R10, R9, 0x8, R4 ;  /* 0x00000008090a8825 */ /* 0x01efcc00078e0004 */
[----:B------:R-:W2:Y:S01]  /*0a30*/  @!P0 LDG.E R11, desc[UR14][R10.64] ;  /* 0x0000000e0a0b8981 */ /* 0x000ea2000c1e1900 */
[C---:B------:R-:W-:Y:S01]  /*0a40*/  IADD3 R19, PT, PT, R9.reuse, 0x80, RZ ;  /* 0x0000008009137810 */ /* 0x040fe20007ffe0ff */
[----:B------:R-:W-:-:S03]  /*0a50*/  @!P0 IMAD.WIDE.U32 R20, R9, 0x4, R2 ;  /* 0x0000000409148825 */ /* 0x000fc600078e0002 */
[----:B------:R-:W-:-:S13]  /*0a60*/  ISETP.GE.AND P1, PT, R19, UR10, PT ;  /* 0x0000000a13007c0c */ /* 0x000fda000bf26270 */
[----:B------:R-:W-:-:S04]  /*0a70*/  @!P1 IMAD.WIDE.U32 R12, R19, 0x8, R4 ;  /* 0x00000008130c9825 */ /* 0x000fc800078e0004 */
[----:B------:R-:W-:Y:S01]  /*0a80*/  VIADD R17, R9, 0x100 ;  /* 0x0000010009117836 */ /* 0x000fe20000000000 */
[----:B--2---:R0:W-:Y:S04]  /*0a90*/  @!P0 STG.E desc[UR14][R20.64], R11 ;  /* 0x0000000b14008986 */ /* 0x0041e8000c10190e */
[----:B------:R-:W2:Y:S01]  /*0aa0*/  @!P1 LDG.E R13, desc[UR14][R12.64] ;  /* 0x0000000e0c0d9981 */ /* 0x000ea2000c1e1900 */
[----:B------:R-:W-:Y:S01]  /*0ab0*/  ISETP.GE.AND P0, PT, R17, UR10, PT ;  /* 0x0000000a11007c0c */ /* 0x000fe2000bf06270 */
[----:B------:R-:W-:-:S12]  /*0ac0*/  @!P1 IMAD.WIDE.U32 R18, R19, 0x4, R2 ;  /* 0x0000000413129825 */ /* 0x000fd800078e0002 */
        /* <DEDUP_REMOVED lines=36> */
[C---:B-1----:R-:W-:Y:S01]  /*0d10*/  @!P0 IMAD.WIDE.U32 R14, R8.reuse, 0x8, R4 ;  /* 0x00000008080e8825 */ /* 0x042fe200078e0004 */
[----:B------:R-:W-:Y:S01]  /*0d20*/  IADD3 R25, PT, PT, R9, 0x480, RZ ;  /* 0x0000048009197810 */ /* 0x000fe20007ffe0ff */
[----:B--2---:R1:W-:Y:S04]  /*0d30*/  @!P1 STG.E desc[UR14][R18.64], R29 ;  /* 0x0000001d12009986 */ /* 0x0043e8000c10190e */
[----:B------:R-:W2:Y:S01]  /*0d40*/  @!P0 LDG.E R27, desc[UR14][R14.64] ;  /* 0x0000000e0e1b8981 */ /* 0x000ea2000c1e1900 */
[----:B------:R-:W-:Y:S01]  /*0d50*/  ISETP.GE.AND P1, PT, R25, UR10, PT ;  /* 0x0000000a19007c0c */ /* 0x000fe2000bf26270 */
[----:B------:R-:W-:-:S04]  /*0d60*/  @!P0 IMAD.WIDE.U32 R16, R8, 0x4, R2 ;  /* 0x0000000408108825 */ /* 0x000fc800078e0002 */
[----:B0-----:R-:W-:-:S04]  /*0d70*/  IMAD.WIDE R10, R25, 0x8, R4 ;  /* 0x00000008190a7825 */ /* 0x001fc800078e0204 */
[----:B------:R-:W-:Y:S01]  /*0d80*/  VIADD R8, R9, 0x500 ;  /* 0x0000050009087836 */ /* 0x000fe20000000000 */
[----:B--2---:R0:W-:Y:S04]  /*0d90*/  @!P0 STG.E desc[UR14][R16.64], R27 ;  /* 0x0000001b10008986 */ /* 0x0041e8000c10190e */
[----:B------:R-:W2:Y:S01]  /*0da0*/  @!P1 LDG.E R23, desc[UR14][R10.64] ;  /* 0x0000000e0a179981 */ /* 0x000ea2000c1e1900 */
[----:B------:R-:W-:Y:S01]  /*0db0*/  ISETP.GE.AND P0, PT, R8, UR10, PT ;  /* 0x0000000a08007c0c */ /* 0x000fe2000bf06270 */
[----:B------:R-:W-:Y:S01]  /*0dc0*/  IMAD.WIDE R12, R25, 0x4, R2 ;  /* 0x00000004190c7825 */ /* 0x000fe200078e0202 */
[----:B------:R-:W-:-:S04]  /*0dd0*/  IADD3 R8, PT, PT, R9, 0x580, RZ ;  /* 0x0000058009087810 */ /* 0x000fc80007ffe0ff */
[----:B--2---:R-:W-:Y:S07]  /*0de0*/  @!P1 STG.E desc[UR14][R12.64], R23 ;  /* 0x000000170c009986 */ /* 0x004fee000c10190e */
[----:B------:R-:W2:Y:S01]  /*0df0*/  @!P0 LDG.E R15, desc[UR14][R10.64+0x400] ;  /* 0x0004000e0a0f8981 */ /* 0x000ea2000c1e1900 */
[----:B------:R-:W-:Y:S01]  /*0e00*/  ISETP.GE.AND P1, PT, R8, UR10, PT ;  /* 0x0000000a08007c0c */ /* 0x000fe2000bf26270 */
[----:B------:R-:W-:Y:S02]  /*0e10*/  VIADD R8, R9, 0x600 ;  /* 0x0000060009087836 */ /* 0x000fe40000000000 */
[----:B--2---:R2:W-:Y:S10]  /*0e20*/  @!P0 STG.E desc[UR14][R12.64+0x200], R15 ;  /* 0x0002000f0c008986 */ /* 0x0045f4000c10190e */
[----:B------:R-:W3:Y:S01]  /*0e30*/  @!P1 LDG.E R21, desc[UR14][R10.64+0x800] ;  /* 0x0008000e0a159981 */ /* 0x000ee2000c1e1900 */
[----:B------:R-:W-:-:S02]  /*0e40*/  ISETP.GE.AND P0, PT, R8, UR10, PT ;  /* 0x0000000a08007c0c */ /* 0x000fc4000bf06270 */
[C---:B------:R-:W-:Y:S01]  /*0e50*/  IADD3 R8, PT, PT, R9.reuse, 0x680, RZ ;  /* 0x0000068009087810 */ /* 0x040fe20007ffe0ff */
[----:B---3--:R3:W-:Y:S10]  /*0e60*/  @!P1 STG.E desc[UR14][R12.64+0x400], R21 ;  /* 0x000400150c009986 */ /* 0x0087f4000c10190e */
[----:B-1----:R-:W4:Y:S01]  /*0e70*/  @!P0 LDG.E R19, desc[UR14][R10.64+0xc00] ;  /* 0x000c000e0a138981 */ /* 0x002f22000c1e1900 */
[----:B------:R-:W-:Y:S01]  /*0e80*/  ISETP.GE.AND P1, PT, R8, UR10, PT ;  /* 0x0000000a08007c0c */ /* 0x000fe2000bf26270 */
[----:B------:R-:W-:-:S02]  /*0e90*/  VIADD R8, R9, 0x700 ;  /* 0x0000070009087836 */ /* 0x000fc40000000000 */
[----:B----4-:R3:W-:Y:S10]  /*0ea0*/  @!P0 STG.E desc[UR14][R12.64+0x600], R19 ;  /* 0x000600130c008986 */ /* 0x0107f4000c10190e */
[----:B0-----:R-:W4:Y:S01]  /*0eb0*/  @!P1 LDG.E R17, desc[UR14][R10.64+0x1000] ;  /* 0x0010000e0a119981 */ /* 0x001f22000c1e1900 */
[----:B------:R-:W-:-:S03]  /*0ec0*/  ISETP.GE.AND P0, PT, R8, UR10, PT ;  /* 0x0000000a08007c0c */ /* 0x000fc6000bf06270 */
[----:B----4-:R3:W-:Y:S10]  /*0ed0*/  @!P1 STG.E desc[UR14][R12.64+0x800], R17 ;  /* 0x000800110c009986 */ /* 0x0107f4000c10190e */
[----:B--2---:R-:W2:Y:S01]  /*0ee0*/  @!P0 LDG.E R15, desc[UR14][R10.64+0x1400] ;  /* 0x0014000e0a0f8981 */ /* 0x004ea2000c1e1900 */
[----:B------:R-:W-:Y:S01]  /*0ef0*/  IADD3 R9, PT, PT, R9, 0x780, RZ ;  /* 0x0000078009097810 */ /* 0x000fe20007ffe0ff */
[----:B------:R-:W-:Y:S01]  /*0f00*/  VIADD R6, R6, 0x10 ;  /* 0x0000001006067836 */ /* 0x000fe20000000000 */
[----:B------:R-:W-:Y:S04]  /*0f10*/  BSSY.RECONVERGENT B0, `(.L_x_399) ;  /* 0x0000007000007945 */ /* 0x000fe80003800200 */
[----:B------:R-:W-:Y:S01]  /*0f20*/  ISETP.NE.AND P1, PT, R6, R0, PT ;  /* 0x000000000600720c */ /* 0x000fe20003f25270 */
[----:B--2---:R3:W-:Y:S01]  /*0f30*/  @!P0 STG.E desc[UR14][R12.64+0xa00], R15 ;  /* 0x000a000f0c008986 */ /* 0x0047e2000c10190e */
[----:B------:R-:W-:-:S13]  /*0f40*/  ISETP.GE.AND P0, PT, R9, UR10, PT ;  /* 0x0000000a09007c0c */ /* 0x000fda000bf06270 */
[----:B---3--:R-:W-:Y:S05]  /*0f50*/  @P0 BRA `(.L_x_400) ;  /* 0x0000000000080947 */ /* 0x008fea0003800000 */
[----:B------:R-:W2:Y:S04]  /*0f60*/  LDG.E R11, desc[UR14][R10.64+0x1800] ;  /* 0x0018000e0a0b7981 */ /* 0x000ea8000c1e1900 */
[----:B--2---:R0:W-:Y:S02]  /*0f70*/  STG.E desc[UR14][R12.64+0xc00], R11 ;  /* 0x000c000b0c007986 */ /* 0x0041e4000c10190e */
.L_x_400:
[----:B------:R-:W-:Y:S05]  /*0f80*/  BSYNC.RECONVERGENT B0 ;  /* 0x0000000000007941 */ /* 0x000fea0003800200 */
.L_x_399:
[----:B------:R-:W-:Y:S05]  /*0f90*/  @P1 BRA `(.L_x_401) ;  /* 0xfffffff800981947 */ /* 0x000fea000383ffff */
.L_x_386:
[----:B------:R-:W-:-:S13]  /*0fa0*/  ISETP.NE.AND P0, PT, RZ, UR4, PT ;  /* 0x00000004ff007c0c */ /* 0x000fda000bf05270 */
[----:B------:R-:W-:Y:S05]  /*0fb0*/  @!P0 EXIT ;  /* 0x000000000000894d */ /* 0x000fea0003800000 */
[----:B------:R-:W5:Y:S01]  /*0fc0*/  LDCU UR6, c[0x0][0x388] ;  /* 0x00007100ff0677ac */ /* 0x000f620008000800 */
[----:B------:R-:W-:Y:S02]  /*0fd0*/  UISETP.GE.U32.AND UP0, UPT, UR4, 0x8, UPT ;  /* 0x000000080400788c */ /* 0x000fe4000bf06070 */
[----:B-----5:R-:W-:-:S07]  /*0fe0*/  ULOP3.LUT UR5, UR6, 0x7, URZ, 0xc0, !UPT ;  /* 0x0000000706057892 */ /* 0x020fce000f8ec0ff */
[----:B------:R-:W-:Y:S05]  /*0ff0*/  BRA.U !UP0, `(.L_x_402) ;  /* 0x0000000108f47547 */ /* 0x000fea000b800000 */
[----:B0-----:R-:W-:Y:S01]  /*1000*/  LEA R9, R0, R7, 0x7 ;  /* 0x0000000700097211 */ /* 0x001fe200078e38ff */
[----:B------:R-:W-:Y:S03]  /*1010*/  BSSY.RECONVERGENT B0, `(.L_x_403) ;  /* 0x0000016000007945 */ /* 0x000fe60003800200 */
[C---:B------:R-:W-:Y:S01]  /*1020*/  ISETP.GE.AND P6, PT, R9.reuse, UR10, PT ;  /* 0x0000000a09007c0c */ /* 0x040fe2000bfc6270 */
[C---:B------:R-:W-:Y:S01]  /*1030*/  VIADD R6, R9.reuse, 0x80 ;  /* 0x0000008009067836 */ /* 0x040fe20000000000 */
[C---:B------:R-:W-:Y:S01]  /*1040*/  IADD3 R8, PT, PT, R9.reuse, 0x100, RZ ;  /* 0x0000010009087810 */ /* 0x040fe20007ffe0ff */
[C---:B-1234-:R-:W-:Y:S01]  /*1050*/  VIADD R10, R9.reuse, 0x180 ;  /* 0x00000180090a7836 */ /* 0x05efe20000000000 */
[C---:B------:R-:W-:Y:S01]  /*1060*/  IADD3 R12, PT, PT, R9.reuse, 0x300, RZ ;  /* 0x00000300090c7810 */ /* 0x040fe20007ffe0ff */
[----:B------:R-:W-:Y:S01]  /*1070*/  VIADD R11, R9, 0x280 ;  /* 0x00000280090b7836 */ /* 0x000fe20000000000 */
[----:B------:R-:W-:-:S02]  /*1080*/  ISETP.GE.AND P1, PT, R6, UR10, PT ;  /* 0x0000000a06007c0c */ /* 0x000fc4000bf26270 */
[----:B------:R-:W-:Y:S02]  /*1090*/  ISETP.GE.AND P0, PT, R8, UR10, PT ;  /* 0x0000000a08007c0c */ /* 0x000fe4000bf06270 */
[----:B------:R-:W-:Y:S01]  /*10a0*/  ISETP.GE.AND P4, PT, R12, UR10, PT ;  /* 0x0000000a0c007c0c */ /* 0x000fe2000bf86270 */
[C---:B------:R-:W-:Y:S01]  /*10b0*/  VIADD R12, R9.reuse, 0x380 ;  /* 0x00000380090c7836 */ /* 0x040fe20000000000 */
[----:B------:R-:W-:Y:S02]  /*10c0*/  IADD3 R8, PT, PT, R9, 0x200, RZ ;  /* 0x0000020009087810 */ /* 0x000fe40007ffe0ff */
[----:B------:R-:W-:Y:S02]  /*10d0*/  P2R R6, PR, RZ, 0x2 ;  /* 0x00000002ff067803 */ /* 0x000fe40000000000 */
[----:B------:R-:W-:Y:S02]  /*10e0*/  ISETP.GE.AND P1, PT, R10, UR10, PT ;  /* 0x0000000a0a007c0c */ /* 0x000fe4000bf26270 */
[----:B------:R-:W-:Y:S01]  /*10f0*/  ISETP.GE.AND P3, PT, R11, UR10, PT ;  /* 0x0000000a0b007c0c */ /* 0x000fe2000bf66270 */
[----:B------:R-:W-:Y:S01]  /*1100*/  IMAD.WIDE R10, R9, 0x8, R4 ;  /* 0x00000008090a7825 */ /* 0x000fe200078e0204 */
[----:B------:R-:W-:-:S02]  /*1110*/  ISETP.GE.AND P2, PT, R8, UR10, PT ;  /* 0x0000000a08007c0c */ /* 0x000fc4000bf46270 */
[----:B------:R-:W-:Y:S01]  /*1120*/  ISETP.GE.AND P5, PT, R12, UR10, PT ;  /* 0x0000000a0c007c0c */ /* 0x000fe2000bfa6270 */
[----:B------:R-:W-:Y:S01]  /*1130*/  IMAD.WIDE R8, R9, 0x4, R2 ;  /* 0x0000000409087825 */ /* 0x000fe200078e0202 */
[----:B------:R-:W-:Y:S11]  /*1140*/  @P6 BRA `(.L_x_404) ;  /* 0x0000000000086947 */ /* 0x000ff60003800000 */
[----:B------:R-:W2:Y:S04]  /*1150*/  LDG.E R13, desc[UR14][R10.64] ;  /* 0x0000000e0a0d7981 */ /* 0x000ea8000c1e1900 */
[----:B--2---:R0:W-:Y:S02]  /*1160*/  STG.E desc[UR14][R8.64], R13 ;  /* 0x0000000d08007986 */ /* 0x0041e4000c10190e */
.L_x_404:
[----:B------:R-:W-:Y:S05]  /*1170*/  BSYNC.RECONVERGENT B0 ;  /* 0x0000000000007941 */ /* 0x000fea0003800200 */
.L_x_403:
[----:B------:R-:W-:Y:S01]  /*1180*/  ISETP.NE.AND P6, PT, R6, RZ, PT ;  /* 0x000000ff0600720c */ /* 0x000fe20003fc5270 */
[----:B------:R-:W-:-:S12]  /*1190*/  BSSY.RECONVERGENT B0, `(.L_x_405) ;  /* 0x0000004000007945 */ /* 0x000fd80003800200 */
[----:B------:R-:W-:Y:S05]  /*11a0*/  @P6 BRA `(.L_x_406) ;  /* 0x0000000000086947 */ /* 0x000fea0003800000 */
[----:B0-----:R-:W2:Y:S04]  /*11b0*/  LDG.E R13, desc[UR14][R10.64+0x400] ;  /* 0x0004000e0a0d7981 */ /* 0x001ea8000c1e1900 */
[----:B--2---:R1:W-:Y:S02]  /*11c0*/  STG.E desc[UR14][R8.64+0x200], R13 ;  /* 0x0002000d08007986 */ /* 0x0043e4000c10190e */
.L_x_406:
[----:B------:R-:W-:Y:S05]  /*11d0*/  BSYNC.RECONVERGENT B0 ;  /* 0x0000000000007941 */ /* 0x000fea0003800200 */
.L_x_405:
[----:B------:R-:W-:Y:S04]  /*11e0*/  BSSY.RECONVERGENT B0, `(.L_x_407) ;  /* 0x0000004000007945 */ /* 0x000fe80003800200 */
[----:B------:R-:W-:Y:S05]  /*11f0*/  @P0 BRA `(.L_x_408) ;  /* 0x0000000000080947 */ /* 0x000fea0003800000 */
[----:B01----:R-:W2:Y:S04]  /*1200*/  LDG.E R13, desc[UR14][R10.64+0x800] ;  /* 0x0008000e0a0d7981 */ /* 0x003ea8000c1e1900 */
[----:B--2---:R2:W-:Y:S02]  /*1210*/  STG.E desc[UR14][R8.64+0x400], R13 ;  /* 0x0004000d08007986 */ /* 0x0045e4000c10190e */
.L_x_408:
[----:B------:R-:W-:Y:S05]  /*1220*/  BSYNC.RECONVERGENT B0 ;  /* 0x0000000000007941 */ /* 0x000fea0003800200 */
.L_x_407:
[----:B------:R-:W-:Y:S04]  /*1230*/  BSSY.RECONVERGENT B0, `(.L_x_409) ;  /* 0x0000004000007945 */ /* 0x000fe80003800200 */
[----:B------:R-:W-:Y:S05]  /*1240*/  @P1 BRA `(.L_x_410) ;  /* 0x0000000000081947 */ /* 0x000fea0003800000 */
[----:B012---:R-:W2:Y:S04]  /*1250*/  LDG.E R13, desc[UR14][R10.64+0xc00] ;  /* 0x000c000e0a0d7981 */ /* 0x007ea8000c1e1900 */
[----:B--2---:R3:W-:Y:S02]  /*1260*/  STG.E desc[UR14][R8.64+0x600], R13 ;  /* 0x0006000d08007986 */ /* 0x0047e4000c10190e */
.L_x_410:
[----:B------:R-:W-:Y:S05]  /*1270*/  BSYNC.RECONVERGENT B0 ;  /* 0x0000000000007941 */ /* 0x000fea0003800200 */
.L_x_409:
[----:B------:R-:W-:Y:S04]  /*1280*/  BSSY.RECONVERGENT B0, `(.L_x_411) ;  /* 0x0000004000007945 */ /* 0x000fe80003800200 */
[----:B------:R-:W-:Y:S05]  /*1290*/  @P2 BRA `(.L_x_412) ;  /* 0x0000000000082947 */ /* 0x000fea0003800000 */
[----:B0123--:R-:W2:Y:S04]  /*12a0*/  LDG.E R13, desc[UR14][R10.64+0x1000] ;  /* 0x0010000e0a0d7981 */ /* 0x00fea8000c1e1900 */
[----:B--2---:R4:W-:Y:S02]  /*12b0*/  STG.E desc[UR14][R8.64+0x800], R13 ;  /* 0x0008000d08007986 */ /* 0x0049e4000c10190e */
.L_x_412:
[----:B------:R-:W-:Y:S05]  /*12c0*/  BSYNC.RECONVERGENT B0 ;  /* 0x0000000000007941 */ /* 0x000fea0003800200 */
.L_x_411:
[----:B------:R-:W-:Y:S04]  /*12d0*/  BSSY.RECONVERGENT B0, `(.L_x_413) ;  /* 0x0000004000007945 */ /* 0x000fe80003800200 */
[----:B------:R-:W-:Y:S05]  /*12e0*/  @P3 BRA `(.L_x_414) ;  /* 0x0000000000083947 */ /* 0x000fea0003800000 */
[----:B01234-:R-:W2:Y:S04]  /*12f0*/  LDG.E R13, desc[UR14][R10.64+0x1400] ;  /* 0x0014000e0a0d7981 */ /* 0x01fea8000c1e1900 */
[----:B--2---:R0:W-:Y:S02]  /*1300*/  STG.E desc[UR14][R8.64+0xa00], R13 ;  /* 0x000a000d08007986 */ /* 0x0041e4000c10190e */
.L_x_414:
[----:B------:R-:W-:Y:S05]  /*1310*/  BSYNC.RECONVERGENT B0 ;  /* 0x0000000000007941 */ /* 0x000fea0003800200 */
.L_x_413:
[----:B------:R-:W-:Y:S04]  /*1320*/  BSSY.RECONVERGENT B0, `(.L_x_415) ;  /* 0x0000004000007945 */ /* 0x000fe80003800200 */
[----:B------:R-:W-:Y:S05]  /*1330*/  @P4 BRA `(.L_x_416) ;  /* 0x0000000000084947 */ /* 0x000fea0003800000 */
[----:B01234-:R-:W2:Y:S04]  /*1340*/  LDG.E R13, desc[UR14][R10.64+0x1800] ;  /* 0x0018000e0a0d7981 */ /* 0x01fea8000c1e1900 */
[----:B--2---:R0:W-:Y:S02]  /*1350*/  STG.E desc[UR14][R8.64+0xc00], R13 ;  /* 0x000c000d08007986 */ /* 0x0041e4000c10190e */
.L_x_416:
[----:B------:R-:W-:Y:S05]  /*1360*/  BSYNC.RECONVERGENT B0 ;  /* 0x0000000000007941 */ /* 0x000fea0003800200 */
.L_x_415:
[----:B------:R-:W-:Y:S04]  /*1370*/  BSSY.RECONVERGENT B0, `(.L_x_417) ;  /* 0x0000004000007945 */ /* 0x000fe80003800200 */
[----:B------:R-:W-:Y:S05]  /*1380*/  @P5 BRA `(.L_x_418) ;  /* 0x0000000000085947 */ /* 0x000fea0003800000 */
[----:B------:R-:W5:Y:S04]  /*1390*/  LDG.E R11, desc[UR14][R10.64+0x1c00] ;  /* 0x001c000e0a0b7981 */ /* 0x000f68000c1e1900 */
[----:B-----5:R0:W-:Y:S02]  /*13a0*/  STG.E desc[UR14][R8.64+0xe00], R11 ;  /* 0x000e000b08007986 */ /* 0x0201e4000c10190e */
.L_x_418:
[----:B------:R-:W-:Y:S05]  /*13b0*/  BSYNC.RECONVERGENT B0 ;  /* 0x0000000000007941 */ /* 0x000fea0003800200 */
.L_x_417:
[----:B------:R-:W-:-:S07]  /*13c0*/  IADD3 R0, PT, PT, R0, 0x8, RZ ;  /* 0x0000000800007810 */ /* 0x000fce0007ffe0ff */
.L_x_402:
[----:B------:R-:W-:-:S13]  /*13d0*/  ISETP.NE.AND P0, PT, RZ, UR5, PT ;  /* 0x00000005ff007c0c */ /* 0x000fda000bf05270 */
[----:B------:R-:W-:Y:S05]  /*13e0*/  @!P0 EXIT ;  /* 0x000000000000894d */ /* 0x000fea0003800000 */
[----:B------:R-:W-:Y:S02]  /*13f0*/  UISETP.GE.U32.AND UP0, UPT, UR5, 0x4, UPT ;  /* 0x000000040500788c */ /* 0x000fe4000bf06070 */
[----:B------:R-:W-:-:S06]  /*1400*/  ULOP3.LUT UR4, UR6, 0x3, URZ, 0xc0, !UPT ;  /* 0x0000000306047892 */ /* 0x000fcc000f8ec0ff */
[----:B------:R-:W-:Y:S01]  /*1410*/  ISETP.NE.AND P2, PT, RZ, UR4, PT ;  /* 0x00000004ff007c0c */ /* 0x000fe2000bf45270 */
[----:B------:R-:W-:-:S12]  /*1420*/  BRA.U !UP0, `(.L_x_419) ;  /* 0x0000000108647547 */ /* 0x000fd8000b800000 */
[----:B------:R-:W-:-:S05]  /*1430*/  IMAD R25, R0, 0x80, R7 ;  /* 0x0000008000197824 */ /* 0x000fca00078e0207 */
[----:B------:R-:W-:-:S13]  /*1440*/  ISETP.GE.AND P0, PT, R25, UR10, PT ;  /* 0x0000000a19007c0c */ /* 0x000fda000bf06270 */
[----:B01234-:R-:W-:-:S05]  /*1450*/  @!P0 IMAD.WIDE R8, R25, 0x8, R4 ;  /* 0x0000000819088825 */ /* 0x01ffca00078e0204 */
[----:B------:R-:W2:Y:S01]  /*1460*/  @!P0 LDG.E R19, desc[UR14][R8.64] ;  /* 0x0000000e08138981 */ /* 0x000ea2000c1e1900 */
[C---:B------:R-:W-:Y:S01]  /*1470*/  IADD3 R15, PT, PT, R25.reuse, 0x80, RZ ;  /* 0x00000080190f7810 */ /* 0x040fe20007ffe0ff */
[----:B------:R-:W-:-:S03]  /*1480*/  @!P0 IMAD.WIDE R10, R25, 0x4, R2 ;  /* 0x00000004190a8825 */ /* 0x000fc600078e0202 */
[----:B------:R-:W-:-:S13]  /*1490*/  ISETP.GE.AND P1, PT, R15, UR10, PT ;  /* 0x0000000a0f007c0c */ /* 0x000fda000bf26270 */
[----:B------:R-:W-:-:S04]  /*14a0*/  @!P1 IMAD.WIDE R12, R15, 0x8, R4 ;  /* 0x000000080f0c9825 */ /* 0x000fc800078e0204 */
[----:B------:R-:W-:Y:S01]  /*14b0*/  VIADD R23, R25, 0x100 ;  /* 0x0000010019177836 */ /* 0x000fe20000000000 */
[----:B--2---:R0:W-:Y:S04]  /*14c0*/  @!P0 STG.E desc[UR14][R10.64], R19 ;  /* 0x000000130a008986 */ /* 0x0041e8000c10190e */
[----:B------:R-:W2:Y:S01]  /*14d0*/  @!P1 LDG.E R21, desc[UR14][R12.64] ;  /* 0x0000000e0c159981 */ /* 0x000ea2000c1e1900 */
[----:B------:R-:W-:Y:S01]  /*14e0*/  ISETP.GE.AND P0, PT, R23, UR10, PT ;  /* 0x0000000a17007c0c */ /* 0x000fe2000bf06270 */
[----:B------:R-:W-:-:S12]  /*14f0*/  @!P1 IMAD.WIDE R14, R15, 0x4, R2 ;  /* 0x000000040f0e9825 */ /* 0x000fd800078e0202 */
[----:B------:R-:W-:Y:S01]  /*1500*/  @!P0 IMAD.WIDE R16, R23, 0x8, R4 ;  /* 0x0000000817108825 */ /* 0x000fe200078e0204 */
[----:B------:R-:W-:Y:S01]  /*1510*/  IADD3 R25, PT, PT, R25, 0x180, RZ ;  /* 0x0000018019197810 */ /* 0x000fe20007ffe0ff */
[----:B--2---:R1:W-:Y:S04]  /*1520*/  @!P1 STG.E desc[UR14][R14.64], R21 ;  /* 0x000000150e009986 */ /* 0x0043e8000c10190e */
[----:B------:R-:W2:Y:S01]  /*1530*/  @!P0 LDG.E R17, desc[UR14][R16.64] ;  /* 0x0000000e10118981 */ /* 0x000ea2000c1e1900 */
[----:B------:R-:W-:Y:S01]  /*1540*/  ISETP.GE.AND P1, PT, R25, UR10, PT ;  /* 0x0000000a19007c0c */ /* 0x000fe2000bf26270 */
[----:B------:R-:W-:-:S12]  /*1550*/  @!P0 IMAD.WIDE R8, R23, 0x4, R2 ;  /* 0x0000000417088825 */ /* 0x000fd800078e0202 */
[C---:B0-----:R-:W-:Y:S01]  /*1560*/  @!P1 IMAD.WIDE R10, R25.reuse, 0x8, R4 ;  /* 0x00000008190a9825 */ /* 0x041fe200078e0204 */
[----:B--2---:R1:W-:Y:S05]  /*1570*/  @!P0 STG.E desc[UR14][R8.64], R17 ;  /* 0x0000001108008986 */ /* 0x0043ea000c10190e */
[----:B------:R-:W2:Y:S01]  /*1580*/  @!P1 LDG.E R11, desc[UR14][R10.64] ;  /* 0x0000000e0a0b9981 */ /* 0x000ea2000c1e1900 */
[----:B------:R-:W-:-:S04]  /*1590*/  @!P1 IMAD.WIDE R12, R25, 0x4, R2 ;  /* 0x00000004190c9825 */ /* 0x000fc800078e0202 */
[----:B------:R-:W-:Y:S01]  /*15a0*/  VIADD R0, R0, 0x4 ;  /* 0x0000000400007836 */ /* 0x000fe20000000000 */
[----:B--2---:R1:W-:Y:S06]  /*15b0*/  @!P1 STG.E desc[UR14][R12.64], R11 ;  /* 0x0000000b0c009986 */ /* 0x0043ec000c10190e */
.L_x_419:
[----:B------:R-:W-:Y:S05]  /*15c0*/  @!P2 EXIT ;  /* 0x000000000000a94d */ /* 0x000fea0003800000 */
[----:B01234-:R-:W-:Y:S01]  /*15d0*/  LEA R11, R0, R7, 0x7 ;  /* 0x00000007000b7211 */ /* 0x01ffe200078e38ff */
[----:B------:R-:W-:-:S12]  /*15e0*/  UIADD3 UR4, UPT, UPT, -UR4, URZ, URZ ;  /* 0x000000ff04047290 */ /* 0x000fd8000fffe1ff */
.L_x_420:
[C---:B------:R-:W-:Y:S01]  /*15f0*/  ISETP.GE.AND P0, PT, R11.reuse, UR10, PT ;  /* 0x0000000a0b007c0c */ /* 0x040fe2000bf06270 */
[----:B0-----:R-:W-:-:S12]  /*1600*/  IMAD.WIDE R8, R11, 0x8, R4 ;  /* 0x000000080b087825 */ /* 0x001fd800078e0204 */
        /* <DEDUP_REMOVED lines=8> */
.L_x_385:
[----:B------:R-:W-:-:S06]  /*1690*/  UISETP.GE.AND UP0, UPT, UR18, 0x1, UPT ;  /* 0x000000011200788c */ /* 0x000fcc000bf06270 */
[----:B------:R-:W-:-:S13]  /*16a0*/  PLOP3.LUT P0, PT, PT, PT, UP0, 0x80, 0x8 ;  /* 0x000000000008781c */ /* 0x000fda0003f0f008 */
[----:B------:R-:W-:Y:S05]  /*16b0*/  @!P0 EXIT ;  /* 0x000000000000894d */ /* 0x000fea0003800000 */
[----:B------:R-:W-:Y:S01]  /*16c0*/  UISETP.GE.U32.AND UP0, UPT, UR18, 0x10, UPT ;  /* 0x000000101200788c */ /* 0x000fe2000bf06070 */
[----:B------:R-:W-:Y:S01]  /*16d0*/  MOV R0, RZ ;  /* 0x000000ff00007202 */ /* 0x000fe20000000f00 */
[----:B------:R-:W-:-:S06]  /*16e0*/  ULOP3.LUT UR19, UR18, 0xf, URZ, 0xc0, !UPT ;  /* 0x0000000f12137892 */ /* 0x000fcc000f8ec0ff */
[----:B------:R-:W-:Y:S01]  /*16f0*/  ISETP.NE.AND P2, PT, RZ, UR19, PT ;  /* 0x00000013ff007c0c */ /* 0x000fe2000bf45270 */
[----:B------:R-:W-:-:S12]  /*1700*/  BRA.U !UP0, `(.L_x_421) ;  /* 0x0000000108f07547 */ /* 0x000fd8000b800000 */
[C---:B------:R-:W-:Y:S01]  /*1710*/  IMAD.WIDE.U32 R8, R7.reuse, 0x4, R2 ;  /* 0x0000000407087825 */ /* 0x040fe200078e0002 */
[----:B------:R-:W-:Y:S02]  /*1720*/  ULOP3.LUT UR20, UR18, 0x7ffffff0, URZ, 0xc0, !UPT ;  /* 0x7ffffff012147892 */ /* 0x000fe4000f8ec0ff */
[----:B------:R-:W-:Y:S01]  /*1730*/  UIADD3 UR4, UP0, UPT, UR4, 0xc00, URZ ;  /* 0x00000c0004047890 */ /* 0x000fe2000ff1e0ff */
[C---:B------:R-:W-:Y:S01]  /*1740*/  IMAD.WIDE.U32 R10, R7.reuse, 0x8, R4 ;  /* 0x00000008070a7825 */ /* 0x040fe200078e0004 */
[----:B------:R-:W-:Y:S01]  /*1750*/  IADD3 R8, P0, PT, R8, 0x800, RZ ;  /* 0x0000080008087810 */ /* 0x000fe20007f1e0ff */
[----:B------:R-:W-:Y:S01]  /*1760*/  UIADD3 UR10, UP1, UPT, UR12, 0x600, URZ ;  /* 0x000006000c0a7890 */ /* 0x000fe2000ff3e0ff */
[----:B------:R-:W-:Y:S01]  /*1770*/  MOV R0, UR20 ;  /* 0x0000001400007c02 */ /* 0x000fe20008000f00 */
[----:B------:R-:W-:Y:S01]  /*1780*/  VIADD R6, R7, 0x480 ;  /* 0x0000048007067836 */ /* 0x000fe20000000000 */
[----:B------:R-:W-:Y:S01]  /*1790*/  IADD3 R10, P1, PT, R10, 0x1000, RZ ;  /* 0x000010000a0a7810 */ /* 0x000fe20007f3e0ff */
[----:B------:R-:W-:Y:S01]  /*17a0*/  IMAD.X R9, RZ, RZ, R9, P0 ;  /* 0x000000ffff097224 */ /* 0x000fe200000e0609 */
[----:B------:R-:W-:-:S02]  /*17b0*/  UIADD3.X UR5, UPT, UPT, URZ, UR9, URZ, UP0, !UPT ;  /* 0x00000009ff057290 */ /* 0x000fc400087fe4ff */
[----:B------:R-:W-:Y:S01]  /*17c0*/  IADD3.X R11, PT, PT, RZ, R11, RZ, P1, !PT ;  /* 0x0000000bff0b7210 */ /* 0x000fe20000ffe4ff */
[----:B------:R-:W-:Y:S02]  /*17d0*/  UIADD3.X UR13, UPT, UPT, URZ, UR8, URZ, UP1, !UPT ;  /* 0x00000008ff0d7290 */ /* 0x000fe40008ffe4ff */
[----:B------:R-:W-:-:S12]  /*17e0*/  UIADD3 UR9, UPT, UPT, -UR20, URZ, URZ ;  /* 0x000000ff14097290 */ /* 0x000fd8000fffe1ff */
.L_x_422:
[----:B--2---:R-:W2:Y:S04]  /*17f0*/  LDG.E R13, desc[UR14][R10.64+-0x1000] ;  /* 0xfff0000e0a0d7981 */ /* 0x004ea8000c1e1900 */
[----:B--2---:R0:W-:Y:S04]  /*1800*/  STG.E desc[UR14][R8.64+-0x800], R13 ;  /* 0xfff8000d08007986 */ /* 0x0041e8000c10190e */
[----:B------:R-:W2:Y:S04]  /*1810*/  LDG.E R15, desc[UR14][R10.64+-0xc00] ;  /* 0xfff4000e0a0f7981 */ /* 0x000ea8000c1e1900 */
        /* <DEDUP_REMOVED lines=12> */
[----:B0-----:R-:W-:Y:S01]  /*18e0*/  MOV R13, UR5 ;  /* 0x00000005000d7c02 */ /* 0x001fe20008000f00 */
[----:B------:R-:W-:-:S02]  /*18f0*/  IMAD.U32 R12, RZ, RZ, UR4 ;  /* 0x00000004ff0c7e24 */ /* 0x000fc4000f8e00ff */
[----:B--2---:R-:W-:Y:S04]  /*1900*/  STG.E desc[UR14][R8.64+0x600], R27 ;  /* 0x0006001b08007986 */ /* 0x004fe8000c10190e */
[----:B-1----:R-:W2:Y:S01]  /*1910*/  LDG.E R17, desc[UR14][R10.64+0x1000] ;  /* 0x0010000e0a117981 */ /* 0x002ea2000c1e1900 */
[----:B------:R-:W-:Y:S01]  /*1920*/  IMAD.WIDE R12, R6, 0x8, R12 ;  /* 0x00000008060c7825 */ /* 0x000fe200078e020c */
[----:B------:R-:W-:-:S03]  /*1930*/  MOV R15, UR13 ;  /* 0x0000000d000f7c02 */ /* 0x000fc60008000f00 */
[----:B------:R-:W-:Y:S01]  /*1940*/  IMAD.U32 R14, RZ, RZ, UR10 ;  /* 0x0000000aff0e7e24 */ /* 0x000fe2000f8e00ff */
[----:B--2---:R0:W-:Y:S04]  /*1950*/  STG.E desc[UR14][R8.64+0x800], R17 ;  /* 0x0008001108007986 */ /* 0x0041e8000c10190e */
[----:B------:R-:W2:Y:S01]  /*1960*/  LDG.E R19, desc[UR14][R12.64+-0xc00] ;  /* 0xfff4000e0c137981 */ /* 0x000ea2000c1e1900 */
[----:B------:R-:W-:-:S05]  /*1970*/  IMAD.WIDE R14, R6, 0x4, R14 ;  /* 0x00000004060e7825 */ /* 0x000fca00078e020e */
[----:B--2---:R1:W-:Y:S04]  /*1980*/  STG.E desc[UR14][R14.64+-0x600], R19 ;  /* 0xfffa00130e007986 */ /* 0x0043e8000c10190e */
[----:B---3--:R-:W2:Y:S04]  /*1990*/  LDG.E R21, desc[UR14][R12.64+-0x800] ;  /* 0xfff8000e0c157981 */ /* 0x008ea8000c1e1900 */
[----:B--2---:R2:W-:Y:S04]  /*19a0*/  STG.E desc[UR14][R14.64+-0x400], R21 ;  /* 0xfffc00150e007986 */ /* 0x0045e8000c10190e */
[----:B----4-:R-:W3:Y:S04]  /*19b0*/  LDG.E R23, desc[UR14][R12.64+-0x400] ;  /* 0xfffc000e0c177981 */ /* 0x010ee8000c1e1900 */
[----:B---3--:R2:W-:Y:S04]  /*19c0*/  STG.E desc[UR14][R14.64+-0x200], R23 ;  /* 0xfffe00170e007986 */ /* 0x0085e8000c10190e */
[----:B-----5:R-:W3:Y:S04]  /*19d0*/  LDG.E R25, desc[UR14][R12.64] ;  /* 0x0000000e0c197981 */ /* 0x020ee8000c1e1900 */
[----:B---3--:R2:W-:Y:S04]  /*19e0*/  STG.E desc[UR14][R14.64], R25 ;  /* 0x000000190e007986 */ /* 0x0085e8000c10190e */
[----:B0-----:R-:W3:Y:S04]  /*19f0*/  LDG.E R17, desc[UR14][R12.64+0x400] ;  /* 0x0004000e0c117981 */ /* 0x001ee8000c1e1900 */
[----:B---3--:R2:W-:Y:S04]  /*1a00*/  STG.E desc[UR14][R14.64+0x200], R17 ;  /* 0x000200110e007986 */ /* 0x0085e8000c10190e */
[----:B------:R-:W3:Y:S04]  /*1a10*/  LDG.E R27, desc[UR14][R12.64+0x800] ;  /* 0x0008000e0c1b7981 */ /* 0x000ee8000c1e1900 */
[----:B---3--:R2:W-:Y:S04]  /*1a20*/  STG.E desc[UR14][R14.64+0x400], R27 ;  /* 0x0004001b0e007986 */ /* 0x0085e8000c10190e */
[----:B-1----:R-:W3:Y:S01]  /*1a30*/  LDG.E R19, desc[UR14][R12.64+0xc00] ;  /* 0x000c000e0c137981 */ /* 0x002ee2000c1e1900 */
[----:B------:R-:W-:Y:S01]  /*1a40*/  UIADD3 UR9, UPT, UPT, UR9, 0x10, URZ ;  /* 0x0000001009097890 */ /* 0x000fe2000fffe0ff */
[----:B------:R-:W-:Y:S01]  /*1a50*/  IADD3 R8, P0, PT, R8, 0x2000, RZ ;  /* 0x0000200008087810 */ /* 0x000fe20007f1e0ff */
[----:B------:R-:W-:Y:S01]  /*1a60*/  VIADD R6, R6, 0x800 ;  /* 0x0000080006067836 */ /* 0x000fe20000000000 */
[----:B------:R-:W-:Y:S01]  /*1a70*/  IADD3 R10, P1, PT, R10, 0x4000, RZ ;  /* 0x000040000a0a7810 */ /* 0x000fe20007f3e0ff */
[----:B------:R-:W-:-:S02]  /*1a80*/  UISETP.NE.AND UP0, UPT, UR9, URZ, UPT ;  /* 0x000000ff0900728c */ /* 0x000fc4000bf05270 */
[----:B------:R-:W-:Y:S01]  /*1a90*/  IMAD.X R9, RZ, RZ, R9, P0 ;  /* 0x000000ffff097224 */ /* 0x000fe200000e0609 */
[----:B------:R-:W-:Y:S01]  /*1aa0*/  IADD3.X R11, PT, PT, RZ, R11, RZ, P1, !PT ;  /* 0x0000000bff0b7210 */ /* 0x000fe20000ffe4ff */
[----:B---3--:R2:W-:Y:S05]  /*1ab0*/  STG.E desc[UR14][R14.64+0x600], R19 ;  /* 0x000600130e007986 */ /* 0x0085ea000c10190e */
[----:B------:R-:W-:Y:S05]  /*1ac0*/  BRA.U UP0, `(.L_x_422) ;  /* 0xfffffffd00487547 */ /* 0x000fea000b83ffff */
.L_x_421:
        /* <DEDUP_REMOVED lines=8> */
[----:B------:R-:W-:-:S05]  /*1b50*/  IMAD.WIDE R10, R11, 0x4, R2 ;  /* 0x000000040b0a7825 */ /* 0x000fca00078e0202 */
[----:B---3--:R0:W-:Y:S04]  /*1b60*/  STG.E desc[UR14][R10.64], R13 ;  /* 0x0000000d0a007986 */ /* 0x0081e8000c10190e */
[----:B--2---:R-:W2:Y:S04]  /*1b70*/  LDG.E R15, desc[UR14][R8.64+0x400] ;  /* 0x0004000e080f7981 */ /* 0x004ea8000c1e1900 */
[----:B--2---:R1:W-:Y:S04]  /*1b80*/  STG.E desc[UR14][R10.64+0x200], R15 ;  /* 0x0002000f0a007986 */ /* 0x0043e8000c10190e */
[----:B------:R-:W2:Y:S04]  /*1b90*/  LDG.E R17, desc[UR14][R8.64+0x800] ;  /* 0x0008000e08117981 */ /* 0x000ea8000c1e1900 */
[----:B--2---:R3:W-:Y:S04]  /*1ba0*/  STG.E desc[UR14][R10.64+0x400], R17 ;  /* 0x000400110a007986 */ /* 0x0047e8000c10190e */
[----:B------:R-:W2:Y:S04]  /*1bb0*/  LDG.E R19, desc[UR14][R8.64+0xc00] ;  /* 0x000c000e08137981 */ /* 0x000ea8000c1e1900 */
[----:B--2---:R3:W-:Y:S04]  /*1bc0*/  STG.E desc[UR14][R10.64+0x600], R19 ;  /* 0x000600130a007986 */ /* 0x0047e8000c10190e */
[----:B------:R-:W2:Y:S04]  /*1bd0*/  LDG.E R21, desc[UR14][R8.64+0x1000] ;  /* 0x0010000e08157981 */ /* 0x000ea8000c1e1900 */
[----:B--2---:R3:W-:Y:S04]  /*1be0*/  STG.E desc[UR14][R10.64+0x800], R21 ;  /* 0x000800150a007986 */ /* 0x0047e8000c10190e */
[----:B------:R-:W2:Y:S04]  /*1bf0*/  LDG.E R23, desc[UR14][R8.64+0x1400] ;  /* 0x0014000e08177981 */ /* 0x000ea8000c1e1900 */
[----:B--2---:R3:W-:Y:S04]  /*1c00*/  STG.E desc[UR14][R10.64+0xa00], R23 ;  /* 0x000a00170a007986 */ /* 0x0047e8000c10190e */
[----:B0-----:R-:W2:Y:S04]  /*1c10*/  LDG.E R13, desc[UR14][R8.64+0x1800] ;  /* 0x0018000e080d7981 */ /* 0x001ea8000c1e1900 */
[----:B--2---:R3:W-:Y:S04]  /*1c20*/  STG.E desc[UR14][R10.64+0xc00], R13 ;  /* 0x000c000d0a007986 */ /* 0x0047e8000c10190e */
[----:B-1----:R-:W2:Y:S01]  /*1c30*/  LDG.E R15, desc[UR14][R8.64+0x1c00] ;  /* 0x001c000e080f7981 */ /* 0x002ea2000c1e1900 */
[----:B------:R-:W-:-:S03]  /*1c40*/  VIADD R0, R0, 0x8 ;  /* 0x0000000800007836 */ /* 0x000fc60000000000 */
[----:B--2---:R3:W-:Y:S04]  /*1c50*/  STG.E desc[UR14][R10.64+0xe00], R15 ;  /* 0x000e000f0a007986 */ /* 0x0047e8000c10190e */
.L_x_423:
[----:B------:R-:W-:Y:S05]  /*1c60*/  @!P0 EXIT ;  /* 0x000000000000894d */ /* 0x000fea0003800000 */
[----:B------:R-:W-:Y:S02]  /*1c70*/  UISETP.GE.U32.AND UP0, UPT, UR5, 0x4, UPT ;  /* 0x000000040500788c */ /* 0x000fe4000bf06070 */
[----:B------:R-:W-:-:S06]  /*1c80*/  ULOP3.LUT UR4, UR18, 0x3, URZ, 0xc0, !UPT ;  /* 0x0000000312047892 */ /* 0x000fcc000f8ec0ff */
[----:B------:R-:W-:Y:S01]  /*1c90*/  ISETP.NE.AND P0, PT, RZ, UR4, PT ;  /* 0x00000004ff007c0c */ /* 0x000fe2000bf05270 */
[----:B------:R-:W-:-:S12]  /*1ca0*/  BRA.U !UP0, `(.L_x_424) ;  /* 0x0000000108307547 */ /* 0x000fd8000b800000 */
[----:B---3--:R-:W-:-:S05]  /*1cb0*/  LEA R11, R0, R7, 0x7 ;  /* 0x00000007000b7211 */ /* 0x008fca00078e38ff */
[----:B------:R-:W-:-:S05]  /*1cc0*/  IMAD.WIDE R4, R11, 0x8, R4 ;  /* 0x000000080b047825 */ /* 0x000fca00078e0204 */
[----:B------:R-:W3:Y:S01]  /*1cd0*/  LDG.E R9, desc[UR14][R4.64] ;  /* 0x0000000e04097981 */ /* 0x000ee2000c1e1900 */
[----:B------:R-:W-:-:S05]  /*1ce0*/  IMAD.WIDE R2, R11, 0x4, R2 ;  /* 0x000000040b027825 */ /* 0x000fca00078e0202 */
[----:B---3--:R0:W-:Y:S04]  /*1cf0*/  STG.E desc[UR14][R2.64], R9 ;  /* 0x0000000902007986 */ /* 0x0081e8000c10190e */
[----:B------:R-:W3:Y:S04]  /*1d00*/  LDG.E R11, desc[UR14][R4.64+0x400] ;  /* 0x0004000e040b7981 */ /* 0x000ee8000c1e1900 */
[----:B---3--:R0:W-:Y:S04]  /*1d10*/  STG.E desc[UR14][R2.64+0x200], R11 ;  /* 0x0002000b02007986 */ /* 0x0081e8000c10190e */
[----:B------:R-:W3:Y:S04]  /*1d20*/  LDG.E R13, desc[UR14][R4.64+0x800] ;  /* 0x0008000e040d7981 */ /* 0x000ee8000c1e1900 */
[----:B---3--:R0:W-:Y:S04]  /*1d30*/  STG.E desc[UR14][R2.64+0x400], R13 ;  /* 0x0004000d02007986 */ /* 0x0081e8000c10190e */
[----:B--2---:R-:W2:Y:S01]  /*1d40*/  LDG.E R15, desc[UR14][R4.64+0xc00] ;  /* 0x000c000e040f7981 */ /* 0x004ea2000c1e1900 */
[----:B------:R-:W-:-:S03]  /*1d50*/  VIADD R0, R0, 0x4 ;  /* 0x0000000400007836 */ /* 0x000fc60000000000 */
[----:B--2---:R0:W-:Y:S04]  /*1d60*/  STG.E desc[UR14][R2.64+0x600], R15 ;  /* 0x0006000f02007986 */ /* 0x0041e8000c10190e */
.L_x_424:
[----:B------:R-:W-:Y:S05]  /*1d70*/  @!P0 EXIT ;  /* 0x000000000000894d */ /* 0x000fea0003800000 */
[----:B------:R-:W-:Y:S01]  /*1d80*/  ULEA UR6, UP0, UR16, UR6, 0x3 ;  /* 0x0000000610067291 */ /* 0x000fe2000f8018ff */
[----:B------:R-:W-:Y:S01]  /*1d90*/  LEA R7, R0, R7, 0x7 ;  /* 0x0000000700077211 */ /* 0x000fe200078e38ff */
[----:B------:R-:W-:Y:S02]  /*1da0*/  UIADD3 UR4, UPT, UPT, -UR4, URZ, URZ ;  /* 0x000000ff04047290 */ /* 0x000fe4000fffe1ff */
[----:B------:R-:W-:-:S12]  /*1db0*/  ULEA.HI.X UR7, UR16, UR7, UR11, 0x3, UP0 ;  /* 0x0000000710077291 */ /* 0x000fd800080f1c0b */
.L_x_425:
[----:B0-----:R-:W-:Y:S01]  /*1dc0*/  MOV R5, UR7 ;  /* 0x0000000700057c02 */ /* 0x001fe20008000f00 */
[----:B------:R-:W-:-:S04]  /*1dd0*/  IMAD.U32 R4, RZ, RZ, UR6 ;  /* 0x00000006ff047e24 */ /* 0x000fc8000f8e00ff */
[----:B------:R-:W-:-:S06]  /*1de0*/  IMAD.WIDE R4, R7, 0x8, R4 ;  /* 0x0000000807047825 */ /* 0x000fcc00078e0204 */
[----:B------:R-:W4:Y:S01]  /*1df0*/  LDG.E R5, desc[UR14][R4.64] ;  /* 0x0000000e04057981 */ /* 0x000f22000c1e1900 */
[----:B------:R-:W-:Y:S01]  /*1e00*/  UIADD3 UR4, UPT, UPT, UR4, 0x1, URZ ;  /* 0x0000000104047890 */ /* 0x000fe2000fffe0ff */
[----:B0-----:R-:W-:Y:S01]  /*1e10*/  MOV R3, UR8 ;  /* 0x0000000800037c02 */ /* 0x001fe20008000f00 */
[----:B------:R-:W-:-:S04]  /*1e20*/  IMAD.U32 R2, RZ, RZ, UR12 ;  /* 0x0000000cff027e24 */ /* 0x000fc8000f8e00ff */
[----:B------:R-:W-:Y:S01]  /*1e30*/  ISETP.NE.AND P0, PT, RZ, UR4, PT ;  /* 0x00000004ff007c0c */ /* 0x000fe2000bf05270 */
[----:B------:R-:W-:-:S05]  /*1e40*/  IMAD.WIDE R2, R7, 0x4, R2 ;  /* 0x0000000407027825 */ /* 0x000fca00078e0202 */
[----:B----4-:R0:W-:Y:S07]  /*1e50*/  STG.E desc[UR14][R2.64], R5 ;  /* 0x0000000502007986 */ /* 0x0101ee000c10190e */
[----:B------:R-:W-:Y:S05]  /*1e60*/  @!P0 EXIT ;  /* 0x000000000000894d */ /* 0x000fea0003800000 */
[----:B------:R-:W-:Y:S01]  /*1e70*/  VIADD R7, R7, 0x80 ;  /* 0x0000008007077836 */ /* 0x000fe20000000000 */
[----:B------:R-:W-:Y:S06]  /*1e80*/  BRA `(.L_x_425) ;  /* 0xfffffffc00cc7947 */ /* 0x000fec000383ffff */
.L_x_426:
        /* <DEDUP_REMOVED lines=15> */
.L_x_1025:


//--------------------- .text._ZN3cub18CUB_300001_SM_10006detail9transform16transform_kernelINS2_10policy_hubILb1EN4cuda3std3__45tupleIJN6thrust24THRUST_300001_SM_1000_NS6detail15normal_iteratorINSA_10device_ptrI8KeyValueEEEEEEEE10policy1000Ei11extract_keyNSC_INSD_IiEEEEJPSE_EEEvT0_iT1_T2_DpNS2_10kernel_argIT3_EE --------------------------
	.section	.text._ZN3cub18CUB_300001_SM_10006detail9transform16transform_kernelINS2_10policy_hubILb1EN4cuda3std3__45tupleIJN6thrust24THRUST_300001_SM_1000_NS6detail15normal_iteratorINSA_10device_ptrI8KeyValueEEEEEEEE10policy1000Ei11extract_keyNSC_INSD_IiEEEEJPSE_EEEvT0_iT1_T2_DpNS2_10kernel_argIT3_EE,"ax",@progbits
	.align	128
        .global         _ZN3cub18CUB_300001_SM_10006detail9transform16transform_kernelINS2_10policy_hubILb1EN4cuda3std3__45tupleIJN6thrust24THRUST_300001_SM_1000_NS6detail15normal_iteratorINSA_10device_ptrI8KeyValueEEEEEEEE10policy1000Ei11extract_keyNSC_INSD_IiEEEEJPSE_EEEvT0_iT1_T2_DpNS2_10kernel_argIT3_EE
        .type           _ZN3cub18CUB_300001_SM_10006detail9transform16transform_kernelINS2_10policy_hubILb1EN4cuda3std3__45tupleIJN6thrust24THRUST_300001_SM_1000_NS6detail15normal_iteratorINSA_10device_ptrI8KeyValueEEEEEEEE10policy1000Ei11extract_keyNSC_INSD_IiEEEEJPSE_EEEvT0_iT1_T2_DpNS2_10kernel_argIT3_EE,@function
        .size           _ZN3cub18CUB_300001_SM_10006detail9transform16transform_kernelINS2_10policy_hubILb1EN4cuda3std3__45tupleIJN6thrust24THRUST_300001_SM_1000_NS6detail15normal_iteratorINSA_10device_ptrI8KeyValueEEEEEEEE10policy1000Ei11extract_keyNSC_INSD_IiEEEEJPSE_EEEvT0_iT1_T2_DpNS2_10kernel_argIT3_EE,(.L_x_1026 - _ZN3cub18CUB_300001_SM_10006detail9transform16transform_kernelINS2_10policy_hubILb1EN4cuda3std3__45tupleIJN6thrust24THRUST_300001_SM_1000_NS6detail15normal_iteratorINSA_10device_ptrI8KeyValueEEEEEEEE10policy1000Ei11extract_keyNSC_INSD_IiEEEEJPSE_EEEvT0_iT1_T2_DpNS2_10kernel_argIT3_EE)
        .other          _ZN3cub18CUB_300001_SM_10006detail9transform16transform_kernelINS2_10policy_hubILb1EN4cuda3std3__45tupleIJN6thrust24THRUST_300001_SM_1000_NS6detail15normal_iteratorINSA_10device_ptrI8KeyValueEEEEEEEE10policy1000Ei11extract_keyNSC_INSD_IiEEEEJPSE_EEEvT0_iT1_T2_DpNS2_10kernel_argIT3_EE,@"STO_CUDA_ENTRY STV_DEFAULT"
_ZN3cub18CUB_300001_SM_10006detail9transform16transform_kernelINS2_10policy_hubILb1EN4cuda3std3__45tupleIJN6thrust24THRUST_300001_SM_1000_NS6detail15normal_iteratorINSA_10device_ptrI8KeyValueEEEEEEEE10policy1000Ei11extract_keyNSC_INSD_IiEEEEJPSE_EEEvT0_iT1_T2_DpNS2_10kernel_argIT3_EE:
.text._ZN3cub18CUB_300001_SM_10006detail9transform16transform_kernelINS2_10policy_hubILb1EN4cuda3std3__45tupleIJN6thrust24THRUST_300001_SM_1000_NS6detail15normal_iteratorINSA_10device_ptrI8KeyValueEEEEEEEE10policy1000Ei11extract_keyNSC_INSD_IiEEEEJPSE_EEEvT0_iT1_T2_DpNS2_10kernel_argIT3_EE:
        /* <DEDUP_REMOVED lines=20> */
.L_x_429:
[----:B------:R-:W-:Y:S01]  /*0140*/  VIADD R15, R15, 0x4000 ;  /* 0x000040000f0f7836 */ /* 0x000fe20000000000 */
[----:B------:R1:W-:Y:S04]  /*0150*/  CCTL.E.PF2 [R12] ;  /* 0x000000000c00798f */ /* 0x0003e80000800100 */
[----:B------:R-:W-:Y:S02]  /*0160*/  ISETP.GE.AND P0, PT, R15, R8, PT ;  /* 0x000000080f00720c */ /* 0x000fe40003f06270 */
[----:B-1----:R-:W-:-:S04]  /*0170*/  IADD3 R12, P2, PT, R12, 0x4000, RZ ;  /* 0x000040000c0c7810 */ /* 0x002fc80007f5e0ff */
[----:B------:R-:W-:-:S07]  /*0180*/  IADD3.X R13, PT, PT, RZ, R13, RZ, P2, !PT ;  /* 0x0000000dff0d7210 */ /* 0x000fce00017fe4ff */
[----:B------:R-:W-:Y:S05]  /*0190*/  @!P0 BRA `(.L_x_429) ;  /* 0xfffffffc00e88947 */ /* 0x000fea000383ffff */
.L_x_428:
[----:B------:R-:W-:Y:S05]  /*01a0*/  BSYNC.RECONVERGENT B0 ;  /* 0x0000000000007941 */ /* 0x000fea0003800200 */
.L_x_427:
        /* <DEDUP_REMOVED lines=23> */
.L_x_432:
        /* <DEDUP_REMOVED lines=44> */
.L_x_431:
        /* <DEDUP_REMOVED lines=26> */
.L_x_433:
        /* <DEDUP_REMOVED lines=17> */
.L_x_434:
[----:B------:R-:W-:Y:S05]  /*0890*/  @!P0 EXIT ;  /* 0x000000000000894d */ /* 0x000fea0003800000 */
[----:B------:R-:W1:Y:S01]  /*08a0*/  LDC.64 R2, c[0x0][0x390] ;  /* 0x0000e400ff027b82 */ /* 0x000e620000000a00 */
[----:B0-----:R-:W-:Y:S01]  /*08b0*/  LEA R11, R0, R7, 0x7 ;  /* 0x00000007000b7211 */ /* 0x001fe200078e38ff */
[----:B------:R-:W-:-:S06]  /*08c0*/  UIADD3 UR4, UPT, UPT, -UR4, URZ, URZ ;  /* 0x000000ff04047290 */ /* 0x000fcc000fffe1ff */
[----:B------:R-:W0:Y:S01]  /*08d0*/  LDC.64 R4, c[0x0][0x398] ;  /* 0x0000e600ff047b82 */ /* 0x000e220000000a00 */
[----:B-1----:R-:W-:-:S04]  /*08e0*/  IMAD.WIDE R6, R9, 0x4, R2 ;  /* 0x0000000409067825 */ /* 0x002fc800078e0202 */
[----:B0-----:R-:W-:-:S07]  /*08f0*/  IMAD.WIDE R8, R9, 0x8, R4 ;  /* 0x0000000809087825 */ /* 0x001fce00078e0204 */
.L_x_435:
        /* <DEDUP_REMOVED lines=9> */
.L_x_430:
[----:B------:R-:W-:-:S13]  /*0990*/  ISETP.GE.AND P0, PT, R11, 0x1, PT ;  /* 0x000000010b00780c */ /* 0x000fda0003f06270 */
[----:B------:R-:W-:Y:S05]  /*09a0*/  @!P0 EXIT ;  /* 0x000000000000894d */ /* 0x000fea0003800000 */
[C---:B------:R-:W-:Y:S01]  /*09b0*/  ISETP.GE.U32.AND P0, PT, R11.reuse, 0x10, PT ;  /* 0x000000100b00780c */ /* 0x040fe20003f06070 */
[----:B------:R-:W-:Y:S01]  /*09c0*/  IMAD.MOV.U32 R6, RZ, RZ, RZ ;  /* 0x000000ffff067224 */ /* 0x000fe200078e00ff */
[----:B------:R-:W-:-:S11]  /*09d0*/  LOP3.LUT R20, R11, 0xf, RZ, 0xc0, !PT ;  /* 0x0000000f0b147812 */ /* 0x000fd600078ec0ff */
[----:B------:R-:W-:Y:S05]  /*09e0*/  @!P0 BRA `(.L_x_436) ;  /* 0x0000000400708947 */ /* 0x000fea0003800000 */
[----:B------:R-:W-:Y:S01]  /*09f0*/  HFMA2 R8, -RZ, RZ, 0, 0 ;  /* 0x00000000ff087431 */ /* 0x000fe200000001ff */
[----:B------:R-:W-:-:S07]  /*0a00*/  LOP3.LUT R6, R11, 0x7ffffff0, RZ, 0xc0, !PT ;  /* 0x7ffffff00b067812 */ /* 0x000fce00078ec0ff */
.L_x_439:
[----:B------:R-:W-:-:S05]  /*0a10*/  IMAD R9, R8, 0x80, R7 ;  /* 0x0000008008097824 */ /* 0x000fca00078e0207 */
[----:B------:R-:W-:-:S13]  /*0a20*/  ISETP.GE.AND P0, PT, R9, R0, PT ;  /* 0x000000000900720c */ /* 0x000fda0003f06270 */
[----:B0-----:R-:W-:-:S05]  /*0a30*/  @!P0 IMAD.WIDE.U32 R10, R9, 0x8, R2 ;  /* 0x00000008090a8825 */ /* 0x001fca00078e0002 */
        /* <DEDUP_REMOVED lines=51> */
[CC--:B------:R-:W-:Y:S01]  /*0d70*/  ISETP.GE.AND P1, PT, R13.reuse, R0.reuse, PT ;  /* 0x000000000d00720c */ /* 0x0c0fe20003f26270 */
[----:B------:R-:W-:Y:S01]  /*0d80*/  IMAD.WIDE R10, R13, 0x8, R2 ;  /* 0x000000080d0a7825 */ /* 0x000fe200078e0202 */
[----:B0-----:R-:W-:Y:S01]  /*0d90*/  IADD3 R21, PT, PT, R9, 0x500, RZ ;  /* 0x0000050009157810 */ /* 0x001fe20007ffe0ff */
[----:B---3--:R0:W-:Y:S10]  /*0da0*/  @!P0 STG.E desc[UR6][R14.64], R25 ;  /* 0x000000190e008986 */ /* 0x0081f4000c101906 */
[----:B------:R-:W3:Y:S01]  /*0db0*/  @!P1 LDG.E R17, desc[UR6][R10.64] ;  /* 0x000000060a119981 */ /* 0x000ee2000c1e1900 */
[----:B------:R-:W-:Y:S01]  /*0dc0*/  ISETP.GE.AND P0, PT, R21, R0, PT ;  /* 0x000000001500720c */ /* 0x000fe20003f06270 */
[----:B------:R-:W-:-:S04]  /*0dd0*/  IMAD.WIDE R12, R13, 0x4, R4 ;  /* 0x000000040d0c7825 */ /* 0x000fc800078e0204 */
[----:B------:R-:W-:Y:S01]  /*0de0*/  VIADD R21, R9, 0x580 ;  /* 0x0000058009157836 */ /* 0x000fe20000000000 */
[----:B---3--:R1:W-:Y:S07]  /*0df0*/  @!P1 STG.E desc[UR6][R12.64], R17 ;  /* 0x000000110c009986 */ /* 0x0083ee000c101906 */
[----:B--2---:R-:W2:Y:S01]  /*0e00*/  @!P0 LDG.E R19, desc[UR6][R10.64+0x400] ;  /* 0x000400060a138981 */ /* 0x004ea2000c1e1900 */
[-C--:B------:R-:W-:Y:S02]  /*0e10*/  ISETP.GE.AND P1, PT, R21, R0.reuse, PT ;  /* 0x000000001500720c */ /* 0x080fe40003f26270 */
[----:B0-----:R-:W-:Y:S01]  /*0e20*/  IADD3 R15, PT, PT, R9, 0x600, RZ ;  /* 0x00000600090f7810 */ /* 0x001fe20007ffe0ff */
[----:B--2---:R0:W-:Y:S10]  /*0e30*/  @!P0 STG.E desc[UR6][R12.64+0x200], R19 ;  /* 0x000200130c008986 */ /* 0x0041f4000c101906 */
[----:B------:R-:W2:Y:S01]  /*0e40*/  @!P1 LDG.E R21, desc[UR6][R10.64+0x800] ;  /* 0x000800060a159981 */ /* 0x000ea2000c1e1900 */
[----:B------:R-:W-:Y:S01]  /*0e50*/  ISETP.GE.AND P0, PT, R15, R0, PT ;  /* 0x000000000f00720c */ /* 0x000fe20003f06270 */
[----:B------:R-:W-:-:S02]  /*0e60*/  VIADD R23, R9, 0x680 ;  /* 0x0000068009177836 */ /* 0x000fc40000000000 */
[----:B--2---:R2:W-:Y:S10]  /*0e70*/  @!P1 STG.E desc[UR6][R12.64+0x400], R21 ;  /* 0x000400150c009986 */ /* 0x0045f4000c101906 */
[----:B------:R-:W3:Y:S01]  /*0e80*/  @!P0 LDG.E R15, desc[UR6][R10.64+0xc00] ;  /* 0x000c00060a0f8981 */ /* 0x000ee2000c1e1900 */
[----:B------:R-:W-:-:S02]  /*0e90*/  ISETP.GE.AND P1, PT, R23, R0, PT ;  /* 0x000000001700720c */ /* 0x000fc40003f26270 */
[----:B------:R-:W-:Y:S01]  /*0ea0*/  IADD3 R23, PT, PT, R9, 0x700, RZ ;  /* 0x0000070009177810 */ /* 0x000fe20007ffe0ff */
[----:B---3--:R2:W-:Y:S10]  /*0eb0*/  @!P0 STG.E desc[UR6][R12.64+0x600], R15 ;  /* 0x0006000f0c008986 */ /* 0x0085f4000c101906 */
[----:B-1----:R-:W3:Y:S01]  /*0ec0*/  @!P1 LDG.E R17, desc[UR6][R10.64+0x1000] ;  /* 0x001000060a119981 */ /* 0x002ee2000c1e1900 */
[----:B------:R-:W-:Y:S01]  /*0ed0*/  ISETP.GE.AND P0, PT, R23, R0, PT ;  /* 0x000000001700720c */ /* 0x000fe20003f06270 */
[----:B------:R-:W-:-:S02]  /*0ee0*/  VIADD R9, R9, 0x780 ;  /* 0x0000078009097836 */ /* 0x000fc40000000000 */
[----:B---3--:R2:W-:Y:S10]  /*0ef0*/  @!P1 STG.E desc[UR6][R12.64+0x800], R17 ;  /* 0x000800110c009986 */ /* 0x0085f4000c101906 */
[----:B0-----:R-:W3:Y:S01]  /*0f00*/  @!P0 LDG.E R19, desc[UR6][R10.64+0x1400] ;  /* 0x001400060a138981 */ /* 0x001ee2000c1e1900 */
[----:B------:R-:W-:Y:S01]  /*0f10*/  IADD3 R8, PT, PT, R8, 0x10, RZ ;  /* 0x0000001008087810 */ /* 0x000fe20007ffe0ff */
[----:B------:R-:W-:Y:S03]  /*0f20*/  BSSY.RECONVERGENT B0, `(.L_x_437) ;  /* 0x0000007000007945 */ /* 0x000fe60003800200 */
[----:B------:R-:W-:Y:S01]  /*0f30*/  ISETP.NE.AND P1, PT, R8, R6, PT ;  /* 0x000000060800720c */ /* 0x000fe20003f25270 */
[----:B---3--:R2:W-:Y:S01]  /*0f40*/  @!P0 STG.E desc[UR6][R12.64+0xa00], R19 ;  /* 0x000a00130c008986 */ /* 0x0085e2000c101906 */
[----:B------:R-:W-:-:S13]  /*0f50*/  ISETP.GE.AND P0, PT, R9, R0, PT ;  /* 0x000000000900720c */ /* 0x000fda0003f06270 */
[----:B--2---:R-:W-:Y:S05]  /*0f60*/  @P0 BRA `(.L_x_438) ;  /* 0x0000000000080947 */ /* 0x004fea0003800000 */
[----:B------:R-:W2:Y:S04]  /*0f70*/  LDG.E R11, desc[UR6][R10.64+0x1800] ;  /* 0x001800060a0b7981 */ /* 0x000ea8000c1e1900 */
[----:B--2---:R0:W-:Y:S02]  /*0f80*/  STG.E desc[UR6][R12.64+0xc00], R11 ;  /* 0x000c000b0c007986 */ /* 0x0041e4000c101906 */
.L_x_438:
[----:B------:R-:W-:Y:S05]  /*0f90*/  BSYNC.RECONVERGENT B0 ;  /* 0x0000000000007941 */ /* 0x000fea0003800200 */
.L_x_437:
[----:B------:R-:W-:Y:S05]  /*0fa0*/  @P1 BRA `(.L_x_439) ;  /* 0xfffffff800981947 */ /* 0x000fea000383ffff */
.L_x_436:
[----:B------:R-:W-:-:S13]  /*0fb0*/  ISETP.NE.AND P0, PT, R20, RZ, PT ;  /* 0x000000ff1400720c */ /* 0x000fda0003f05270 */
[----:B------:R-:W-:Y:S05]  /*0fc0*/  @!P0 EXIT ;  /* 0x000000000000894d */ /* 0x000fea0003800000 */
[----:B------:R-:W1:Y:S01]  /*0fd0*/  LDCU UR5, c[0x0][0x384] ;  /* 0x00007080ff0577ac */ /* 0x000e620008000800 */
[----:B------:R-:W-:Y:S01]  /*0fe0*/  ISETP.GE.U32.AND P0, PT, R20, 0x8, PT ;  /* 0x000000081400780c */ /* 0x000fe20003f06070 */
[----:B-1----:R-:W-:-:S12]  /*0ff0*/  ULOP3.LUT UR8, UR5, 0x7, URZ, 0xc0, !UPT ;  /* 0x0000000705087892 */ /* 0x002fd8000f8ec0ff */
[----:B------:R-:W-:Y:S05]  /*1000*/  @!P0 BRA `(.L_x_440) ;  /* 0x0000000000f48947 */ /* 0x000fea0003800000 */
[----:B------:R-:W-:Y:S01]  /*1010*/  IMAD R17, R6, 0x80, R7 ;  /* 0x0000008006117824 */ /* 0x000fe200078e0207 */
[----:B------:R-:W-:Y:S03]  /*1020*/  BSSY.RECONVERGENT B0, `(.L_x_441) ;  /* 0x0000016000007945 */ /* 0x000fe60003800200 */
[C---:B0-----:R-:W-:Y:S01]  /*1030*/  VIADD R11, R17.reuse, 0x100 ;  /* 0x00000100110b7836 */ /* 0x041fe20000000000 */
[CC--:B------:R-:W-:Y:S01]  /*1040*/  ISETP.GE.AND P6, PT, R17.reuse, R0.reuse, PT ;  /* 0x000000001100720c */ /* 0x0c0fe20003fc6270 */
[C---:B------:R-:W-:Y:S01]  /*1050*/  VIADD R15, R17.reuse, 0x300 ;  /* 0x00000300110f7836 */ /* 0x040fe20000000000 */
[C---:B------:R-:W-:Y:S02]  /*1060*/  IADD3 R9, PT, PT, R17.reuse, 0x80, RZ ;  /* 0x0000008011097810 */ /* 0x040fe40007ffe0ff */
[----:B------:R-:W-:Y:S02]  /*1070*/  IADD3 R13, PT, PT, R17, 0x180, RZ ;  /* 0x00000180110d7810 */ /* 0x000fe40007ffe0ff */
[-C--:B------:R-:W-:Y:S01]  /*1080*/  ISETP.GE.AND P1, PT, R9, R0.reuse, PT ;  /* 0x000000000900720c */ /* 0x080fe20003f26270 */
[----:B------:R-:W-:Y:S01]  /*1090*/  VIADD R9, R17, 0x200 ;  /* 0x0000020011097836 */ /* 0x000fe20000000000 */
[----:B------:R-:W-:-:S02]  /*10a0*/  ISETP.GE.AND P0, PT, R11, R0, PT ;  /* 0x000000000b00720c */ /* 0x000fc40003f06270 */
[----:B------:R-:W-:Y:S02]  /*10b0*/  P2R R12, PR, RZ, 0x2 ;  /* 0x00000002ff0c7803 */ /* 0x000fe40000000000 */
[----:B------:R-:W-:Y:S02]  /*10c0*/  IADD3 R11, PT, PT, R17, 0x280, RZ ;  /* 0x00000280110b7810 */ /* 0x000fe40007ffe0ff */
[-C--:B------:R-:W-:Y:S02]  /*10d0*/  ISETP.GE.AND P1, PT, R13, R0.reuse, PT ;  /* 0x000000000d00720c */ /* 0x080fe40003f26270 */
        /* <DEDUP_REMOVED lines=10> */
.L_x_442:
[----:B------:R-:W-:Y:S05]  /*1180*/  BSYNC.RECONVERGENT B0 ;  /* 0x0000000000007941 */ /* 0x000fea0003800200 */
.L_x_441:
[----:B------:R-:W-:Y:S01]  /*1190*/  ISETP.NE.AND P6, PT, R12, RZ, PT ;  /* 0x000000ff0c00720c */ /* 0x000fe20003fc5270 */
[----:B------:R-:W-:-:S12]  /*11a0*/  BSSY.RECONVERGENT B0, `(.L_x_443) ;  /* 0x0000004000007945 */ /* 0x000fd80003800200 */
[----:B------:R-:W-:Y:S05]  /*11b0*/  @P6 BRA `(.L_x_444) ;  /* 0x0000000000086947 */ /* 0x000fea0003800000 */
[----:B0-----:R-:W2:Y:S04]  /*11c0*/  LDG.E R13, desc[UR6][R10.64+0x400] ;  /* 0x000400060a0d7981 */ /* 0x001ea8000c1e1900 */
[----:B--2---:R1:W-:Y:S02]  /*11d0*/  STG.E desc[UR6][R8.64+0x200], R13 ;  /* 0x0002000d08007986 */ /* 0x0043e4000c101906 */
.L_x_444:
[----:B------:R-:W-:Y:S05]  /*11e0*/  BSYNC.RECONVERGENT B0 ;  /* 0x0000000000007941 */ /* 0x000fea0003800200 */
.L_x_443:
[----:B------:R-:W-:Y:S04]  /*11f0*/  BSSY.RECONVERGENT B0, `(.L_x_445) ;  /* 0x0000004000007945 */ /* 0x000fe80003800200 */
[----:B------:R-:W-:Y:S05]  /*1200*/  @P0 BRA `(.L_x_446) ;  /* 0x0000000000080947 */ /* 0x000fea0003800000 */
[----:B01----:R-:W2:Y:S04]  /*1210*/  LDG.E R13, desc[UR6][R10.64+0x800] ;  /* 0x000800060a0d7981 */ /* 0x003ea8000c1e1900 */
[----:B--2---:R2:W-:Y:S02]  /*1220*/  STG.E desc[UR6][R8.64+0x400], R13 ;  /* 0x0004000d08007986 */ /* 0x0045e4000c101906 */
.L_x_446:
[----:B------:R-:W-:Y:S05]  /*1230*/  BSYNC.RECONVERGENT B0 ;  /* 0x0000000000007941 */ /* 0x000fea0003800200 */
.L_x_445:
[----:B------:R-:W-:Y:S04]  /*1240*/  BSSY.RECONVERGENT B0, `(.L_x_447) ;  /* 0x0000004000007945 */ /* 0x000fe80003800200 */
[----:B------:R-:W-:Y:S05]  /*1250*/  @P1 BRA `(.L_x_448) ;  /* 0x0000000000081947 */ /* 0x000fea0003800000 */
[----:B012---:R-:W2:Y:S04]  /*1260*/  LDG.E R13, desc[UR6][R10.64+0xc00] ;  /* 0x000c00060a0d7981 */ /* 0x007ea8000c1e1900 */
[----:B--2---:R3:W-:Y:S02]  /*1270*/  STG.E desc[UR6][R8.64+0x600], R13 ;  /* 0x0006000d08007986 */ /* 0x0047e4000c101906 */
.L_x_448:
[----:B------:R-:W-:Y:S05]  /*1280*/  BSYNC.RECONVERGENT B0 ;  /* 0x0000000000007941 */ /* 0x000fea0003800200 */
.L_x_447:
[----:B------:R-:W-:Y:S04]  /*1290*/  BSSY.RECONVERGENT B0, `(.L_x_449) ;  /* 0x0000004000007945 */ /* 0x000fe80003800200 */
[----:B------:R-:W-:Y:S05]  /*12a0*/  @P2 BRA `(.L_x_450) ;  /* 0x0000000000082947 */ /* 0x000fea0003800000 */
[----:B0123--:R-:W2:Y:S04]  /*12b0*/  LDG.E R13, desc[UR6][R10.64+0x1000] ;  /* 0x001000060a0d7981 */ /* 0x00fea8000c1e1900 */
[----:B--2---:R4:W-:Y:S02]  /*12c0*/  STG.E desc[UR6][R8.64+0x800], R13 ;  /* 0x0008000d08007986 */ /* 0x0049e4000c101906 */
.L_x_450:
[----:B------:R-:W-:Y:S05]  /*12d0*/  BSYNC.RECONVERGENT B0 ;  /* 0x0000000000007941 */ /* 0x000fea0003800200 */
.L_x_449:
[----:B------:R-:W-:Y:S04]  /*12e0*/  BSSY.RECONVERGENT B0, `(.L_x_451) ;  /* 0x0000004000007945 */ /* 0x000fe80003800200 */
[----:B------:R-:W-:Y:S05]  /*12f0*/  @P3 BRA `(.L_x_452) ;  /* 0x0000000000083947 */ /* 0x000fea0003800000 */
[----:B01234-:R-:W2:Y:S04]  /*1300*/  LDG.E R13, desc[UR6][R10.64+0x1400] ;  /* 0x001400060a0d7981 */ /* 0x01fea8000c1e1900 */
[----:B--2---:R0:W-:Y:S02]  /*1310*/  STG.E desc[UR6][R8.64+0xa00], R13 ;  /* 0x000a000d08007986 */ /* 0x0041e4000c101906 */
.L_x_452:
[----:B------:R-:W-:Y:S05]  /*1320*/  BSYNC.RECONVERGENT B0 ;  /* 0x0000000000007941 */ /* 0x000fea0003800200 */
.L_x_451:
[----:B------:R-:W-:Y:S04]  /*1330*/  BSSY.RECONVERGENT B0, `(.L_x_453) ;  /* 0x0000004000007945 */ /* 0x000fe80003800200 */
[----:B------:R-:W-:Y:S05]  /*1340*/  @P4 BRA `(.L_x_454) ;  /* 0x0000000000084947 */ /* 0x000fea0003800000 */
[----:B01234-:R-:W2:Y:S04]  /*1350*/  LDG.E R13, desc[UR6][R10.64+0x1800] ;  /* 0x001800060a0d7981 */ /* 0x01fea8000c1e1900 */
[----:B--2---:R0:W-:Y:S02]  /*1360*/  STG.E desc[UR6][R8.64+0xc00], R13 ;  /* 0x000c000d08007986 */ /* 0x0041e4000c101906 */
.L_x_454:
[----:B------:R-:W-:Y:S05]  /*1370*/  BSYNC.RECONVERGENT B0 ;  /* 0x0000000000007941 */ /* 0x000fea0003800200 */
.L_x_453:
[----:B------:R-:W-:Y:S04]  /*1380*/  BSSY.RECONVERGENT B0, `(.L_x_455) ;  /* 0x0000004000007945 */ /* 0x000fe80003800200 */
[----:B------:R-:W-:Y:S05]  /*1390*/  @P5 BRA `(.L_x_456) ;  /* 0x0000000000085947 */ /* 0x000fea0003800000 */
[----:B------:R-:W5:Y:S04]  /*13a0*/  LDG.E R11, desc[UR6][R10.64+0x1c00] ;  /* 0x001c00060a0b7981 */ /* 0x000f68000c1e1900 */
[----:B-----5:R0:W-:Y:S02]  /*13b0*/  STG.E desc[UR6][R8.64+0xe00], R11 ;  /* 0x000e000b08007986 */ /* 0x0201e4000c101906 */
.L_x_456:
[----:B------:R-:W-:Y:S05]  /*13c0*/  BSYNC.RECONVERGENT B0 ;  /* 0x0000000000007941 */ /* 0x000fea0003800200 */
.L_x_455:
[----:B------:R-:W-:-:S07]  /*13d0*/  VIADD R6, R6, 0x8 ;  /* 0x0000000806067836 */ /* 0x000fce0000000000 */
.L_x_440:
        /* <DEDUP_REMOVED lines=19> */
[----:B------:R-:W-:-:S04]  /*1510*/  @!P0 IMAD.WIDE R16, R23, 0x8, R2 ;  /* 0x0000000817108825 */ /* 0x000fc800078e0202 */
[----:B------:R-:W-:Y:S01]  /*1520*/  VIADD R25, R25, 0x180 ;  /* 0x0000018019197836 */ /* 0x000fe20000000000 */
[----:B--2---:R1:W-:Y:S04]  /*1530*/  @!P1 STG.E desc[UR6][R14.64], R21 ;  /* 0x000000150e009986 */ /* 0x0043e8000c101906 */
[----:B------:R-:W2:Y:S01]  /*1540*/  @!P0 LDG.E R17, desc[UR6][R16.64] ;  /* 0x0000000610118981 */ /* 0x000ea2000c1e1900 */
[----:B------:R-:W-:Y:S01]  /*1550*/  ISETP.GE.AND P1, PT, R25, R0, PT ;  /* 0x000000001900720c */ /* 0x000fe20003f26270 */
[----:B------:R-:W-:-:S12]  /*1560*/  @!P0 IMAD.WIDE R8, R23, 0x4, R4 ;  /* 0x0000000417088825 */ /* 0x000fd800078e0204 */
[C---:B0-----:R-:W-:Y:S01]  /*1570*/  @!P1 IMAD.WIDE R10, R25.reuse, 0x8, R2 ;  /* 0x00000008190a9825 */ /* 0x041fe200078e0202 */
[----:B--2---:R1:W-:Y:S05]  /*1580*/  @!P0 STG.E desc[UR6][R8.64], R17 ;  /* 0x0000001108008986 */ /* 0x0043ea000c101906 */
[----:B------:R-:W2:Y:S01]  /*1590*/  @!P1 LDG.E R11, desc[UR6][R10.64] ;  /* 0x000000060a0b9981 */ /* 0x000ea2000c1e1900 */
[----:B------:R-:W-:Y:S01]  /*15a0*/  @!P1 IMAD.WIDE R12, R25, 0x4, R4 ;  /* 0x00000004190c9825 */ /* 0x000fe200078e0204 */
[----:B------:R-:W-:-:S04]  /*15b0*/  IADD3 R6, PT, PT, R6, 0x4, RZ ;  /* 0x0000000406067810 */ /* 0x000fc80007ffe0ff */
[----:B--2---:R1:W-:Y:S03]  /*15c0*/  @!P1 STG.E desc[UR6][R12.64], R11 ;  /* 0x0000000b0c009986 */ /* 0x0043e6000c101906 */
.L_x_457:
[----:B------:R-:W-:Y:S05]  /*15d0*/  @!P2 EXIT ;  /* 0x000000000000a94d */ /* 0x000fea0003800000 */
[----:B01----:R-:W-:Y:S01]  /*15e0*/  IMAD R11, R6, 0x80, R7 ;  /* 0x00000080060b7824 */ /* 0x003fe200078e0207 */
[----:B------:R-:W-:-:S12]  /*15f0*/  UIADD3 UR4, UPT, UPT, -UR4, URZ, URZ ;  /* 0x000000ff04047290 */ /* 0x000fd8000fffe1ff */
.L_x_458:
[C---:B------:R-:W-:Y:S01]  /*1600*/  ISETP.GE.AND P0, PT, R11.reuse, R0, PT ;  /* 0x000000000b00720c */ /* 0x040fe20003f06270 */
[----:B--234-:R-:W-:-:S12]  /*1610*/  IMAD.WIDE R8, R11, 0x8, R2 ;  /* 0x000000080b087825 */ /* 0x01cfd800078e0202 */
        /* <DEDUP_REMOVED lines=8> */
.L_x_459:
        /* <DEDUP_REMOVED lines=14> */
.L_x_1026:


//--------------------- .text._ZN3cub18CUB_300001_SM_10006detail9transform16transform_kernelINS2_10policy_hubILb1EN4cuda3std3__45tupleIJN6thrust24THRUST_300001_SM_1000_NS6detail15normal_iteratorINSA_10device_ptrIiEEEEEEEE10policy1000El18word_to_kv_functorNSC_INSD_I8KeyValueEEEEJPiEEEvT0_iT1_T2_DpNS2_10kernel_argIT3_EE --------------------------
	.section	.text._ZN3cub18CUB_300001_SM_10006detail9transform16transform_kernelINS2_10policy_hubILb1EN4cuda3std3__45tupleIJN6thrust24THRUST_300001_SM_1000_NS6detail15normal_iteratorINSA_10device_ptrIiEEEEEEEE10policy1000El18word_to_kv_functorNSC_INSD_I8KeyValueEEEEJPiEEEvT0_iT1_T2_DpNS2_10kernel_argIT3_EE,"ax",@progbits
	.align	128
        .global         _ZN3cub18CUB_300001_SM_10006detail9transform16transform_kernelINS2_10policy_hubILb1EN4cuda3std3__45tupleIJN6thrust24THRUST_300001_SM_1000_NS6detail15normal_iteratorINSA_10device_ptrIiEEEEEEEE10policy1000El18word_to_kv_functorNSC_INSD_I8KeyValueEEEEJPiEEEvT0_iT1_T2_DpNS2_10kernel_argIT3_EE
        .type           _ZN3cub18CUB_300001_SM_10006detail9transform16transform_kernelINS2_10policy_hubILb1EN4cuda3std3__45tupleIJN6thrust24THRUST_300001_SM_1000_NS6detail15normal_iteratorINSA_10device_ptrIiEEEEEEEE10policy1000El18word_to_kv_functorNSC_INSD_I8KeyValueEEEEJPiEEEvT0_iT1_T2_DpNS2_10kernel_argIT3_EE,@function
        .size           _ZN3cub18CUB_300001_SM_10006detail9transform16transform_kernelINS2_10policy_hubILb1EN4cuda3std3__45tupleIJN6thrust24THRUST_300001_SM_1000_NS6detail15normal_iteratorINSA_10device_ptrIiEEEEEEEE10policy1000El18word_to_kv_functorNSC_INSD_I8KeyValueEEEEJPiEEEvT0_iT1_T2_DpNS2_10kernel_argIT3_EE,(.L_x_1027 - _ZN3cub18CUB_300001_SM_10006detail9transform16transform_kernelINS2_10policy_hubILb1EN4cuda3std3__45tupleIJN6thrust24THRUST_300001_SM_1000_NS6detail15normal_iteratorINSA_10device_ptrIiEEEEEEEE10policy1000El18word_to_kv_functorNSC_INSD_I8KeyValueEEEEJPiEEEvT0_iT1_T2_DpNS2_10kernel_argIT3_EE)
        .other          _ZN3cub18CUB_300001_SM_10006detail9transform16transform_kernelINS2_10policy_hubILb1EN4cuda3std3__45tupleIJN6thrust24THRUST_300001_SM_1000_NS6detail15normal_iteratorINSA_10device_ptrIiEEEEEEEE10policy1000El18word_to_kv_functorNSC_INSD_I8KeyValueEEEEJPiEEEvT0_iT1_T2_DpNS2_10kernel_argIT3_EE,@"STO_CUDA_ENTRY STV_DEFAULT"
_ZN3cub18CUB_300001_SM_10006detail9transform16transform_kernelINS2_10policy_hubILb1EN4cuda3std3__45tupleIJN6thrust24THRUST_300001_SM_1000_NS6detail15normal_iteratorINSA_10device_ptrIiEEEEEEEE10policy1000El18word_to_kv_functorNSC_INSD_I8KeyValueEEEEJPiEEEvT0_iT1_T2_DpNS2_10kernel_argIT3_EE:
.text._ZN3cub18CUB_300001_SM_10006detail9transform16transform_kernelINS2_10policy_hubILb1EN4cuda3std3__45tupleIJN6thrust24THRUST_300001_SM_1000_NS6detail15normal_iteratorINSA_10device_ptrIiEEEEEEEE10policy1000El18word_to_kv_functorNSC_INSD_I8KeyValueEEEEJPiEEEvT0_iT1_T2_DpNS2_10kernel_argIT3_EE:
        /* <DEDUP_REMOVED lines=26> */
.L_x_462:
[----:B------:R-:W-:Y:S01]  /*01a0*/  VIADD R0, R0, 0x4000 ;  /* 0x0000400000007836 */ /* 0x000fe20000000000 */
[----:B------:R0:W-:Y:S04]  /*01b0*/  CCTL.E.PF2 [R2] ;  /* 0x000000000200798f */ /* 0x0001e80000800100 */
[----:B------:R-:W-:Y:S02]  /*01c0*/  ISETP.GE.AND P0, PT, R0, UR6, PT ;  /* 0x0000000600007c0c */ /* 0x000fe4000bf06270 */
[----:B0-----:R-:W-:-:S05]  /*01d0*/  IADD3 R2, P1, PT, R2, 0x4000, RZ ;  /* 0x0000400002027810 */ /* 0x001fca0007f3e0ff */
[----:B------:R-:W-:-:S06]  /*01e0*/  IMAD.X R3, RZ, RZ, R3, P1 ;  /* 0x000000ffff037224 */ /* 0x000fcc00008e0603 */
[----:B------:R-:W-:Y:S05]  /*01f0*/  @!P0 BRA `(.L_x_462) ;  /* 0xfffffffc00e88947 */ /* 0x000fea000383ffff */
.L_x_461:
[----:B------:R-:W-:Y:S05]  /*0200*/  BSYNC.RECONVERGENT B0 ;  /* 0x0000000000007941 */ /* 0x000fea0003800200 */
.L_x_460:
        /* <DEDUP_REMOVED lines=8> */
[----:B------:R-:W-:Y:S01]  /*0290*/  IMAD.U32 R2, RZ, RZ, UR12 ;  /* 0x0000000cff027e24 */ /* 0x000fe2000f8e00ff */
[----:B------:R-:W-:Y:S01]  /*02a0*/  UISETP.NE.AND UP0, UPT, UR13, UR10, UPT ;  /* 0x0000000a0d00728c */ /* 0x000fe2000bf05270 */
[----:B------:R-:W-:-:S02]  /*02b0*/  MOV R4, UR4 ;  /* 0x0000000400047c02 */ /* 0x000fc40008000f00 */
[----:B------:R-:W-:Y:S01]  /*02c0*/  MOV R3, UR8 ;  /* 0x0000000800037c02 */ /* 0x000fe20008000f00 */
        /* <DEDUP_REMOVED lines=12> */
[C---:B------:R-:W-:Y:S01]  /*0390*/  VIADD R17, R7.reuse, 0x80 ;  /* 0x0000008007117836 */ /* 0x040fe20000000000 */
[----:B------:R-:W-:Y:S01]  /*03a0*/  @!P0 MOV R21, 0x1 ;  /* 0x0000000100158802 */ /* 0x000fe20000000f00 */
[----:B------:R-:W-:-:S03]  /*03b0*/  @!P0 IMAD.WIDE.U32 R12, R7, 0x8, R2 ;  /* 0x00000008070c8825 */ /* 0x000fc600078e0002 */
[C---:B------:R-:W-:Y:S01]  /*03c0*/  ISETP.GE.AND P1, PT, R17.reuse, UR10, PT ;  /* 0x0000000a11007c0c */ /* 0x040fe2000bf26270 */
[----:B------:R-:W-:Y:S01]  /*03d0*/  IMAD.WIDE R8, R17, 0x4, R4 ;  /* 0x0000000411087825 */ /* 0x000fe200078e0204 */
[----:B------:R0:W-:Y:S03]  /*03e0*/  @!P0 STG.E desc[UR16][R12.64+0x4], R21 ;  /* 0x000004150c008986 */ /* 0x0001e6000c101910 */
[----:B------:R-:W-:Y:S01]  /*03f0*/  VIADD R0, R7, 0x100 ;  /* 0x0000010007007836 */ /* 0x000fe20000000000 */
[----:B--2---:R1:W-:Y:S07]  /*0400*/  @!P0 STG.E desc[UR16][R12.64], R15 ;  /* 0x0000000f0c008986 */ /* 0x0043ee000c101910 */
[----:B------:R-:W2:Y:S01]  /*0410*/  @!P1 LDG.E R19, desc[UR16][R8.64] ;  /* 0x0000001008139981 */ /* 0x000ea2000c1e1900 */
[----:B------:R-:W-:Y:S01]  /*0420*/  ISETP.GE.AND P0, PT, R0, UR10, PT ;  /* 0x0000000a00007c0c */ /* 0x000fe2000bf06270 */
[----:B------:R-:W-:-:S04]  /*0430*/  IMAD.WIDE R10, R17, 0x8, R2 ;  /* 0x00000008110a7825 */ /* 0x000fc800078e0202 */
[----:B------:R-:W-:-:S05]  /*0440*/  @!P1 IMAD.MOV.U32 R23, RZ, RZ, 0x1 ;  /* 0x00000001ff179424 */ /* 0x000fca00078e00ff */
[----:B------:R-:W-:Y:S01]  /*0450*/  @!P1 STG.E desc[UR16][R10.64+0x4], R23 ;  /* 0x000004170a009986 */ /* 0x000fe2000c101910 */
[----:B------:R-:W-:-:S03]  /*0460*/  IADD3 R0, PT, PT, R7, 0x180, RZ ;  /* 0x0000018007007810 */ /* 0x000fc60007ffe0ff */
[----:B--2---:R2:W-:Y:S04]  /*0470*/  @!P1 STG.E desc[UR16][R10.64], R19 ;  /* 0x000000130a009986 */ /* 0x0045e8000c101910 */
[----:B------:R-:W3:Y:S01]  /*0480*/  @!P0 LDG.E R17, desc[UR16][R8.64+0x200] ;  /* 0x0002001008118981 */ /* 0x000ee2000c1e1900 */
[----:B------:R-:W-:Y:S01]  /*0490*/  ISETP.GE.AND P1, PT, R0, UR10, PT ;  /* 0x0000000a00007c0c */ /* 0x000fe2000bf26270 */
[----:B0-----:R-:W-:-:S05]  /*04a0*/  @!P0 IMAD.MOV.U32 R21, RZ, RZ, 0x1 ;  /* 0x00000001ff158424 */ /* 0x001fca00078e00ff */
[----:B------:R-:W-:Y:S01]  /*04b0*/  @!P0 STG.E desc[UR16][R10.64+0x404], R21 ;  /* 0x000404150a008986 */ /* 0x000fe2000c101910 */
[----:B------:R-:W-:-:S03]  /*04c0*/  VIADD R0, R7, 0x200 ;  /* 0x0000020007007836 */ /* 0x000fc60000000000 */
[----:B---3--:R0:W-:Y:S04]  /*04d0*/  @!P0 STG.E desc[UR16][R10.64+0x400], R17 ;  /* 0x000400110a008986 */ /* 0x0081e8000c101910 */
[----:B-1----:R-:W3:Y:S01]  /*04e0*/  @!P1 LDG.E R13, desc[UR16][R8.64+0x400] ;  /* 0x00040010080d9981 */ /* 0x002ee2000c1e1900 */
[----:B------:R-:W-:Y:S02]  /*04f0*/  ISETP.GE.AND P0, PT, R0, UR10, PT ;  /* 0x0000000a00007c0c */ /* 0x000fe4000bf06270 */
[----:B--2---:R-:W-:-:S05]  /*0500*/  @!P1 MOV R19, 0x1 ;  /* 0x0000000100139802 */ /* 0x004fca0000000f00 */
[----:B------:R-:W-:Y:S01]  /*0510*/  @!P1 STG.E desc[UR16][R10.64+0x804], R19 ;  /* 0x000804130a009986 */ /* 0x000fe2000c101910 */
[----:B------:R-:W-:-:S03]  /*0520*/  VIADD R0, R7, 0x280 ;  /* 0x0000028007007836 */ /* 0x000fc60000000000 */
[----:B---3--:R1:W-:Y:S04]  /*0530*/  @!P1 STG.E desc[UR16][R10.64+0x800], R13 ;  /* 0x0008000d0a009986 */ /* 0x0083e8000c101910 */
[----:B------:R-:W2:Y:S01]  /*0540*/  @!P0 LDG.E R15, desc[UR16][R8.64+0x600] ;  /* 0x00060010080f8981 */ /* 0x000ea2000c1e1900 */
[----:B------:R-:W-:Y:S01]  /*0550*/  ISETP.GE.AND P1, PT, R0, UR10, PT ;  /* 0x0000000a00007c0c */ /* 0x000fe2000bf26270 */
[----:B------:R-:W-:-:S05]  /*0560*/  @!P0 IMAD.MOV.U32 R23, RZ, RZ, 0x1 ;  /* 0x00000001ff178424 */ /* 0x000fca00078e00ff */
[----:B------:R-:W-:Y:S01]  /*0570*/  @!P0 STG.E desc[UR16][R10.64+0xc04], R23 ;  /* 0x000c04170a008986 */ /* 0x000fe2000c101910 */
[----:B------:R-:W-:-:S03]  /*0580*/  IADD3 R0, PT, PT, R7, 0x300, RZ ;  /* 0x0000030007007810 */ /* 0x000fc60007ffe0ff */
[----:B--2---:R2:W-:Y:S04]  /*0590*/  @!P0 STG.E desc[UR16][R10.64+0xc00], R15 ;  /* 0x000c000f0a008986 */ /* 0x0045e8000c101910 */
[----:B0-----:R-:W3:Y:S01]  /*05a0*/  @!P1 LDG.E R17, desc[UR16][R8.64+0x800] ;  /* 0x0008001008119981 */ /* 0x001ee2000c1e1900 */
[----:B------:R-:W-:Y:S01]  /*05b0*/  ISETP.GE.AND P0, PT, R0, UR10, PT ;  /* 0x0000000a00007c0c */ /* 0x000fe2000bf06270 */
[----:B------:R-:W-:-:S05]  /*05c0*/  @!P1 IMAD.MOV.U32 R21, RZ, RZ, 0x1 ;  /* 0x00000001ff159424 */ /* 0x000fca00078e00ff */
[----:B------:R0:W-:Y:S01]  /*05d0*/  @!P1 STG.E desc[UR16][R10.64+0x1004], R21 ;  /* 0x001004150a009986 */ /* 0x0001e2000c101910 */
[----:B------:R-:W-:-:S03]  /*05e0*/  VIADD R0, R7, 0x380 ;  /* 0x0000038007007836 */ /* 0x000fc60000000000 */
[----:B---3--:R0:W-:Y:S04]  /*05f0*/  @!P1 STG.E desc[UR16][R10.64+0x1000], R17 ;  /* 0x001000110a009986 */ /* 0x0081e8000c101910 */
[----:B-1----:R-:W3:Y:S01]  /*0600*/  @!P0 LDG.E R13, desc[UR16][R8.64+0xa00] ;  /* 0x000a0010080d8981 */ /* 0x002ee2000c1e1900 */
[----:B------:R-:W-:Y:S02]  /*0610*/  ISETP.GE.AND P1, PT, R0, UR10, PT ;  /* 0x0000000a00007c0c */ /* 0x000fe4000bf26270 */
[----:B------:R-:W-:-:S05]  /*0620*/  @!P0 MOV R19, 0x1 ;  /* 0x0000000100138802 */ /* 0x000fca0000000f00 */
[----:B------:R0:W-:Y:S04]  /*0630*/  @!P0 STG.E desc[UR16][R10.64+0x1404], R19 ;  /* 0x001404130a008986 */ /* 0x0001e8000c101910 */
[----:B---3--:R0:W-:Y:S04]  /*0640*/  @!P0 STG.E desc[UR16][R10.64+0x1400], R13 ;  /* 0x0014000d0a008986 */ /* 0x0081e8000c101910 */
[----:B--2---:R-:W2:Y:S01]  /*0650*/  @!P1 LDG.E R15, desc[UR16][R8.64+0xc00] ;  /* 0x000c0010080f9981 */ /* 0x004ea2000c1e1900 */
[----:B------:R-:W-:Y:S01]  /*0660*/  @!P1 IMAD.MOV.U32 R23, RZ, RZ, 0x1 ;  /* 0x00000001ff179424 */ /* 0x000fe200078e00ff */
[----:B------:R-:W-:-:S04]  /*0670*/  ULOP3.LUT UR5, UR20, 0x7ffffff8, URZ, 0xc0, !UPT ;  /* 0x7ffffff814057892 */ /* 0x000fc8000f8ec0ff */
[----:B------:R0:W-:Y:S02]  /*0680*/  @!P1 STG.E desc[UR16][R10.64+0x1804], R23 ;  /* 0x001804170a009986 */ /* 0x0001e4000c101910 */
[----:B------:R-:W-:-:S04]  /*0690*/  MOV R0, UR5 ;  /* 0x0000000500007c02 */ /* 0x000fc80008000f00 */
[----:B------:R-:W-:Y:S01]  /*06a0*/  ISETP.NE.AND P0, PT, R0, 0x8, PT ;  /* 0x000000080000780c */ /* 0x000fe20003f05270 */
[----:B--2---:R0:W-:-:S12]  /*06b0*/  @!P1 STG.E desc[UR16][R10.64+0x1800], R15 ;  /* 0x0018000f0a009986 */ /* 0x0041d8000c101910 */
[----:B------:R-:W-:Y:S05]  /*06c0*/  @!P0 BRA `(.L_x_464) ;  /* 0x0000000000ec8947 */ /* 0x000fea0003800000 */
[----:B------:R-:W-:-:S07]  /*06d0*/  IMAD.MOV.U32 R6, RZ, RZ, 0x8 ;  /* 0x00000008ff067424 */ /* 0x000fce00078e00ff */
.L_x_467:
[----:B0-----:R-:W-:-:S04]  /*06e0*/  LEA R13, R6, R7, 0x7 ;  /* 0x00000007060d7211 */ /* 0x001fc800078e38ff */
        /* <DEDUP_REMOVED lines=8> */
[----:B------:R-:W-:Y:S03]  /*0770*/  @!P0 STG.E desc[UR16][R14.64+0x4], R23 ;  /* 0x000004170e008986 */ /* 0x000fe6000c101910 */
[----:B------:R-:W-:Y:S01]  /*0780*/  VIADD R12, R13, 0x100 ;  /* 0x000001000d0c7836 */ /* 0x000fe20000000000 */
[----:B--2---:R0:W-:Y:S07]  /*0790*/  @!P0 STG.E desc[UR16][R14.64], R21 ;  /* 0x000000150e008986 */ /* 0x0041ee000c101910 */
[----:B------:R-:W2:Y:S01]  /*07a0*/  @!P1 LDG.E R19, desc[UR16][R8.64] ;  /* 0x0000001008139981 */ /* 0x000ea2000c1e1900 */
[----:B------:R-:W-:Y:S01]  /*07b0*/  ISETP.GE.AND P0, PT, R12, UR10, PT ;  /* 0x0000000a0c007c0c */ /* 0x000fe2000bf06270 */
[----:B------:R-:W-:Y:S01]  /*07c0*/  IMAD.WIDE R10, R17, 0x8, R2 ;  /* 0x00000008110a7825 */ /* 0x000fe200078e0202 */
[----:B------:R-:W-:-:S05]  /*07d0*/  @!P1 MOV R25, 0x1 ;  /* 0x0000000100199802 */ /* 0x000fca0000000f00 */
[----:B------:R-:W-:Y:S01]  /*07e0*/  @!P1 STG.E desc[UR16][R10.64+0x4], R25 ;  /* 0x000004190a009986 */ /* 0x000fe2000c101910 */
[----:B------:R-:W-:-:S03]  /*07f0*/  VIADD R12, R13, 0x180 ;  /* 0x000001800d0c7836 */ /* 0x000fc60000000000 */
[----:B--2---:R1:W-:Y:S04]  /*0800*/  @!P1 STG.E desc[UR16][R10.64], R19 ;  /* 0x000000130a009986 */ /* 0x0043e8000c101910 */
[----:B------:R-:W2:Y:S01]  /*0810*/  @!P0 LDG.E R17, desc[UR16][R8.64+0x200] ;  /* 0x0002001008118981 */ /* 0x000ea2000c1e1900 */
[----:B------:R-:W-:Y:S02]  /*0820*/  ISETP.GE.AND P1, PT, R12, UR10, PT ;  /* 0x0000000a0c007c0c */ /* 0x000fe4000bf26270 */
[----:B0-----:R-:W-:-:S05]  /*0830*/  @!P0 MOV R21, 0x1 ;  /* 0x0000000100158802 */ /* 0x001fca0000000f00 */
[----:B------:R-:W-:Y:S01]  /*0840*/  @!P0 STG.E desc[UR16][R10.64+0x404], R21 ;  /* 0x000404150a008986 */ /* 0x000fe2000c101910 */
[----:B------:R-:W-:-:S03]  /*0850*/  VIADD R12, R13, 0x200 ;  /* 0x000002000d0c7836 */ /* 0x000fc60000000000 */
[----:B--2---:R0:W-:Y:S04]  /*0860*/  @!P0 STG.E desc[UR16][R10.64+0x400], R17 ;  /* 0x000400110a008986 */ /* 0x0041e8000c101910 */
[----:B------:R-:W2:Y:S01]  /*0870*/  @!P1 LDG.E R15, desc[UR16][R8.64+0x400] ;  /* 0x00040010080f9981 */ /* 0x000ea2000c1e1900 */
[----:B------:R-:W-:Y:S02]  /*0880*/  ISETP.GE.AND P0, PT, R12, UR10, PT ;  /* 0x0000000a0c007c0c */ /* 0x000fe4000bf06270 */
[----:B------:R-:W-:-:S05]  /*0890*/  @!P1 MOV R23, 0x1 ;  /* 0x0000000100179802 */ /* 0x000fca0000000f00 */
[----:B------:R-:W-:Y:S01]  /*08a0*/  @!P1 STG.E desc[UR16][R10.64+0x804], R23 ;  /* 0x000804170a009986 */ /* 0x000fe2000c101910 */
[----:B------:R-:W-:-:S03]  /*08b0*/  VIADD R12, R13, 0x280 ;  /* 0x000002800d0c7836 */ /* 0x000fc60000000000 */
[----:B--2---:R2:W-:Y:S04]  /*08c0*/  @!P1 STG.E desc[UR16][R10.64+0x800], R15 ;  /* 0x0008000f0a009986 */ /* 0x0045e8000c101910 */
[----:B-1----:R-:W3:Y:S01]  /*08d0*/  @!P0 LDG.E R19, desc[UR16][R8.64+0x600] ;  /* 0x0006001008138981 */ /* 0x002ee2000c1e1900 */
[----:B------:R-:W-:Y:S02]  /*08e0*/  ISETP.GE.AND P1, PT, R12, UR10, PT ;  /* 0x0000000a0c007c0c */ /* 0x000fe4000bf26270 */
[----:B------:R-:W-:-:S05]  /*08f0*/  @!P0 MOV R25, 0x1 ;  /* 0x0000000100198802 */ /* 0x000fca0000000f00 */
[----:B------:R1:W-:Y:S01]  /*0900*/  @!P0 STG.E desc[UR16][R10.64+0xc04], R25 ;  /* 0x000c04190a008986 */ /* 0x0003e2000c101910 */
[----:B------:R-:W-:-:S03]  /*0910*/  VIADD R12, R13, 0x300 ;  /* 0x000003000d0c7836 */ /* 0x000fc60000000000 */
[----:B---3--:R1:W-:Y:S04]  /*0920*/  @!P0 STG.E desc[UR16][R10.64+0xc00], R19 ;  /* 0x000c00130a008986 */ /* 0x0083e8000c101910 */
[----:B0-----:R-:W3:Y:S01]  /*0930*/  @!P1 LDG.E R17, desc[UR16][R8.64+0x800] ;  /* 0x0008001008119981 */ /* 0x001ee2000c1e1900 */
[----:B------:R-:W-:Y:S02]  /*0940*/  ISETP.GE.AND P0, PT, R12, UR10, PT ;  /* 0x0000000a0c007c0c */ /* 0x000fe4000bf06270 */
[----:B------:R-:W-:-:S05]  /*0950*/  @!P1 MOV R21, 0x1 ;  /* 0x0000000100159802 */ /* 0x000fca0000000f00 */
[----:B------:R1:W-:Y:S04]  /*0960*/  @!P1 STG.E desc[UR16][R10.64+0x1004], R21 ;  /* 0x001004150a009986 */ /* 0x0003e8000c101910 */
[----:B---3--:R1:W-:Y:S04]  /*0970*/  @!P1 STG.E desc[UR16][R10.64+0x1000], R17 ;  /* 0x001000110a009986 */ /* 0x0083e8000c101910 */
[----:B--2---:R-:W2:Y:S01]  /*0980*/  @!P0 LDG.E R15, desc[UR16][R8.64+0xa00] ;  /* 0x000a0010080f8981 */ /* 0x004ea2000c1e1900 */
[----:B------:R-:W-:Y:S01]  /*0990*/  @!P0 IMAD.MOV.U32 R23, RZ, RZ, 0x1 ;  /* 0x00000001ff178424 */ /* 0x000fe200078e00ff */
[----:B------:R-:W-:Y:S01]  /*09a0*/  IADD3 R13, PT, PT, R13, 0x380, RZ ;  /* 0x000003800d0d7810 */ /* 0x000fe20007ffe0ff */
[----:B------:R-:W-:Y:S01]  /*09b0*/  VIADD R6, R6, 0x8 ;  /* 0x0000000806067836 */ /* 0x000fe20000000000 */
[----:B------:R-:W-:Y:S02]  /*09c0*/  BSSY.RECONVERGENT B0, `(.L_x_465) ;  /* 0x000000a000007945 */ /* 0x000fe40003800200 */
[----:B------:R1:W-:Y:S02]  /*09d0*/  @!P0 STG.E desc[UR16][R10.64+0x1404], R23 ;  /* 0x001404170a008986 */ /* 0x0003e4000c101910 */
[----:B------:R-:W-:-:S02]  /*09e0*/  ISETP.NE.AND P1, PT, R6, R0, PT ;  /* 0x000000000600720c */ /* 0x000fc40003f25270 */
[----:B--2---:R1:W-:Y:S01]  /*09f0*/  @!P0 STG.E desc[UR16][R10.64+0x1400], R15 ;  /* 0x0014000f0a008986 */ /* 0x0043e2000c101910 */
[----:B------:R-:W-:-:S13]  /*0a00*/  ISETP.GE.AND P0, PT, R13, UR10, PT ;  /* 0x0000000a0d007c0c */ /* 0x000fda000bf06270 */
[----:B-1----:R-:W-:Y:S05]  /*0a10*/  @P0 BRA `(.L_x_466) ;  /* 0x0000000000100947 */ /* 0x002fea0003800000 */
[----:B------:R-:W2:Y:S01]  /*0a20*/  LDG.E R9, desc[UR16][R8.64+0xc00] ;  /* 0x000c001008097981 */ /* 0x000ea2000c1e1900 */
[----:B------:R-:W-:-:S05]  /*0a30*/  HFMA2 R13, -RZ, RZ, 0, 5.9604644775390625e-08 ;  /* 0x00000001ff0d7431 */ /* 0x000fca00000001ff */
[----:B------:R0:W-:Y:S04]  /*0a40*/  STG.E desc[UR16][R10.64+0x1804], R13 ;  /* 0x0018040d0a007986 */ /* 0x0001e8000c101910 */
[----:B--2---:R0:W-:Y:S02]  /*0a50*/  STG.E desc[UR16][R10.64+0x1800], R9 ;  /* 0x001800090a007986 */ /* 0x0041e4000c101910 */
.L_x_466:
[----:B------:R-:W-:Y:S05]  /*0a60*/  BSYNC.RECONVERGENT B0 ;  /* 0x0000000000007941 */ /* 0x000fea0003800200 */
.L_x_465:
[----:B------:R-:W-:Y:S05]  /*0a70*/  @P1 BRA `(.L_x_467) ;  /* 0xfffffffc00181947 */ /* 0x000fea000383ffff */
.L_x_464:
[----:B------:R-:W-:-:S13]  /*0a80*/  ISETP.NE.AND P0, PT, RZ, UR4, PT ;  /* 0x00000004ff007c0c */ /* 0x000fda000bf05270 */
[----:B------:R-:W-:Y:S05]  /*0a90*/  @!P0 EXIT ;  /* 0x000000000000894d */ /* 0x000fea0003800000 */
[----:B------:R-:W1:Y:S01]  /*0aa0*/  LDC R6, c[0x0][0x388] ;  /* 0x0000e200ff067b82 */ /* 0x000e620000000800 */
[----:B------:R-:W-:Y:S01]  /*0ab0*/  UISETP.GE.U32.AND UP0, UPT, UR4, 0x4, UPT ;  /* 0x000000040400788c */ /* 0x000fe2000bf06070 */
[----:B-1----:R-:W-:-:S04]  /*0ac0*/  LOP3.LUT R18, R6, 0x3, RZ, 0xc0, !PT ;  /* 0x0000000306127812 */ /* 0x002fc800078ec0ff */
[----:B------:R-:W-:-:S04]  /*0ad0*/  ISETP.NE.AND P0, PT, R18, RZ, PT ;  /* 0x000000ff1200720c */ /* 0x000fc80003f05270 */
[----:B------:R-:W-:Y:S09]  /*0ae0*/  BRA.U !UP0, `(.L_x_468) ;  /* 0x0000000108847547 */ /* 0x000ff2000b800000 */
[----:B0-----:R-:W-:-:S05]  /*0af0*/  IMAD R21, R0, 0x80, R7 ;  /* 0x0000008000157824 */ /* 0x001fca00078e0207 */
[----:B------:R-:W-:-:S13]  /*0b00*/  ISETP.GE.AND P2, PT, R21, UR10, PT ;  /* 0x0000000a15007c0c */ /* 0x000fda000bf46270 */
[----:B------:R-:W-:-:S05]  /*0b10*/  @!P2 IMAD.WIDE R8, R21, 0x4, R4 ;  /* 0x000000041508a825 */ /* 0x000fca00078e0204 */
[----:B------:R-:W2:Y:S01]  /*0b20*/  @!P2 LDG.E R17, desc[UR16][R8.64] ;  /* 0x000000100811a981 */ /* 0x000ea2000c1e1900 */
[C---:B------:R-:W-:Y:S01]  /*0b30*/  IADD3 R15, PT, PT, R21.reuse, 0x80, RZ ;  /* 0x00000080150f7810 */ /* 0x040fe20007ffe0ff */
[----:B------:R-:W-:-:S03]  /*0b40*/  @!P2 IMAD.WIDE R10, R21, 0x8, R2 ;  /* 0x00000008150aa825 */ /* 0x000fc600078e0202 */
[----:B------:R-:W-:Y:S01]  /*0b50*/  ISETP.GE.AND P1, PT, R15, UR10, PT ;  /* 0x0000000a0f007c0c */ /* 0x000fe2000bf26270 */
[----:B------:R-:W-:-:S05]  /*0b60*/  @!P2 IMAD.MOV.U32 R25, RZ, RZ, 0x1 ;  /* 0x00000001ff19a424 */ /* 0x000fca00078e00ff */
[----:B------:R-:W-:Y:S07]  /*0b70*/  @!P2 STG.E desc[UR16][R10.64+0x4], R25 ;  /* 0x000004190a00a986 */ /* 0x000fee000c101910 */
[----:B------:R-:W-:Y:S01]  /*0b80*/  @!P1 IMAD.WIDE R12, R15, 0x4, R4 ;  /* 0x000000040f0c9825 */ /* 0x000fe200078e0204 */
[----:B------:R-:W-:Y:S01]  /*0b90*/  IADD3 R23, PT, PT, R21, 0x100, RZ ;  /* 0x0000010015177810 */ /* 0x000fe20007ffe0ff */
[----:B--2---:R0:W-:Y:S04]  /*0ba0*/  @!P2 STG.E desc[UR16][R10.64], R17 ;  /* 0x000000110a00a986 */ /* 0x0041e8000c101910 */
[----:B------:R-:W2:Y:S01]  /*0bb0*/  @!P1 LDG.E R19, desc[UR16][R12.64] ;  /* 0x000000100c139981 */ /* 0x000ea2000c1e1900 */
[----:B------:R-:W-:Y:S01]  /*0bc0*/  ISETP.GE.AND P2, PT, R23, UR10, PT ;  /* 0x0000000a17007c0c */ /* 0x000fe2000bf46270 */
[----:B------:R-:W-:-:S04]  /*0bd0*/  @!P1 IMAD.WIDE R8, R15, 0x8, R2 ;  /* 0x000000080f089825 */ /* 0x000fc800078e0202 */
[----:B------:R-:W-:-:S05]  /*0be0*/  @!P1 IMAD.MOV.U32 R27, RZ, RZ, 0x1 ;  /* 0x00000001ff1b9424 */ /* 0x000fca00078e00ff */
[----:B------:R-:W-:Y:S03]  /*0bf0*/  @!P1 STG.E desc[UR16][R8.64+0x4], R27 ;  /* 0x0000041b08009986 */ /* 0x000fe6000c101910 */
[----:B------:R-:W-:Y:S01]  /*0c00*/  @!P2 IMAD.WIDE R14, R23, 0x4, R4 ;  /* 0x00000004170ea825 */ /* 0x000fe200078e0204 */
[----:B0-----:R-:W-:Y:S01]  /*0c10*/  IADD3 R17, PT, PT, R21, 0x180, RZ ;  /* 0x0000018015117810 */ /* 0x001fe20007ffe0ff */
[----:B--2---:R0:W-:Y:S04]  /*0c20*/  @!P1 STG.E desc[UR16][R8.64], R19 ;  /* 0x0000001308009986 */ /* 0x0041e8000c101910 */
[----:B------:R-:W2:Y:S01]  /*0c30*/  @!P2 LDG.E R15, desc[UR16][R14.64] ;  /* 0x000000100e0fa981 */ /* 0x000ea2000c1e1900 */
[----:B------:R-:W-:Y:S01]  /*0c40*/  ISETP.GE.AND P1, PT, R17, UR10, PT ;  /* 0x0000000a11007c0c */ /* 0x000fe2000bf26270 */
[----:B------:R-:W-:-:S04]  /*0c50*/  @!P2 IMAD.WIDE R10, R23, 0x8, R2 ;  /* 0x00000008170aa825 */ /* 0x000fc800078e0202 */
[----:B------:R-:W-:-:S05]  /*0c60*/  @!P2 IMAD.MOV.U32 R21, RZ, RZ, 0x1 ;  /* 0x00000001ff15a424 */ /* 0x000fca00078e00ff */
[----:B------:R1:W-:Y:S03]  /*0c70*/  @!P2 STG.E desc[UR16][R10.64+0x4], R21 ;  /* 0x000004150a00a986 */ /* 0x0003e6000c101910 */
[C---:B------:R-:W-:Y:S01]  /*0c80*/  @!P1 IMAD.WIDE R12, R17.reuse, 0x4, R4 ;  /* 0x00000004110c9825 */ /* 0x040fe200078e0204 */
[----:B--2---:R1:W-:Y:S05]  /*0c90*/  @!P2 STG.E desc[UR16][R10.64], R15 ;  /* 0x0000000f0a00a986 */ /* 0x0043ea000c101910 */
[----:B------:R-:W2:Y:S01]  /*0ca0*/  @!P1 LDG.E R13, desc[UR16][R12.64] ;  /* 0x000000100c0d9981 */ /* 0x000ea2000c1e1900 */
[----:B------:R-:W-:Y:S01]  /*0cb0*/  @!P1 IMAD.WIDE R16, R17, 0x8, R2 ;  /* 0x0000000811109825 */ /* 0x000fe200078e0202 */
[----:B0-----:R-:W-:-:S03]  /*0cc0*/  @!P1 MOV R9, 0x1 ;  /* 0x0000000100099802 */ /* 0x001fc60000000f00 */
[----:B------:R-:W-:Y:S02]  /*0cd0*/  VIADD R0, R0, 0x4 ;  /* 0x0000000400007836 */ /* 0x000fe40000000000 */
[----:B------:R1:W-:Y:S04]  /*0ce0*/  @!P1 STG.E desc[UR16][R16.64+0x4], R9 ;  /* 0x0000040910009986 */ /* 0x0003e8000c101910 */
[----:B--2---:R1:W-:Y:S02]  /*0cf0*/  @!P1 STG.E desc[UR16][R16.64], R13 ;  /* 0x0000000d10009986 */ /* 0x0043e4000c101910 */
.L_x_468:
[----:B------:R-:W-:Y:S05]  /*0d00*/  @!P0 EXIT ;  /* 0x000000000000894d */ /* 0x000fea0003800000 */
[----:B------:R-:W-:Y:S02]  /*0d10*/  ISETP.NE.AND P1, PT, R18, 0x1, PT ;  /* 0x000000011200780c */ /* 0x000fe40003f25270 */
[----:B------:R-:W-:-:S04]  /*0d20*/  LOP3.LUT R6, R6, 0x1, RZ, 0xc0, !PT ;  /* 0x0000000106067812 */ /* 0x000fc800078ec0ff */
[----:B------:R-:W-:-:S07]  /*0d30*/  ISETP.NE.U32.AND P0, PT, R6, 0x1, PT ;  /* 0x000000010600780c */ /* 0x000fce0003f05070 */
[----:B------:R-:W-:Y:S06]  /*0d40*/  @!P1 BRA `(.L_x_469) ;  /* 0x0000000000449947 */ /* 0x000fec0003800000 */
[----:B01----:R-:W-:-:S04]  /*0d50*/  LEA R11, R0, R7, 0x7 ;  /* 0x00000007000b7211 */ /* 0x003fc800078e38ff */
[----:B------:R-:W-:-:S13]  /*0d60*/  ISETP.GE.AND P1, PT, R11, UR10, PT ;  /* 0x0000000a0b007c0c */ /* 0x000fda000bf26270 */
[----:B------:R-:W-:-:S06]  /*0d70*/  @!P1 IMAD.WIDE R8, R11, 0x4, R4 ;  /* 0x000000040b089825 */ /* 0x000fcc00078e0204 */
[----:B------:R-:W2:Y:S01]  /*0d80*/  @!P1 LDG.E R9, desc[UR16][R8.64] ;  /* 0x0000001008099981 */ /* 0x000ea2000c1e1900 */
[C---:B------:R-:W-:Y:S01]  /*0d90*/  VIADD R15, R11.reuse, 0x80 ;  /* 0x000000800b0f7836 */ /* 0x040fe20000000000 */
[----:B------:R-:W-:Y:S01]  /*0da0*/  @!P1 MOV R17, 0x1 ;  /* 0x0000000100119802 */ /* 0x000fe20000000f00 */
[----:B------:R-:W-:-:S03]  /*0db0*/  @!P1 IMAD.WIDE R10, R11, 0x8, R2 ;  /* 0x000000080b0a9825 */ /* 0x000fc600078e0202 */
[C---:B------:R-:W-:Y:S02]  /*0dc0*/  ISETP.GE.AND P2, PT, R15.reuse, UR10, PT ;  /* 0x0000000a0f007c0c */ /* 0x040fe4000bf46270 */
[----:B------:R3:W-:Y:S11]  /*0dd0*/  @!P1 STG.E desc[UR16][R10.64+0x4], R17 ;  /* 0x000004110a009986 */ /* 0x0007f6000c101910 */
[C---:B------:R-:W-:Y:S01]  /*0de0*/  @!P2 IMAD.WIDE R12, R15.reuse, 0x4, R4 ;  /* 0x000000040f0ca825 */ /* 0x040fe200078e0204 */
[----:B--2---:R3:W-:Y:S05]  /*0df0*/  @!P1 STG.E desc[UR16][R10.64], R9 ;  /* 0x000000090a009986 */ /* 0x0047ea000c101910 */
[----:B------:R-:W2:Y:S01]  /*0e00*/  @!P2 LDG.E R13, desc[UR16][R12.64] ;  /* 0x000000100c0da981 */ /* 0x000ea2000c1e1900 */
[----:B------:R-:W-:Y:S01]  /*0e10*/  @!P2 IMAD.WIDE R14, R15, 0x8, R2 ;  /* 0x000000080f0ea825 */ /* 0x000fe200078e0202 */
[----:B------:R-:W-:-:S03]  /*0e20*/  IADD3 R0, PT, PT, R0, 0x2, RZ ;  /* 0x0000000200007810 */ /* 0x000fc60007ffe0ff */
[----:B------:R-:W-:-:S05]  /*0e30*/  @!P2 IMAD.MOV.U32 R19, RZ, RZ, 0x1 ;  /* 0x00000001ff13a424 */ /* 0x000fca00078e00ff */
[----:B------:R3:W-:Y:S04]  /*0e40*/  @!P2 STG.E desc[UR16][R14.64+0x4], R19 ;  /* 0x000004130e00a986 */ /* 0x0007e8000c101910 */
[----:B--2---:R3:W-:Y:S02]  /*0e50*/  @!P2 STG.E desc[UR16][R14.64], R13 ;  /* 0x0000000d0e00a986 */ /* 0x0047e4000c101910 */
.L_x_469:
[----:B------:R-:W-:Y:S05]  /*0e60*/  @P0 EXIT ;  /* 0x000000000000094d */ /* 0x000fea0003800000 */
[----:B------:R-:W-:-:S05]  /*0e70*/  IMAD R7, R0, 0x80, R7 ;  /* 0x0000008000077824 */ /* 0x000fca00078e0207 */
[----:B------:R-:W-:-:S13]  /*0e80*/  ISETP.GE.AND P0, PT, R7, UR10, PT ;  /* 0x0000000a07007c0c */ /* 0x000fda000bf06270 */
[----:B------:R-:W-:Y:S05]  /*0e90*/  @P0 EXIT ;  /* 0x000000000000094d */ /* 0x000fea0003800000 */
[----:B------:R-:W-:-:S06]  /*0ea0*/  IMAD.WIDE R4, R7, 0x4, R4 ;  /* 0x0000000407047825 */ /* 0x000fcc00078e0204 */
[----:B------:R-:W2:Y:S01]  /*0eb0*/  LDG.E R5, desc[UR16][R4.64] ;  /* 0x0000001004057981 */ /* 0x000ea2000c1e1900 */
[----:B------:R-:W-:-:S04]  /*0ec0*/  IMAD.WIDE R2, R7, 0x8, R2 ;  /* 0x0000000807027825 */ /* 0x000fc800078e0202 */
[----:B------:R-:W-:-:S05]  /*0ed0*/  HFMA2 R7, -RZ, RZ, 0, 5.9604644775390625e-08 ;  /* 0x00000001ff077431 */ /* 0x000fca00000001ff */
[----:B------:R-:W-:Y:S04]  /*0ee0*/  STG.E desc[UR16][R2.64+0x4], R7 ;  /* 0x0000040702007986 */ /* 0x000fe8000c101910 */
[----:B--2---:R-:W-:Y:S01]  /*0ef0*/  STG.E desc[UR16][R2.64], R5 ;  /* 0x0000000502007986 */ /* 0x004fe2000c101910 */
[----:B------:R-:W-:Y:S05]  /*0f00*/  EXIT ;  /* 0x000000000000794d */ /* 0x000fea0003800000 */
.L_x_463:
[----:B------:R-:W-:-:S06]  /*0f10*/  UISETP.GE.AND UP0, UPT, UR20, 0x1, UPT ;  /* 0x000000011400788c */ /* 0x000fcc000bf06270 */
[----:B------:R-:W-:-:S13]  /*0f20*/  PLOP3.LUT P0, PT, PT, PT, UP0, 0x80, 0x8 ;  /* 0x000000000008781c */ /* 0x000fda0003f0f008 */
[----:B------:R-:W-:Y:S05]  /*0f30*/  @!P0 EXIT ;  /* 0x000000000000894d */ /* 0x000fea0003800000 */
[----:B------:R-:W-:Y:S01]  /*0f40*/  UISETP.GE.U32.AND UP0, UPT, UR20, 0x10, UPT ;  /* 0x000000101400788c */ /* 0x000fe2000bf06070 */
[----:B------:R-:W-:Y:S01]  /*0f50*/  IMAD.MOV.U32 R0, RZ, RZ, RZ ;  /* 0x000000ffff007224 */ /* 0x000fe200078e00ff */
        /* <DEDUP_REMOVED lines=12> */
[----:B------:R-:W-:Y:S01]  /*1020*/  IMAD.X R11, RZ, RZ, R11, P2 ;  /* 0x000000ffff0b7224 */ /* 0x000fe200010e060b */
[----:B------:R-:W-:-:S02]  /*1030*/  UIADD3.X UR5, UPT, UPT, URZ, UR9, URZ, UP0, !UPT ;  /* 0x00000009ff057290 */ /* 0x000fc400087fe4ff */
[----:B------:R-:W-:Y:S01]  /*1040*/  IADD3.X R9, PT, PT, RZ, R9, RZ, P1, !PT ;  /* 0x00000009ff097210 */ /* 0x000fe20000ffe4ff */
[----:B------:R-:W-:Y:S02]  /*1050*/  UIADD3.X UR19, UPT, UPT, URZ, UR8, URZ, UP1, !UPT ;  /* 0x00000008ff137290 */ /* 0x000fe40008ffe4ff */
[----:B------:R-:W-:-:S12]  /*1060*/  UIADD3 UR9, UPT, UPT, -UR13, URZ, URZ ;  /* 0x000000ff0d097290 */ /* 0x000fd8000fffe1ff */
.L_x_471:
[----:B------:R-:W2:Y:S01]  /*1070*/  LDG.E R15, desc[UR16][R10.64+-0x800] ;  /* 0xfff800100a0f7981 */ /* 0x000ea2000c1e1900 */
[----:B----4-:R-:W-:-:S05]  /*1080*/  MOV R13, 0x1 ;  /* 0x00000001000d7802 */ /* 0x010fca0000000f00 */
[----:B------:R-:W-:Y:S04]  /*1090*/  STG.E desc[UR16][R8.64+-0x1000], R13 ;  /* 0xfff0000d08007986 */ /* 0x000fe8000c101910 */
[----:B--2---:R0:W-:Y:S04]  /*10a0*/  STG.E desc[UR16][R8.64+-0x1004], R15 ;  /* 0xffeffc0f08007986 */ /* 0x0041e8000c101910 */
[----:B------:R-:W2:Y:S04]  /*10b0*/  LDG.E R17, desc[UR16][R10.64+-0x600] ;  /* 0xfffa00100a117981 */ /* 0x000ea8000c1e1900 */
[----:B------:R-:W-:Y:S04]  /*10c0*/  STG.E desc[UR16][R8.64+-0xc00], R13 ;  /* 0xfff4000d08007986 */ /* 0x000fe8000c101910 */
[----:B--2---:R1:W-:Y:S04]  /*10d0*/  STG.E desc[UR16][R8.64+-0xc04], R17 ;  /* 0xfff3fc1108007986 */ /* 0x0043e8000c101910 */
[----:B------:R-:W2:Y:S04]  /*10e0*/  LDG.E R19, desc[UR16][R10.64+-0x400] ;  /* 0xfffc00100a137981 */ /* 0x000ea8000c1e1900 */
[----:B------:R-:W-:Y:S04]  /*10f0*/  STG.E desc[UR16][R8.64+-0x800], R13 ;  /* 0xfff8000d08007986 */ /* 0x000fe8000c101910 */
[----:B--2---:R2:W-:Y:S04]  /*1100*/  STG.E desc[UR16][R8.64+-0x804], R19 ;  /* 0xfff7fc1308007986 */ /* 0x0045e8000c101910 */
[----:B------:R-:W3:Y:S04]  /*1110*/  LDG.E R21, desc[UR16][R10.64+-0x200] ;  /* 0xfffe00100a157981 */ /* 0x000ee8000c1e1900 */
[----:B------:R-:W-:Y:S04]  /*1120*/  STG.E desc[UR16][R8.64+-0x400], R13 ;  /* 0xfffc000d08007986 */ /* 0x000fe8000c101910 */
[----:B---3--:R3:W-:Y:S04]  /*1130*/  STG.E desc[UR16][R8.64+-0x404], R21 ;  /* 0xfffbfc1508007986 */ /* 0x0087e8000c101910 */
[----:B0-----:R-:W4:Y:S04]  /*1140*/  LDG.E R15, desc[UR16][R10.64] ;  /* 0x000000100a0f7981 */ /* 0x001f28000c1e1900 */
[----:B------:R-:W-:Y:S04]  /*1150*/  STG.E desc[UR16][R8.64], R13 ;  /* 0x0000000d08007986 */ /* 0x000fe8000c101910 */
[----:B----4-:R0:W-:Y:S04]  /*1160*/  STG.E desc[UR16][R8.64+-0x4], R15 ;  /* 0xfffffc0f08007986 */ /* 0x0101e8000c101910 */
[----:B-1----:R-:W4:Y:S04]  /*1170*/  LDG.E R17, desc[UR16][R10.64+0x200] ;  /* 0x000200100a117981 */ /* 0x002f28000c1e1900 */
[----:B------:R-:W-:Y:S04]  /*1180*/  STG.E desc[UR16][R8.64+0x400], R13 ;  /* 0x0004000d08007986 */ /* 0x000fe8000c101910 */
[----:B----4-:R1:W-:Y:S04]  /*1190*/  STG.E desc[UR16][R8.64+0x3fc], R17 ;  /* 0x0003fc1108007986 */ /* 0x0103e8000c101910 */
[----:B--2---:R-:W2:Y:S04]  /*11a0*/  LDG.E R19, desc[UR16][R10.64+0x400] ;  /* 0x000400100a137981 */ /* 0x004ea8000c1e1900 */
[----:B------:R-:W-:Y:S04]  /*11b0*/  STG.E desc[UR16][R8.64+0x800], R13 ;  /* 0x0008000d08007986 */ /* 0x000fe8000c101910 */
[----:B--2---:R2:W-:Y:S04]  /*11c0*/  STG.E desc[UR16][R8.64+0x7fc], R19 ;  /* 0x0007fc1308007986 */ /* 0x0045e8000c101910 */
[----:B---3--:R-:W3:Y:S04]  /*11d0*/  LDG.E R21, desc[UR16][R10.64+0x600] ;  /* 0x000600100a157981 */ /* 0x008ee8000c1e1900 */
[----:B------:R-:W-:Y:S01]  /*11e0*/  STG.E desc[UR16][R8.64+0xc00], R13 ;  /* 0x000c000d08007986 */ /* 0x000fe2000c101910 */
[----:B0-----:R-:W-:Y:S01]  /*11f0*/  MOV R15, UR5 ;  /* 0x00000005000f7c02 */ /* 0x001fe20008000f00 */
[----:B------:R-:W-:-:S02]  /*1200*/  IMAD.U32 R14, RZ, RZ, UR4 ;  /* 0x00000004ff0e7e24 */ /* 0x000fc4000f8e00ff */
[----:B---3--:R0:W-:Y:S04]  /*1210*/  STG.E desc[UR16][R8.64+0xbfc], R21 ;  /* 0x000bfc1508007986 */ /* 0x0081e8000c101910 */
[----:B------:R-:W3:Y:S01]  /*1220*/  LDG.E R23, desc[UR16][R10.64+0x800] ;  /* 0x000800100a177981 */ /* 0x000ee2000c1e1900 */
[----:B------:R-:W-:-:S03]  /*1230*/  IMAD.WIDE R14, R6, 0x4, R14 ;  /* 0x00000004060e7825 */ /* 0x000fc600078e020e */
[----:B------:R-:W-:Y:S01]  /*1240*/  STG.E desc[UR16][R8.64+0x1000], R13 ;  /* 0x0010000d08007986 */ /* 0x000fe2000c101910 */
[----:B-1----:R-:W-:Y:S01]  /*1250*/  MOV R17, UR19 ;  /* 0x0000001300117c02 */ /* 0x002fe20008000f00 */
[----:B------:R-:W-:Y:S02]  /*1260*/  IMAD.U32 R16, RZ, RZ, UR18 ;  /* 0x00000012ff107e24 */ /* 0x000fe4000f8e00ff */
[----:B---3--:R1:W-:Y:S04]  /*1270*/  STG.E desc[UR16][R8.64+0xffc], R23 ;  /* 0x000ffc1708007986 */ /* 0x0083e8000c101910 */
[----:B--2---:R-:W2:Y:S01]  /*1280*/  LDG.E R19, desc[UR16][R14.64+-0x600] ;  /* 0xfffa00100e137981 */ /* 0x004ea2000c1e1900 */
[----:B------:R-:W-:-:S05]  /*1290*/  IMAD.WIDE R16, R6, 0x8, R16 ;  /* 0x0000000806107825 */ /* 0x000fca00078e0210 */
[----:B------:R-:W-:Y:S04]  /*12a0*/  STG.E desc[UR16][R16.64+-0xc00], R13 ;  /* 0xfff4000d10007986 */ /* 0x000fe8000c101910 */
[----:B--2---:R2:W-:Y:S04]  /*12b0*/  STG.E desc[UR16][R16.64+-0xc04], R19 ;  /* 0xfff3fc1310007986 */ /* 0x0045e8000c101910 */
[----:B0-----:R-:W3:Y:S04]  /*12c0*/  LDG.E R21, desc[UR16][R14.64+-0x400] ;  /* 0xfffc00100e157981 */ /* 0x001ee8000c1e1900 */
[----:B------:R-:W-:Y:S04]  /*12d0*/  STG.E desc[UR16][R16.64+-0x800], R13 ;  /* 0xfff8000d10007986 */ /* 0x000fe8000c101910 */
[----:B---3--:R0:W-:Y:S04]  /*12e0*/  STG.E desc[UR16][R16.64+-0x804], R21 ;  /* 0xfff7fc1510007986 */ /* 0x0081e8000c101910 */
[----:B-1----:R-:W3:Y:S04]  /*12f0*/  LDG.E R23, desc[UR16][R14.64+-0x200] ;  /* 0xfffe00100e177981 */ /* 0x002ee8000c1e1900 */
[----:B------:R-:W-:Y:S04]  /*1300*/  STG.E desc[UR16][R16.64+-0x400], R13 ;  /* 0xfffc000d10007986 */ /* 0x000fe8000c101910 */
[----:B---3--:R1:W-:Y:S04]  /*1310*/  STG.E desc[UR16][R16.64+-0x404], R23 ;  /* 0xfffbfc1710007986 */ /* 0x0083e8000c101910 */
[----:B------:R-:W3:Y:S04]  /*1320*/  LDG.E R25, desc[UR16][R14.64] ;  /* 0x000000100e197981 */ /* 0x000ee8000c1e1900 */
[----:B------:R4:W-:Y:S04]  /*1330*/  STG.E desc[UR16][R16.64], R13 ;  /* 0x0000000d10007986 */ /* 0x0009e8000c101910 */
[----:B---3--:R4:W-:Y:S04]  /*1340*/  STG.E desc[UR16][R16.64+-0x4], R25 ;  /* 0xfffffc1910007986 */ /* 0x0089e8000c101910 */
[----:B--2---:R-:W2:Y:S04]  /*1350*/  LDG.E R19, desc[UR16][R14.64+0x200] ;  /* 0x000200100e137981 */ /* 0x004ea8000c1e1900 */
[----:B------:R4:W-:Y:S04]  /*1360*/  STG.E desc[UR16][R16.64+0x400], R13 ;  /* 0x0004000d10007986 */ /* 0x0009e8000c101910 */
[----:B--2---:R4:W-:Y:S04]  /*1370*/  STG.E desc[UR16][R16.64+0x3fc], R19 ;  /* 0x0003fc1310007986 */ /* 0x0049e8000c101910 */
[----:B0-----:R-:W2:Y:S04]  /*1380*/  LDG.E R21, desc[UR16][R14.64+0x400] ;  /* 0x000400100e157981 */ /* 0x001ea8000c1e1900 */
[----:B------:R4:W-:Y:S04]  /*1390*/  STG.E desc[UR16][R16.64+0x800], R13 ;  /* 0x0008000d10007986 */ /* 0x0009e8000c101910 */
[----:B--2---:R4:W-:Y:S04]  /*13a0*/  STG.E desc[UR16][R16.64+0x7fc], R21 ;  /* 0x0007fc1510007986 */ /* 0x0049e8000c101910 */
[----:B-1----:R-:W2:Y:S01]  /*13b0*/  LDG.E R23, desc[UR16][R14.64+0x600] ;  /* 0x000600100e177981 */ /* 0x002ea2000c1e1900 */
[----:B------:R-:W-:Y:S01]  /*13c0*/  UIADD3 UR9, UPT, UPT, UR9, 0x10, URZ ;  /* 0x0000001009097890 */ /* 0x000fe2000fffe0ff */
[----:B------:R-:W-:Y:S01]  /*13d0*/  IADD3 R8, P1, PT, R8, 0x4000, RZ ;  /* 0x0000400008087810 */ /* 0x000fe20007f3e0ff */
[----:B------:R-:W-:Y:S01]  /*13e0*/  VIADD R6, R6, 0x800 ;  /* 0x0000080006067836 */ /* 0x000fe20000000000 */
[----:B------:R4:W-:Y:S01]  /*13f0*/  STG.E desc[UR16][R16.64+0xc00], R13 ;  /* 0x000c000d10007986 */ /* 0x0009e2000c101910 */
[----:B------:R-:W-:Y:S01]  /*1400*/  UISETP.NE.AND UP0, UPT, UR9, URZ, UPT ;  /* 0x000000ff0900728c */ /* 0x000fe2000bf05270 */
[----:B------:R-:W-:Y:S01]  /*1410*/  IADD3 R10, P2, PT, R10, 0x2000, RZ ;  /* 0x000020000a0a7810 */ /* 0x000fe20007f5e0ff */
[----:B------:R-:W-:-:S03]  /*1420*/  IMAD.X R9, RZ, RZ, R9, P1 ;  /* 0x000000ffff097224 */ /* 0x000fc600008e0609 */
[----:B------:R-:W-:Y:S01]  /*1430*/  IADD3.X R11, PT, PT, RZ, R11, RZ, P2, !PT ;  /* 0x0000000bff0b7210 */ /* 0x000fe200017fe4ff */
[----:B--2---:R4:W-:Y:S03]  /*1440*/  STG.E desc[UR16][R16.64+0xbfc], R23 ;  /* 0x000bfc1710007986 */ /* 0x0049e6000c101910 */
[----:B------:R-:W-:Y:S05]  /*1450*/  BRA.U UP0, `(.L_x_471) ;  /* 0xfffffffd00047547 */ /* 0x000fea000b83ffff */
.L_x_470:
[----:B------:R-:W-:Y:S05]  /*1460*/  @!P0 EXIT ;  /* 0x000000000000894d */ /* 0x000fea0003800000 */
[----:B------:R-:W-:Y:S02]  /*1470*/  UISETP.GE.U32.AND UP0, UPT, UR10, 0x8, UPT ;  /* 0x000000080a00788c */ /* 0x000fe4000bf06070 */
[----:B------:R-:W-:-:S06]  /*1480*/  ULOP3.LUT UR5, UR20, 0x7, URZ, 0xc0, !UPT ;  /* 0x0000000714057892 */ /* 0x000fcc000f8ec0ff */
[----:B------:R-:W-:Y:S01]  /*1490*/  ISETP.NE.AND P0, PT, RZ, UR5, PT ;  /* 0x00000005ff007c0c */ /* 0x000fe2000bf05270 */
[----:B------:R-:W-:-:S12]  /*14a0*/  BRA.U !UP0, `(.L_x_472) ;  /* 0x0000000108747547 */ /* 0x000fd8000b800000 */
[----:B------:R-:W-:-:S05]  /*14b0*/  LEA R9, R0, R7, 0x7 ;  /* 0x0000000700097211 */ /* 0x000fca00078e38ff */
[----:B------:R-:W-:-:S05]  /*14c0*/  IMAD.WIDE R10, R9, 0x4, R4 ;  /* 0x00000004090a7825 */ /* 0x000fca00078e0204 */
[----:B----4-:R-:W2:Y:S01]  /*14d0*/  LDG.E R13, desc[UR16][R10.64] ;  /* 0x000000100a0d7981 */ /* 0x010ea2000c1e1900 */
[----:B------:R-:W-:-:S04]  /*14e0*/  IMAD.WIDE R8, R9, 0x8, R2 ;  /* 0x0000000809087825 */ /* 0x000fc800078e0202 */
[----:B------:R-:W-:-:S05]  /*14f0*/  IMAD.MOV.U32 R21, RZ, RZ, 0x1 ;  /* 0x00000001ff157424 */ /* 0x000fca00078e00ff */
        /* <DEDUP_REMOVED lines=12> */
[----:B------:R0:W-:Y:S04]  /*15c0*/  STG.E desc[UR16][R8.64+0x1004], R21 ;  /* 0x0010041508007986 */ /* 0x0001e8000c101910 */
[----:B----4-:R0:W-:Y:S04]  /*15d0*/  STG.E desc[UR16][R8.64+0x1000], R13 ;  /* 0x0010000d08007986 */ /* 0x0101e8000c101910 */
[----:B-1----:R-:W4:Y:S04]  /*15e0*/  LDG.E R15, desc[UR16][R10.64+0xa00] ;  /* 0x000a00100a0f7981 */ /* 0x002f28000c1e1900 */
[----:B------:R0:W-:Y:S04]  /*15f0*/  STG.E desc[UR16][R8.64+0x1404], R21 ;  /* 0x0014041508007986 */ /* 0x0001e8000c101910 */
[----:B----4-:R0:W-:Y:S04]  /*1600*/  STG.E desc[UR16][R8.64+0x1400], R15 ;  /* 0x0014000f08007986 */ /* 0x0101e8000c101910 */
[----:B--2---:R-:W2:Y:S04]  /*1610*/  LDG.E R17, desc[UR16][R10.64+0xc00] ;  /* 0x000c00100a117981 */ /* 0x004ea8000c1e1900 */
[----:B------:R0:W-:Y:S04]  /*1620*/  STG.E desc[UR16][R8.64+0x1804], R21 ;  /* 0x0018041508007986 */ /* 0x0001e8000c101910 */
[----:B--2---:R0:W-:Y:S04]  /*1630*/  STG.E desc[UR16][R8.64+0x1800], R17 ;  /* 0x0018001108007986 */ /* 0x0041e8000c101910 */
[----:B---3--:R-:W2:Y:S01]  /*1640*/  LDG.E R19, desc[UR16][R10.64+0xe00] ;  /* 0x000e00100a137981 */ /* 0x008ea2000c1e1900 */
[----:B------:R-:W-:-:S03]  /*1650*/  IADD3 R0, PT, PT, R0, 0x8, RZ ;  /* 0x0000000800007810 */ /* 0x000fc60007ffe0ff */
[----:B------:R0:W-:Y:S04]  /*1660*/  STG.E desc[UR16][R8.64+0x1c04], R21 ;  /* 0x001c041508007986 */ /* 0x0001e8000c101910 */
[----:B--2---:R0:W-:Y:S02]  /*1670*/  STG.E desc[UR16][R8.64+0x1c00], R19 ;  /* 0x001c001308007986 */ /* 0x0041e4000c101910 */
.L_x_472:
[----:B------:R-:W-:Y:S05]  /*1680*/  @!P0 EXIT ;  /* 0x000000000000894d */ /* 0x000fea0003800000 */
[----:B------:R-:W-:Y:S02]  /*1690*/  UISETP.GE.U32.AND UP0, UPT, UR5, 0x4, UPT ;  /* 0x000000040500788c */ /* 0x000fe4000bf06070 */
[----:B------:R-:W-:-:S06]  /*16a0*/  ULOP3.LUT UR4, UR20, 0x3, URZ, 0xc0, !UPT ;  /* 0x0000000314047892 */ /* 0x000fcc000f8ec0ff */
[----:B------:R-:W-:Y:S01]  /*16b0*/  ISETP.NE.AND P0, PT, RZ, UR4, PT ;  /* 0x00000004ff007c0c */ /* 0x000fe2000bf05270 */
[----:B------:R-:W-:-:S12]  /*16c0*/  BRA.U !UP0, `(.L_x_473) ;  /* 0x0000000108447547 */ /* 0x000fd8000b800000 */
[----:B------:R-:W-:-:S04]  /*16d0*/  IMAD R11, R0, 0x80, R7 ;  /* 0x00000080000b7824 */ /* 0x000fc800078e0207 */
[----:B------:R-:W-:-:S05]  /*16e0*/  IMAD.WIDE R4, R11, 0x4, R4 ;  /* 0x000000040b047825 */ /* 0x000fca00078e0204 */
[----:B0-----:R-:W2:Y:S01]  /*16f0*/  LDG.E R9, desc[UR16][R4.64] ;  /* 0x0000001004097981 */ /* 0x001ea2000c1e1900 */
[----:B----4-:R-:W-:Y:S02]  /*1700*/  HFMA2 R17, -RZ, RZ, 0, 5.9604644775390625e-08 ;  /* 0x00000001ff117431 */ /* 0x010fe400000001ff */
[----:B------:R-:W-:-:S05]  /*1710*/  IMAD.WIDE R2, R11, 0x8, R2 ;  /* 0x000000080b027825 */ /* 0x000fca00078e0202 */
[----:B------:R1:W-:Y:S04]  /*1720*/  STG.E desc[UR16][R2.64+0x4], R17 ;  /* 0x0000041102007986 */ /* 0x0003e8000c101910 */
[----:B--2---:R1:W-:Y:S04]  /*1730*/  STG.E desc[UR16][R2.64], R9 ;  /* 0x0000000902007986 */ /* 0x0043e8000c101910 */
[----:B------:R-:W2:Y:S04]  /*1740*/  LDG.E R11, desc[UR16][R4.64+0x200] ;  /* 0x00020010040b7981 */ /* 0x000ea8000c1e1900 */
[----:B------:R1:W-:Y:S04]  /*1750*/  STG.E desc[UR16][R2.64+0x404], R17 ;  /* 0x0004041102007986 */ /* 0x0003e8000c101910 */
[----:B--2---:R1:W-:Y:S04]  /*1760*/  STG.E desc[UR16][R2.64+0x400], R11 ;  /* 0x0004000b02007986 */ /* 0x0043e8000c101910 */
[----:B------:R-:W2:Y:S04]  /*1770*/  LDG.E R13, desc[UR16][R4.64+0x400] ;  /* 0x00040010040d7981 */ /* 0x000ea8000c1e1900 */
[----:B------:R1:W-:Y:S04]  /*1780*/  STG.E desc[UR16][R2.64+0x804], R17 ;  /* 0x0008041102007986 */ /* 0x0003e8000c101910 */
[----:B--2---:R1:W-:Y:S04]  /*1790*/  STG.E desc[UR16][R2.64+0x800], R13 ;  /* 0x0008000d02007986 */ /* 0x0043e8000c101910 */
[----:B------:R-:W2:Y:S01]  /*17a0*/  LDG.E R15, desc[UR16][R4.64+0x600] ;  /* 0x00060010040f7981 */ /* 0x000ea2000c1e1900 */
[----:B------:R-:W-:-:S03]  /*17b0*/  VIADD R0, R0, 0x4 ;  /* 0x0000000400007836 */ /* 0x000fc60000000000 */
[----:B------:R1:W-:Y:S04]  /*17c0*/  STG.E desc[UR16][R2.64+0xc04], R17 ;  /* 0x000c041102007986 */ /* 0x0003e8000c101910 */
[----:B--2---:R1:W-:Y:S02]  /*17d0*/  STG.E desc[UR16][R2.64+0xc00], R15 ;  /* 0x000c000f02007986 */ /* 0x0043e4000c101910 */
.L_x_473:
[----:B------:R-:W-:Y:S05]  /*17e0*/  @!P0 EXIT ;  /* 0x000000000000894d */ /* 0x000fea0003800000 */
[----:B------:R-:W-:Y:S01]  /*17f0*/  ULEA UR9, UP1, UR14, UR6, 0x2 ;  /* 0x000000060e097291 */ /* 0x000fe2000f8210ff */
[----:B------:R-:W-:Y:S01]  /*1800*/  LEA R7, R0, R7, 0x7 ;  /* 0x0000000700077211 */ /* 0x000fe200078e38ff */
[----:B------:R-:W-:Y:S02]  /*1810*/  UIADD3 UR5, UP0, UPT, UR12, 0x4, URZ ;  /* 0x000000040c057890 */ /* 0x000fe4000ff1e0ff */
[----:B------:R-:W-:Y:S02]  /*1820*/  UIADD3 UR4, UPT, UPT, -UR4, URZ, URZ ;  /* 0x000000ff04047290 */ /* 0x000fe4000fffe1ff */
[----:B------:R-:W-:Y:S02]  /*1830*/  ULEA.HI.X UR7, UR14, UR7, UR11, 0x2, UP1 ;  /* 0x000000070e077291 */ /* 0x000fe400088f140b */
[----:B------:R-:W-:-:S12]  /*1840*/  UIADD3.X UR6, UPT, UPT, URZ, UR8, URZ, UP0, !UPT ;  /* 0x00000008ff067290 */ /* 0x000fd800087fe4ff */
.L_x_474:
[----:B0-----:R-:W-:Y:S01]  /*1850*/  MOV R5, UR7 ;  /* 0x0000000700057c02 */ /* 0x001fe20008000f00 */
[----:B------:R-:W-:-:S04]  /*1860*/  IMAD.U32 R4, RZ, RZ, UR9 ;  /* 0x00000009ff047e24 */ /* 0x000fc8000f8e00ff */
[----:B------:R-:W-:-:S06]  /*1870*/  IMAD.WIDE R4, R7, 0x4, R4 ;  /* 0x0000000407047825 */ /* 0x000fcc00078e0204 */
[----:B------:R-:W2:Y:S01]  /*1880*/  LDG.E R5, desc[UR16][R4.64] ;  /* 0x0000001004057981 */ /* 0x000ea2000c1e1900 */
[----:B------:R-:W-:Y:S01]  /*1890*/  UIADD3 UR4, UPT, UPT, UR4, 0x1, URZ ;  /* 0x0000000104047890 */ /* 0x000fe2000fffe0ff */
[----:B-1----:R-:W-:Y:S01]  /*18a0*/  MOV R3, UR6 ;  /* 0x0000000600037c02 */ /* 0x002fe20008000f00 */
[----:B------:R-:W-:Y:S02]  /*18b0*/  IMAD.U32 R2, RZ, RZ, UR5 ;  /* 0x00000005ff027e24 */ /* 0x000fe4000f8e00ff */
[----:B0-----:R-:W-:Y:S02]  /*18c0*/  IMAD.MOV.U32 R9, RZ, RZ, 0x1 ;  /* 0x00000001ff097424 */ /* 0x001fe400078e00ff */
[----:B------:R-:W-:Y:S01]  /*18d0*/  ISETP.NE.AND P0, PT, RZ, UR4, PT ;  /* 0x00000004ff007c0c */ /* 0x000fe2000bf05270 */
[----:B------:R-:W-:-:S05]  /*18e0*/  IMAD.WIDE R2, R7, 0x8, R2 ;  /* 0x0000000807027825 */ /* 0x000fca00078e0202 */
[----:B------:R0:W-:Y:S04]  /*18f0*/  STG.E desc[UR16][R2.64], R9 ;  /* 0x0000000902007986 */ /* 0x0001e8000c101910 */
[----:B--2---:R0:W-:Y:S03]  /*1900*/  STG.E desc[UR16][R2.64+-0x4], R5 ;  /* 0xfffffc0502007986 */ /* 0x0041e6000c101910 */
[----:B------:R-:W-:Y:S05]  /*1910*/  @!P0 EXIT ;  /* 0x000000000000894d */ /* 0x000fea0003800000 */
[----:B------:R-:W-:Y:S01]  /*1920*/  IADD3 R7, PT, PT, R7, 0x80, RZ ;  /* 0x0000008007077810 */ /* 0x000fe20007ffe0ff */
[----:B------:R-:W-:Y:S06]  /*1930*/  BRA `(.L_x_474) ;  /* 0xfffffffc00c47947 */ /* 0x000fec000383ffff */
.L_x_475:
        /* <DEDUP_REMOVED lines=12> */
.L_x_1027:


//--------------------- .text._ZN3cub18CUB_300001_SM_10006detail9transform16transform_kernelINS2_10policy_hubILb1EN4cuda3std3__45tupleIJN6thrust24THRUST_300001_SM_1000_NS6detail15normal_iteratorINSA_10device_ptrIiEEEEEEEE10policy1000Ei18word_to_kv_functorNSC_INSD_I8KeyValueEEEEJPiEEEvT0_iT1_T2_DpNS2_10kernel_argIT3_EE --------------------------
	.section	.text._ZN3cub18CUB_300001_SM_10006detail9transform16transform_kernelINS2_10policy_hubILb1EN4cuda3std3__45tupleIJN6thrust24THRUST_300001_SM_1000_NS6detail15normal_iteratorINSA_10device_ptrIiEEEEEEEE10policy1000Ei18word_to_kv_functorNSC_INSD_I8KeyValueEEEEJPiEEEvT0_iT1_T2_DpNS2_10kernel_argIT3_EE,"ax",@progbits
	.align	128
        .global         _ZN3cub18CUB_300001_SM_10006detail9transform16transform_kernelINS2_10policy_hubILb1EN4cuda3std3__45tupleIJN6thrust24THRUST_300001_SM_1000_NS6detail15normal_iteratorINSA_10device_ptrIiEEEEEEEE10policy1000Ei18word_to_kv_functorNSC_INSD_I8KeyValueEEEEJPiEEEvT0_iT1_T2_DpNS2_10kernel_argIT3_EE
        .type           _ZN3cub18CUB_300001_SM_10006detail9transform16transform_kernelINS2_10policy_hubILb1EN4cuda3std3__45tupleIJN6thrust24THRUST_300001_SM_1000_NS6detail15normal_iteratorINSA_10device_ptrIiEEEEEEEE10policy1000Ei18word_to_kv_functorNSC_INSD_I8KeyValueEEEEJPiEEEvT0_iT1_T2_DpNS2_10kernel_argIT3_EE,@function
        .size           _ZN3cub18CUB_300001_SM_10006detail9transform16transform_kernelINS2_10policy_hubILb1EN4cuda3std3__45tupleIJN6thrust24THRUST_300001_SM_1000_NS6detail15normal_iteratorINSA_10device_ptrIiEEEEEEEE10policy1000Ei18word_to_kv_functorNSC_INSD_I8KeyValueEEEEJPiEEEvT0_iT1_T2_DpNS2_10kernel_argIT3_EE,(.L_x_1028 - _ZN3cub18CUB_300001_SM_10006detail9transform16transform_kernelINS2_10policy_hubILb1EN4cuda3std3__45tupleIJN6thrust24THRUST_300001_SM_1000_NS6detail15normal_iteratorINSA_10device_ptrIiEEEEEEEE10policy1000Ei18word_to_kv_functorNSC_INSD_I8KeyValueEEEEJPiEEEvT0_iT1_T2_DpNS2_10kernel_argIT3_EE)
        .other          _ZN3cub18CUB_300001_SM_10006detail9transform16transform_kernelINS2_10policy_hubILb1EN4cuda3std3__45tupleIJN6thrust24THRUST_300001_SM_1000_NS6detail15normal_iteratorINSA_10device_ptrIiEEEEEEEE10policy1000Ei18word_to_kv_functorNSC_INSD_I8KeyValueEEEEJPiEEEvT0_iT1_T2_DpNS2_10kernel_argIT3_EE,@"STO_CUDA_ENTRY STV_DEFAULT"
_ZN3cub18CUB_300001_SM_10006detail9transform16transform_kernelINS2_10policy_hubILb1EN4cuda3std3__45tupleIJN6thrust24THRUST_300001_SM_1000_NS6detail15normal_iteratorINSA_10device_ptrIiEEEEEEEE10policy1000Ei18word_to_kv_functorNSC_INSD_I8KeyValueEEEEJPiEEEvT0_iT1_T2_DpNS2_10kernel_argIT3_EE:
.text._ZN3cub18CUB_300001_SM_10006detail9transform16transform_kernelINS2_10policy_hubILb1EN4cuda3std3__45tupleIJN6thrust24THRUST_300001_SM_1000_NS6detail15normal_iteratorINSA_10device_ptrIiEEEEEEEE10policy1000Ei18word_to_kv_functorNSC_INSD_I8KeyValueEEEEJPiEEEvT0_iT1_T2_DpNS2_10kernel_argIT3_EE:
        /* <DEDUP_REMOVED lines=20> */
.L_x_478:
[----:B------:R-:W-:Y:S01]  /*0140*/  VIADD R15, R15, 0x4000 ;  /* 0x000040000f0f7836 */ /* 0x000fe20000000000 */
[----:B------:R1:W-:Y:S04]  /*0150*/  CCTL.E.PF2 [R10] ;  /* 0x000000000a00798f */ /* 0x0003e80000800100 */
[----:B------:R-:W-:Y:S02]  /*0160*/  ISETP.GE.AND P0, PT, R15, R8, PT ;  /* 0x000000080f00720c */ /* 0x000fe40003f06270 */
[----:B-1----:R-:W-:-:S04]  /*0170*/  IADD3 R10, P2, PT, R10, 0x4000, RZ ;  /* 0x000040000a0a7810 */ /* 0x002fc80007f5e0ff */
[----:B------:R-:W-:-:S07]  /*0180*/  IADD3.X R11, PT, PT, RZ, R11, RZ, P2, !PT ;  /* 0x0000000bff0b7210 */ /* 0x000fce00017fe4ff */
[----:B------:R-:W-:Y:S05]  /*0190*/  @!P0 BRA `(.L_x_478) ;  /* 0xfffffffc00e88947 */ /* 0x000fea000383ffff */
.L_x_477:
[----:B------:R-:W-:Y:S05]  /*01a0*/  BSYNC.RECONVERGENT B0 ;  /* 0x0000000000007941 */ /* 0x000fea0003800200 */
.L_x_476:
        /* <DEDUP_REMOVED lines=23> */
.L_x_481:
[----:B------:R-:W2:Y:S01]  /*0320*/  LDG.E R19, desc[UR6][R14.64+-0x800] ;  /* 0xfff800060e137981 */ /* 0x000ea2000c1e1900 */
[----:B0-----:R-:W-:-:S05]  /*0330*/  IMAD.MOV.U32 R25, RZ, RZ, 0x1 ;  /* 0x00000001ff197424 */ /* 0x001fca00078e00ff */
        /* <DEDUP_REMOVED lines=21> */
[----:B------:R-:W-:Y:S04]  /*0490*/  STG.E desc[UR6][R16.64+0xc00], R25 ;  /* 0x000c001910007986 */ /* 0x000fe8000c101906 */
[----:B---3--:R3:W-:Y:S04]  /*04a0*/  STG.E desc[UR6][R16.64+0xbfc], R29 ;  /* 0x000bfc1d10007986 */ /* 0x0087e8000c101906 */
[----:B------:R-:W4:Y:S01]  /*04b0*/  LDG.E R22, desc[UR6][R14.64+0x800] ;  /* 0x000800060e167981 */ /* 0x000f22000c1e1900 */
[----:B0-----:R-:W-:-:S03]  /*04c0*/  IMAD.WIDE R18, R23, 0x4, R8 ;  /* 0x0000000417127825 */ /* 0x001fc600078e0208 */
[----:B------:R-:W-:Y:S04]  /*04d0*/  STG.E desc[UR6][R16.64+0x1000], R25 ;  /* 0x0010001910007986 */ /* 0x000fe8000c101906 */
[----:B----4-:R0:W-:Y:S04]  /*04e0*/  STG.E desc[UR6][R16.64+0xffc], R22 ;  /* 0x000ffc1610007986 */ /* 0x0101e8000c101906 */
[----:B------:R-:W4:Y:S01]  /*04f0*/  LDG.E R24, desc[UR6][R18.64+-0x600] ;  /* 0xfffa000612187981 */ /* 0x000f22000c1e1900 */
[----:B-1----:R-:W-:-:S05]  /*0500*/  IMAD.WIDE R20, R23, 0x8, R10 ;  /* 0x0000000817147825 */ /* 0x002fca00078e020a */
        /* <DEDUP_REMOVED lines=18> */
[----:B------:R-:W-:-:S02]  /*0630*/  IADD3 R6, PT, PT, R6, 0x10, RZ ;  /* 0x0000001006067810 */ /* 0x000fc40007ffe0ff */
[----:B------:R-:W-:Y:S01]  /*0640*/  IADD3 R16, P2, PT, R16, 0x4000, RZ ;  /* 0x0000400010107810 */ /* 0x000fe20007f5e0ff */
[----:B------:R0:W-:Y:S01]  /*0650*/  STG.E desc[UR6][R20.64+0xc00], R25 ;  /* 0x000c001914007986 */ /* 0x0001e2000c101906 */
[----:B------:R-:W-:Y:S02]  /*0660*/  ISETP.NE.AND P1, PT, R6, RZ, PT ;  /* 0x000000ff0600720c */ /* 0x000fe40003f25270 */
[----:B------:R-:W-:Y:S01]  /*0670*/  IADD3 R14, P3, PT, R14, 0x2000, RZ ;  /* 0x000020000e0e7810 */ /* 0x000fe20007f7e0ff */
[----:B------:R-:W-:Y:S01]  /*0680*/  IMAD.X R17, RZ, RZ, R17, P2 ;  /* 0x000000ffff117224 */ /* 0x000fe200010e0611 */
[----:B------:R-:W-:-:S03]  /*0690*/  IADD3 R23, PT, PT, R23, 0x800, RZ ;  /* 0x0000080017177810 */ /* 0x000fc60007ffe0ff */
[----:B------:R-:W-:Y:S01]  /*06a0*/  IMAD.X R15, RZ, RZ, R15, P3 ;  /* 0x000000ffff0f7224 */ /* 0x000fe200018e060f */
[----:B--2---:R0:W-:Y:S05]  /*06b0*/  STG.E desc[UR6][R20.64+0xbfc], R29 ;  /* 0x000bfc1d14007986 */ /* 0x0041ea000c101906 */
[----:B------:R-:W-:Y:S05]  /*06c0*/  @P1 BRA `(.L_x_481) ;  /* 0xfffffffc00141947 */ /* 0x000fea000383ffff */
.L_x_480:
[----:B------:R-:W-:Y:S05]  /*06d0*/  @!P0 EXIT ;  /* 0x000000000000894d */ /* 0x000fea0003800000 */
[----:B------:R-:W1:Y:S01]  /*06e0*/  LDCU UR4, c[0x0][0x384] ;  /* 0x00007080ff0477ac */ /* 0x000e620008000800 */
[----:B------:R-:W-:Y:S01]  /*06f0*/  ISETP.GE.U32.AND P0, PT, R12, 0x8, PT ;  /* 0x000000080c00780c */ /* 0x000fe20003f06070 */
[----:B-1----:R-:W-:-:S06]  /*0700*/  ULOP3.LUT UR5, UR4, 0x7, URZ, 0xc0, !UPT ;  /* 0x0000000704057892 */ /* 0x002fcc000f8ec0ff */
[----:B------:R-:W-:-:S06]  /*0710*/  ISETP.NE.AND P1, PT, RZ, UR5, PT ;  /* 0x00000005ff007c0c */ /* 0x000fcc000bf25270 */
[----:B------:R-:W-:Y:S07]  /*0720*/  @!P0 BRA `(.L_x_482) ;  /* 0x0000000000748947 */ /* 0x000fee0003800000 */
[----:B------:R-:W-:-:S04]  /*0730*/  IMAD R11, R0, 0x80, R7 ;  /* 0x00000080000b7824 */ /* 0x000fc800078e0207 */
[----:B------:R-:W-:-:S05]  /*0740*/  IMAD.WIDE R8, R11, 0x4, R2 ;  /* 0x000000040b087825 */ /* 0x000fca00078e0202 */
[----:B------:R-:W2:Y:S01]  /*0750*/  LDG.E R15, desc[UR6][R8.64] ;  /* 0x00000006080f7981 */ /* 0x000ea2000c1e1900 */
[----:B------:R-:W-:-:S04]  /*0760*/  IMAD.WIDE R10, R11, 0x8, R4 ;  /* 0x000000080b0a7825 */ /* 0x000fc800078e0204 */
[----:B------:R-:W-:-:S05]  /*0770*/  IMAD.MOV.U32 R23, RZ, RZ, 0x1 ;  /* 0x00000001ff177424 */ /* 0x000fca00078e00ff */
        /* <DEDUP_REMOVED lines=12> */
[----:B------:R1:W-:Y:S04]  /*0840*/  STG.E desc[UR6][R10.64+0x1004], R23 ;  /* 0x001004170a007986 */ /* 0x0003e8000c101906 */
[----:B----4-:R1:W-:Y:S04]  /*0850*/  STG.E desc[UR6][R10.64+0x1000], R15 ;  /* 0x0010000f0a007986 */ /* 0x0103e8000c101906 */
[----:B--2---:R-:W2:Y:S04]  /*0860*/  LDG.E R17, desc[UR6][R8.64+0xa00] ;  /* 0x000a000608117981 */ /* 0x004ea8000c1e1900 */
[----:B------:R1:W-:Y:S04]  /*0870*/  STG.E desc[UR6][R10.64+0x1404], R23 ;  /* 0x001404170a007986 */ /* 0x0003e8000c101906 */
[----:B--2---:R1:W-:Y:S04]  /*0880*/  STG.E desc[UR6][R10.64+0x1400], R17 ;  /* 0x001400110a007986 */ /* 0x0043e8000c101906 */
[----:B---3--:R-:W2:Y:S04]  /*0890*/  LDG.E R19, desc[UR6][R8.64+0xc00] ;  /* 0x000c000608137981 */ /* 0x008ea8000c1e1900 */
[----:B------:R1:W-:Y:S04]  /*08a0*/  STG.E desc[UR6][R10.64+0x1804], R23 ;  /* 0x001804170a007986 */ /* 0x0003e8000c101906 */
[----:B--2---:R1:W-:Y:S04]  /*08b0*/  STG.E desc[UR6][R10.64+0x1800], R19 ;  /* 0x001800130a007986 */ /* 0x0043e8000c101906 */
[----:B0-----:R-:W2:Y:S01]  /*08c0*/  LDG.E R21, desc[UR6][R8.64+0xe00] ;  /* 0x000e000608157981 */ /* 0x001ea2000c1e1900 */
[----:B------:R-:W-:-:S03]  /*08d0*/  IADD3 R0, PT, PT, R0, 0x8, RZ ;  /* 0x0000000800007810 */ /* 0x000fc60007ffe0ff */
[----:B------:R1:W-:Y:S04]  /*08e0*/  STG.E desc[UR6][R10.64+0x1c04], R23 ;  /* 0x001c04170a007986 */ /* 0x0003e8000c101906 */
[----:B--2---:R1:W-:Y:S02]  /*08f0*/  STG.E desc[UR6][R10.64+0x1c00], R21 ;  /* 0x001c00150a007986 */ /* 0x0043e4000c101906 */
.L_x_482:
[----:B------:R-:W-:Y:S05]  /*0900*/  @!P1 EXIT ;  /* 0x000000000000994d */ /* 0x000fea0003800000 */
[----:B------:R-:W-:Y:S02]  /*0910*/  UISETP.GE.U32.AND UP0, UPT, UR5, 0x4, UPT ;  /* 0x000000040500788c */ /* 0x000fe4000bf06070 */
[----:B------:R-:W-:-:S06]  /*0920*/  ULOP3.LUT UR4, UR4, 0x3, URZ, 0xc0, !UPT ;  /* 0x0000000304047892 */ /* 0x000fcc000f8ec0ff */
[----:B------:R-:W-:Y:S01]  /*0930*/  ISETP.NE.AND P0, PT, RZ, UR4, PT ;  /* 0x00000004ff007c0c */ /* 0x000fe2000bf05270 */
[----:B------:R-:W-:-:S12]  /*0940*/  BRA.U !UP0, `(.L_x_483) ;  /* 0x0000000108447547 */ /* 0x000fd8000b800000 */
[----:B------:R-:W-:-:S04]  /*0950*/  IMAD R9, R0, 0x80, R7 ;  /* 0x0000008000097824 */ /* 0x000fc800078e0207 */
[----:B------:R-:W-:-:S05]  /*0960*/  IMAD.WIDE R2, R9, 0x4, R2 ;  /* 0x0000000409027825 */ /* 0x000fca00078e0202 */
[----:B-1----:R-:W2:Y:S01]  /*0970*/  LDG.E R11, desc[UR6][R2.64] ;  /* 0x00000006020b7981 */ /* 0x002ea2000c1e1900 */
[----:B------:R-:W-:-:S04]  /*0980*/  IMAD.WIDE R8, R9, 0x8, R4 ;  /* 0x0000000809087825 */ /* 0x000fc800078e0204 */
[----:B0-----:R-:W-:-:S05]  /*0990*/  IMAD.MOV.U32 R21, RZ, RZ, 0x1 ;  /* 0x00000001ff157424 */ /* 0x001fca00078e00ff */
        /* <DEDUP_REMOVED lines=9> */
[----:B------:R-:W-:-:S03]  /*0a30*/  IADD3 R0, PT, PT, R0, 0x4, RZ ;  /* 0x0000000400007810 */ /* 0x000fc60007ffe0ff */
[----:B------:R3:W-:Y:S04]  /*0a40*/  STG.E desc[UR6][R8.64+0xc04], R21 ;  /* 0x000c041508007986 */ /* 0x0007e8000c101906 */
[----:B--2---:R3:W-:Y:S02]  /*0a50*/  STG.E desc[UR6][R8.64+0xc00], R19 ;  /* 0x000c001308007986 */ /* 0x0047e4000c101906 */
.L_x_483:
[----:B------:R-:W-:Y:S05]  /*0a60*/  @!P0 EXIT ;  /* 0x000000000000894d */ /* 0x000fea0003800000 */
[----:B------:R-:W2:Y:S01]  /*0a70*/  LDC.64 R2, c[0x0][0x398] ;  /* 0x0000e600ff027b82 */ /* 0x000ea20000000a00 */
[----:B------:R-:W-:Y:S01]  /*0a80*/  IADD3 R6, P0, PT, R4, 0x4, RZ ;  /* 0x0000000404067810 */ /* 0x000fe20007f1e0ff */
[----:B-1-3--:R-:W-:Y:S01]  /*0a90*/  IMAD R11, R0, 0x80, R7 ;  /* 0x00000080000b7824 */ /* 0x00afe200078e0207 */
[----:B------:R-:W-:-:S03]  /*0aa0*/  UIADD3 UR4, UPT, UPT, -UR4, URZ, URZ ;  /* 0x000000ff04047290 */ /* 0x000fc6000fffe1ff */
[----:B------:R-:W-:Y:S02]  /*0ab0*/  IMAD.X R7, RZ, RZ, R5, P0 ;  /* 0x000000ffff077224 */ /* 0x000fe400000e0605 */
[----:B--2---:R-:W-:-:S07]  /*0ac0*/  IMAD.WIDE R8, R13, 0x4, R2 ;  /* 0x000000040d087825 */ /* 0x004fce00078e0202 */
.L_x_484:
[----:B-1----:R-:W-:-:S06]  /*0ad0*/  IMAD.WIDE R4, R11, 0x4, R8 ;  /* 0x000000040b047825 */ /* 0x002fcc00078e0208 */
[----:B------:R-:W2:Y:S01]  /*0ae0*/  LDG.E R5, desc[UR6][R4.64] ;  /* 0x0000000604057981 */ /* 0x000ea2000c1e1900 */
[----:B------:R-:W-:Y:S02]  /*0af0*/  HFMA2 R13, -RZ, RZ, 0, 5.9604644775390625e-08 ;  /* 0x00000001ff0d7431 */ /* 0x000fe400000001ff */
[----:B------:R-:W-:Y:S01]  /*0b00*/  IMAD.WIDE R2, R11, 0x8, R6 ;  /* 0x000000080b027825 */ /* 0x000fe200078e0206 */
[----:B------:R-:W-:-:S03]  /*0b10*/  UIADD3 UR4, UPT, UPT, UR4, 0x1, URZ ;  /* 0x0000000104047890 */ /* 0x000fc6000fffe0ff */
[----:B------:R-:W-:Y:S01]  /*0b20*/  VIADD R11, R11, 0x80 ;  /* 0x000000800b0b7836 */ /* 0x000fe20000000000 */
[----:B------:R-:W-:Y:S01]  /*0b30*/  UISETP.NE.AND UP0, UPT, UR4, URZ, UPT ;  /* 0x000000ff0400728c */ /* 0x000fe2000bf05270 */
[----:B------:R1:W-:Y:S04]  /*0b40*/  STG.E desc[UR6][R2.64], R13 ;  /* 0x0000000d02007986 */ /* 0x0003e8000c101906 */
[----:B--2---:R1:W-:Y:S04]  /*0b50*/  STG.E desc[UR6][R2.64+-0x4], R5 ;  /* 0xfffffc0502007986 */ /* 0x0043e8000c101906 */
[----:B------:R-:W-:Y:S05]  /*0b60*/  BRA.U UP0, `(.L_x_484) ;  /* 0xfffffffd00d87547 */ /* 0x000fea000b83ffff */
[----:B------:R-:W-:Y:S05]  /*0b70*/  EXIT ;  /* 0x000000000000794d */ /* 0x000fea0003800000 */
.L_x_479:
[----:B------:R-:W-:-:S13]  /*0b80*/  ISETP.GE.AND P0, PT, R9, 0x1, PT ;  /* 0x000000010900780c */ /* 0x000fda0003f06270 */
[----:B------:R-:W-:Y:S05]  /*0b90*/  @!P0 EXIT ;  /* 0x000000000000894d */ /* 0x000fea0003800000 */
[C---:B------:R-:W-:Y:S01]  /*0ba0*/  ISETP.GE.U32.AND P0, PT, R9.reuse, 0x8, PT ;  /* 0x000000080900780c */ /* 0x040fe20003f06070 */
[----:B------:R-:W-:Y:S01]  /*0bb0*/  IMAD.MOV.U32 R6, RZ, RZ, RZ ;  /* 0x000000ffff067224 */ /* 0x000fe200078e00ff */
[----:B------:R-:W-:-:S11]  /*0bc0*/  LOP3.LUT R16, R9, 0x7, RZ, 0xc0, !PT ;  /* 0x0000000709107812 */ /* 0x000fd600078ec0ff */
[----:B------:R-:W-:Y:S05]  /*0bd0*/  @!P0 BRA `(.L_x_485) ;  /* 0x0000000000f08947 */ /* 0x000fea0003800000 */
[----:B------:R-:W-:Y:S02]  /*0be0*/  LOP3.LUT R6, R9, 0x7ffffff8, RZ, 0xc0, !PT ;  /* 0x7ffffff809067812 */ /* 0x000fe400078ec0ff */
[----:B------:R-:W-:-:S07]  /*0bf0*/  MOV R12, RZ ;  /* 0x000000ff000c7202 */ /* 0x000fce0000000f00 */
.L_x_488:
[----:B0-----:R-:W-:-:S05]  /*0c00*/  IMAD R13, R12, 0x80, R7 ;  /* 0x000000800c0d7824 */ /* 0x001fca00078e0207 */
[----:B------:R-:W-:-:S13]  /*0c10*/  ISETP.GE.AND P0, PT, R13, R0, PT ;  /* 0x000000000d00720c */ /* 0x000fda0003f06270 */
[----:B------:R-:W-:-:S05]  /*0c20*/  @!P0 IMAD.WIDE.U32 R10, R13, 0x4, R2 ;  /* 0x000000040d0a8825 */ /* 0x000fca00078e0002 */
[----:B------:R-:W2:Y:S01]  /*0c30*/  @!P0 LDG.E R17, desc[UR6][R10.64] ;  /* 0x000000060a118981 */ /* 0x000ea2000c1e1900 */
[C---:B------:R-:W-:Y:S01]  /*0c40*/  VIADD R19, R13.reuse, 0x80 ;  /* 0x000000800d137836 */ /* 0x040fe20000000000 */
[----:B------:R-:W-:Y:S01]  /*0c50*/  @!P0 MOV R25, 0x1 ;  /* 0x0000000100198802 */ /* 0x000fe20000000f00 */
[----:B------:R-:W-:-:S03]  /*0c60*/  @!P0 IMAD.WIDE.U32 R14, R13, 0x8, R4 ;  /* 0x000000080d0e8825 */ /* 0x000fc600078e0004 */
[CC--:B------:R-:W-:Y:S01]  /*0c70*/  ISETP.GE.AND P1, PT, R19.reuse, R0.reuse, PT ;  /* 0x000000001300720c */ /* 0x0c0fe20003f26270 */
[----:B------:R-:W-:Y:S01]  /*0c80*/  IMAD.WIDE R8, R19, 0x4, R2 ;  /* 0x0000000413087825 */ /* 0x000fe200078e0202 */
[----:B------:R-:W-:Y:S03]  /*0c90*/  @!P0 STG.E desc[UR6][R14.64+0x4], R25 ;  /* 0x000004190e008986 */ /* 0x000fe6000c101906 */
[----:B------:R-:W-:Y:S01]  /*0ca0*/  VIADD R23, R13, 0x100 ;  /* 0x000001000d177836 */ /* 0x000fe20000000000 */
[----:B--2---:R0:W-:Y:S07]  /*0cb0*/  @!P0 STG.E desc[UR6][R14.64], R17 ;  /* 0x000000110e008986 */ /* 0x0041ee000c101906 */
[----:B------:R-:W2:Y:S01]  /*0cc0*/  @!P1 LDG.E R21, desc[UR6][R8.64] ;  /* 0x0000000608159981 */ /* 0x000ea2000c1e1900 */
[----:B------:R-:W-:Y:S01]  /*0cd0*/  ISETP.GE.AND P0, PT, R23, R0, PT ;  /* 0x000000001700720c */ /* 0x000fe20003f06270 */
[----:B------:R-:W-:Y:S01]  /*0ce0*/  IMAD.WIDE R10, R19, 0x8, R4 ;  /* 0x00000008130a7825 */ /* 0x000fe200078e0204 */
[----:B------:R-:W-:-:S05]  /*0cf0*/  @!P1 MOV R27, 0x1 ;  /* 0x00000001001b9802 */ /* 0x000fca0000000f00 */
[----:B------:R-:W-:Y:S01]  /*0d00*/  @!P1 STG.E desc[UR6][R10.64+0x4], R27 ;  /* 0x0000041b0a009986 */ /* 0x000fe2000c101906 */
[----:B------:R-:W-:-:S03]  /*0d10*/  VIADD R23, R13, 0x180 ;  /* 0x000001800d177836 */ /* 0x000fc60000000000 */
[----:B--2---:R1:W-:Y:S04]  /*0d20*/  @!P1 STG.E desc[UR6][R10.64], R21 ;  /* 0x000000150a009986 */ /* 0x0043e8000c101906 */
[----:B------:R-:W2:Y:S01]  /*0d30*/  @!P0 LDG.E R19, desc[UR6][R8.64+0x200] ;  /* 0x0002000608138981 */ /* 0x000ea2000c1e1900 */
[----:B------:R-:W-:Y:S02]  /*0d40*/  ISETP.GE.AND P1, PT, R23, R0, PT ;  /* 0x000000001700720c */ /* 0x000fe40003f26270 */
[----:B------:R-:W-:-:S05]  /*0d50*/  @!P0 MOV R23, 0x1 ;  /* 0x0000000100178802 */ /* 0x000fca0000000f00 */
[----:B------:R-:W-:Y:S01]  /*0d60*/  @!P0 STG.E desc[UR6][R10.64+0x404], R23 ;  /* 0x000404170a008986 */ /* 0x000fe2000c101906 */
[----:B0-----:R-:W-:-:S03]  /*0d70*/  VIADD R17, R13, 0x200 ;  /* 0x000002000d117836 */ /* 0x001fc60000000000 */
[----:B--2---:R0:W-:Y:S04]  /*0d80*/  @!P0 STG.E desc[UR6][R10.64+0x400], R19 ;  /* 0x000400130a008986 */ /* 0x0041e8000c101906 */
[----:B------:R-:W2:Y:S01]  /*0d90*/  @!P1 LDG.E R15, desc[UR6][R8.64+0x400] ;  /* 0x00040006080f9981 */ /* 0x000ea2000c1e1900 */
[----:B------:R-:W-:Y:S02]  /*0da0*/  ISETP.GE.AND P0, PT, R17, R0, PT ;  /* 0x000000001100720c */ /* 0x000fe40003f06270 */
[----:B------:R-:W-:-:S05]  /*0db0*/  @!P1 MOV R25, 0x1 ;  /* 0x0000000100199802 */ /* 0x000fca0000000f00 */
[----:B------:R-:W-:Y:S01]  /*0dc0*/  @!P1 STG.E desc[UR6][R10.64+0x804], R25 ;  /* 0x000804190a009986 */ /* 0x000fe2000c101906 */
[----:B-1----:R-:W-:-:S03]  /*0dd0*/  VIADD R21, R13, 0x280 ;  /* 0x000002800d157836 */ /* 0x002fc60000000000 */
[----:B--2---:R1:W-:Y:S04]  /*0de0*/  @!P1 STG.E desc[UR6][R10.64+0x800], R15 ;  /* 0x0008000f0a009986 */ /* 0x0043e8000c101906 */
[----:B------:R-:W2:Y:S01]  /*0df0*/  @!P0 LDG.E R17, desc[UR6][R8.64+0x600] ;  /* 0x0006000608118981 */ /* 0x000ea2000c1e1900 */
[----:B------:R-:W-:Y:S02]  /*0e00*/  ISETP.GE.AND P1, PT, R21, R0, PT ;  /* 0x000000001500720c */ /* 0x000fe40003f26270 */
[----:B------:R-:W-:-:S05]  /*0e10*/  @!P0 MOV R27, 0x1 ;  /* 0x00000001001b8802 */ /* 0x000fca0000000f00 */
[----:B------:R3:W-:Y:S01]  /*0e20*/  @!P0 STG.E desc[UR6][R10.64+0xc04], R27 ;  /* 0x000c041b0a008986 */ /* 0x0007e2000c101906 */
[----:B------:R-:W-:-:S03]  /*0e30*/  VIADD R21, R13, 0x300 ;  /* 0x000003000d157836 */ /* 0x000fc60000000000 */
[----:B--2---:R3:W-:Y:S04]  /*0e40*/  @!P0 STG.E desc[UR6][R10.64+0xc00], R17 ;  /* 0x000c00110a008986 */ /* 0x0047e8000c101906 */
[----:B0-----:R-:W2:Y:S01]  /*0e50*/  @!P1 LDG.E R19, desc[UR6][R8.64+0x800] ;  /* 0x0008000608139981 */ /* 0x001ea2000c1e1900 */
[----:B------:R-:W-:Y:S02]  /*0e60*/  ISETP.GE.AND P0, PT, R21, R0, PT ;  /* 0x000000001500720c */ /* 0x000fe40003f06270 */
[----:B------:R-:W-:-:S05]  /*0e70*/  @!P1 MOV R21, 0x1 ;  /* 0x0000000100159802 */ /* 0x000fca0000000f00 */
[----:B------:R3:W-:Y:S04]  /*0e80*/  @!P1 STG.E desc[UR6][R10.64+0x1004], R21 ;  /* 0x001004150a009986 */ /* 0x0007e8000c101906 */
[----:B--2---:R3:W-:Y:S04]  /*0e90*/  @!P1 STG.E desc[UR6][R10.64+0x1000], R19 ;  /* 0x001000130a009986 */ /* 0x0047e8000c101906 */
[----:B-1----:R-:W2:Y:S01]  /*0ea0*/  @!P0 LDG.E R15, desc[UR6][R8.64+0xa00] ;  /* 0x000a0006080f8981 */ /* 0x002ea2000c1e1900 */
[----:B------:R-:W-:Y:S01]  /*0eb0*/  @!P0 IMAD.MOV.U32 R23, RZ, RZ, 0x1 ;  /* 0x00000001ff178424 */ /* 0x000fe200078e00ff */
[----:B------:R-:W-:Y:S01]  /*0ec0*/  IADD3 R13, PT, PT, R13, 0x380, RZ ;  /* 0x000003800d0d7810 */ /* 0x000fe20007ffe0ff */
[----:B------:R-:W-:Y:S01]  /*0ed0*/  VIADD R12, R12, 0x8 ;  /* 0x000000080c0c7836 */ /* 0x000fe20000000000 */
[----:B------:R-:W-:Y:S02]  /*0ee0*/  BSSY.RECONVERGENT B0, `(.L_x_486) ;  /* 0x000000a000007945 */ /* 0x000fe40003800200 */
[----:B------:R3:W-:Y:S02]  /*0ef0*/  @!P0 STG.E desc[UR6][R10.64+0x1404], R23 ;  /* 0x001404170a008986 */ /* 0x0007e4000c101906 */
[----:B------:R-:W-:-:S02]  /*0f00*/  ISETP.NE.AND P1, PT, R12, R6, PT ;  /* 0x000000060c00720c */ /* 0x000fc40003f25270 */
[----:B--2---:R3:W-:Y:S01]  /*0f10*/  @!P0 STG.E desc[UR6][R10.64+0x1400], R15 ;  /* 0x0014000f0a008986 */ /* 0x0047e2000c101906 */
[----:B------:R-:W-:-:S13]  /*0f20*/  ISETP.GE.AND P0, PT, R13, R0, PT ;  /* 0x000000000d00720c */ /* 0x000fda0003f06270 */
[----:B---3--:R-:W-:Y:S05]  /*0f30*/  @P0 BRA `(.L_x_487) ;  /* 0x0000000000100947 */ /* 0x008fea0003800000 */
[----:B------:R-:W2:Y:S01]  /*0f40*/  LDG.E R9, desc[UR6][R8.64+0xc00] ;  /* 0x000c000608097981 */ /* 0x000ea2000c1e1900 */
[----:B------:R-:W-:-:S05]  /*0f50*/  HFMA2 R13, -RZ, RZ, 0, 5.9604644775390625e-08 ;  /* 0x00000001ff0d7431 */ /* 0x000fca00000001ff */
[----:B------:R0:W-:Y:S04]  /*0f60*/  STG.E desc[UR6][R10.64+0x1804], R13 ;  /* 0x0018040d0a007986 */ /* 0x0001e8000c101906 */
[----:B--2---:R0:W-:Y:S02]  /*0f70*/  STG.E desc[UR6][R10.64+0x1800], R9 ;  /* 0x001800090a007986 */ /* 0x0041e4000c101906 */
.L_x_487:
[----:B------:R-:W-:Y:S05]  /*0f80*/  BSYNC.RECONVERGENT B0 ;  /* 0x0000000000007941 */ /* 0x000fea0003800200 */
.L_x_486:
[----:B------:R-:W-:Y:S05]  /*0f90*/  @P1 BRA `(.L_x_488) ;  /* 0xfffffffc00181947 */ /* 0x000fea000383ffff */
.L_x_485:
[----:B------:R-:W-:-:S13]  /*0fa0*/  ISETP.NE.AND P0, PT, R16, RZ, PT ;  /* 0x000000ff1000720c */ /* 0x000fda0003f05270 */
[----:B------:R-:W-:Y:S05]  /*0fb0*/  @!P0 EXIT ;  /* 0x000000000000894d */ /* 0x000fea0003800000 */
[----:B------:R-:W1:Y:S01]  /*0fc0*/  LDC R8, c[0x0][0x384] ;  /* 0x0000e100ff087b82 */ /* 0x000e620000000800 */
[----:B------:R-:W-:Y:S02]  /*0fd0*/  ISETP.GE.U32.AND P1, PT, R16, 0x4, PT ;  /* 0x000000041000780c */ /* 0x000fe40003f26070 */
[----:B-1----:R-:W-:-:S04]  /*0fe0*/  LOP3.LUT R20, R8, 0x3, RZ, 0xc0, !PT ;  /* 0x0000000308147812 */ /* 0x002fc800078ec0ff */
[----:B------:R-:W-:-:S07]  /*0ff0*/  ISETP.NE.AND P0, PT, R20, RZ, PT ;  /* 0x000000ff1400720c */ /* 0x000fce0003f05270 */
[----:B------:R-:W-:Y:S06]  /*1000*/  @!P1 BRA `(.L_x_489) ;  /* 0x0000000000849947 */ /* 0x000fec0003800000 */
[----:B------:R-:W-:-:S05]  /*1010*/  IMAD R21, R6, 0x80, R7 ;  /* 0x0000008006157824 */ /* 0x000fca00078e0207 */
[----:B------:R-:W-:-:S13]  /*1020*/  ISETP.GE.AND P1, PT, R21, R0, PT ;  /* 0x000000001500720c */ /* 0x000fda0003f26270 */
[----:B0-----:R-:W-:-:S05]  /*1030*/  @!P1 IMAD.WIDE R10, R21, 0x4, R2 ;  /* 0x00000004150a9825 */ /* 0x001fca00078e0202 */
[----:B------:R-:W2:Y:S01]  /*1040*/  @!P1 LDG.E R9, desc[UR6][R10.64] ;  /* 0x000000060a099981 */ /* 0x000ea2000c1e1900 */
[C---:B------:R-:W-:Y:S01]  /*1050*/  IADD3 R17, PT, PT, R21.reuse, 0x80, RZ ;  /* 0x0000008015117810 */ /* 0x040fe20007ffe0ff */
[----:B------:R-:W-:-:S03]  /*1060*/  @!P1 IMAD.WIDE R12, R21, 0x8, R4 ;  /* 0x00000008150c9825 */ /* 0x000fc600078e0204 */
[----:B------:R-:W-:Y:S01]  /*1070*/  ISETP.GE.AND P2, PT, R17, R0, PT ;  /* 0x000000001100720c */ /* 0x000fe20003f46270 */
[----:B------:R-:W-:-:S05]  /*1080*/  @!P1 IMAD.MOV.U32 R25, RZ, RZ, 0x1 ;  /* 0x00000001ff199424 */ /* 0x000fca00078e00ff */
[----:B------:R-:W-:Y:S07]  /*1090*/  @!P1 STG.E desc[UR6][R12.64+0x4], R25 ;  /* 0x000004190c009986 */ /* 0x000fee000c101906 */
[----:B------:R-:W-:Y:S01]  /*10a0*/  @!P2 IMAD.WIDE R14, R17, 0x4, R2 ;  /* 0x00000004110ea825 */ /* 0x000fe200078e0202 */
[----:B------:R-:W-:Y:S01]  /*10b0*/  IADD3 R23, PT, PT, R21, 0x100, RZ ;  /* 0x0000010015177810 */ /* 0x000fe20007ffe0ff */
[----:B--2---:R0:W-:Y:S04]  /*10c0*/  @!P1 STG.E desc[UR6][R12.64], R9 ;  /* 0x000000090c009986 */ /* 0x0041e8000c101906 */
[----:B------:R-:W2:Y:S01]  /*10d0*/  @!P2 LDG.E R19, desc[UR6][R14.64] ;  /* 0x000000060e13a981 */ /* 0x000ea2000c1e1900 */
[----:B------:R-:W-:Y:S01]  /*10e0*/  ISETP.GE.AND P1, PT, R23, R0, PT ;  /* 0x000000001700720c */ /* 0x000fe20003f26270 */
[----:B------:R-:W-:-:S04]  /*10f0*/  @!P2 IMAD.WIDE R10, R17, 0x8, R4 ;  /* 0x00000008110aa825 */ /* 0x000fc800078e0204 */
[----:B------:R-:W-:-:S05]  /*1100*/  @!P2 IMAD.MOV.U32 R27, RZ, RZ, 0x1 ;  /* 0x00000001ff1ba424 */ /* 0x000fca00078e00ff */
[----:B------:R-:W-:Y:S03]  /*1110*/  @!P2 STG.E desc[UR6][R10.64+0x4], R27 ;  /* 0x0000041b0a00a986 */ /* 0x000fe6000c101906 */
[----:B------:R-:W-:Y:S01]  /*1120*/  @!P1 IMAD.WIDE R16, R23, 0x4, R2 ;  /* 0x0000000417109825 */ /* 0x000fe200078e0202 */
[----:B------:R-:W-:Y:S01]  /*1130*/  IADD3 R21, PT, PT, R21, 0x180, RZ ;  /* 0x0000018015157810 */ /* 0x000fe20007ffe0ff */
[----:B--2---:R1:W-:Y:S04]  /*1140*/  @!P2 STG.E desc[UR6][R10.64], R19 ;  /* 0x000000130a00a986 */ /* 0x0043e8000c101906 */
[----:B------:R-:W2:Y:S01]  /*1150*/  @!P1 LDG.E R17, desc[UR6][R16.64] ;  /* 0x0000000610119981 */ /* 0x000ea2000c1e1900 */
[----:B------:R-:W-:Y:S01]  /*1160*/  ISETP.GE.AND P2, PT, R21, R0, PT ;  /* 0x000000001500720c */ /* 0x000fe20003f46270 */
[----:B0-----:R-:W-:-:S04]  /*1170*/  @!P1 IMAD.WIDE R12, R23, 0x8, R4 ;  /* 0x00000008170c9825 */ /* 0x001fc800078e0204 */
[----:B------:R-:W-:-:S05]  /*1180*/  @!P1 IMAD.MOV.U32 R9, RZ, RZ, 0x1 ;  /* 0x00000001ff099424 */ /* 0x000fca00078e00ff */
[----:B------:R3:W-:Y:S03]  /*1190*/  @!P1 STG.E desc[UR6][R12.64+0x4], R9 ;  /* 0x000004090c009986 */ /* 0x0007e6000c101906 */
[C---:B------:R-:W-:Y:S01]  /*11a0*/  @!P2 IMAD.WIDE R14, R21.reuse, 0x4, R2 ;  /* 0x00000004150ea825 */ /* 0x040fe200078e0202 */
[----:B--2---:R3:W-:Y:S05]  /*11b0*/  @!P1 STG.E desc[UR6][R12.64], R17 ;  /* 0x000000110c009986 */ /* 0x0047ea000c101906 */
[----:B------:R-:W2:Y:S01]  /*11c0*/  @!P2 LDG.E R15, desc[UR6][R14.64] ;  /* 0x000000060e0fa981 */ /* 0x000ea2000c1e1900 */
[----:B-1----:R-:W-:Y:S01]  /*11d0*/  @!P2 IMAD.WIDE R18, R21, 0x8, R4 ;  /* 0x000000081512a825 */ /* 0x002fe200078e0204 */
[----:B------:R-:W-:-:S03]  /*11e0*/  @!P2 MOV R11, 0x1 ;  /* 0x00000001000ba802 */ /* 0x000fc60000000f00 */
[----:B------:R-:W-:Y:S02]  /*11f0*/  VIADD R6, R6, 0x4 ;  /* 0x0000000406067836 */ /* 0x000fe40000000000 */
[----:B------:R3:W-:Y:S04]  /*1200*/  @!P2 STG.E desc[UR6][R18.64+0x4], R11 ;  /* 0x0000040b1200a986 */ /* 0x0007e8000c101906 */
[----:B--2---:R3:W-:Y:S02]  /*1210*/  @!P2 STG.E desc[UR6][R18.64], R15 ;  /* 0x0000000f1200a986 */ /* 0x0047e4000c101906 */
.L_x_489:
[----:B------:R-:W-:Y:S05]  /*1220*/  @!P0 EXIT ;  /* 0x000000000000894d */ /* 0x000fea0003800000 */
[----:B------:R-:W-:Y:S02]  /*1230*/  ISETP.NE.AND P0, PT, R20, 0x1, PT ;  /* 0x000000011400780c */ /* 0x000fe40003f05270 */
[----:B------:R-:W-:-:S04]  /*1240*/  LOP3.LUT R8, R8, 0x1, RZ, 0xc0, !PT ;  /* 0x0000000108087812 */ /* 0x000fc800078ec0ff */
[----:B------:R-:W-:-:S07]  /*1250*/  ISETP.NE.U32.AND P2, PT, R8, 0x1, PT ;  /* 0x000000010800780c */ /* 0x000fce0003f45070 */
[----:B------:R-:W-:Y:S06]  /*1260*/  @!P0 BRA `(.L_x_490) ;  /* 0x0000000000448947 */ /* 0x000fec0003800000 */
[----:B0--3--:R-:W-:-:S04]  /*1270*/  LEA R11, R6, R7, 0x7 ;  /* 0x00000007060b7211 */ /* 0x009fc800078e38ff */
[----:B------:R-:W-:-:S13]  /*1280*/  ISETP.GE.AND P0, PT, R11, R0, PT ;  /* 0x000000000b00720c */ /* 0x000fda0003f06270 */
[----:B------:R-:W-:-:S06]  /*1290*/  @!P0 IMAD.WIDE R8, R11, 0x4, R2 ;  /* 0x000000040b088825 */ /* 0x000fcc00078e0202 */
[----:B------:R-:W2:Y:S01]  /*12a0*/  @!P0 LDG.E R9, desc[UR6][R8.64] ;  /* 0x0000000608098981 */ /* 0x000ea2000c1e1900 */
[C---:B------:R-:W-:Y:S01]  /*12b0*/  VIADD R15, R11.reuse, 0x80 ;  /* 0x000000800b0f7836 */ /* 0x040fe20000000000 */
[----:B------:R-:W-:Y:S01]  /*12c0*/  @!P0 MOV R17, 0x1 ;  /* 0x0000000100118802 */ /* 0x000fe20000000f00 */
[----:B------:R-:W-:-:S03]  /*12d0*/  @!P0 IMAD.WIDE R10, R11, 0x8, R4 ;  /* 0x000000080b0a8825 */ /* 0x000fc600078e0204 */
[C---:B------:R-:W-:Y:S02]  /*12e0*/  ISETP.GE.AND P1, PT, R15.reuse, R0, PT ;  /* 0x000000000f00720c */ /* 0x040fe40003f26270 */
        /* <DEDUP_REMOVED lines=9> */
.L_x_490:
[----:B------:R-:W-:Y:S05]  /*1380*/  @P2 EXIT ;  /* 0x000000000000294d */ /* 0x000fea0003800000 */
[----:B------:R-:W-:-:S05]  /*1390*/  IMAD R7, R6, 0x80, R7 ;  /* 0x0000008006077824 */ /* 0x000fca00078e0207 */
[----:B------:R-:W-:-:S13]  /*13a0*/  ISETP.GE.AND P0, PT, R7, R0, PT ;  /* 0x000000000700720c */ /* 0x000fda0003f06270 */
        /* <DEDUP_REMOVED lines=8> */
.L_x_491:
        /* <DEDUP_REMOVED lines=13> */
.L_x_1028:


//--------------------- .text._ZN3cub18CUB_300001_SM_10006detail8for_each13static_kernelINS2_12policy_hub_t12policy_500_tEmNS2_12op_wrapper_tImN6thrust24THRUST_300001_SM_1000_NS6detail23allocator_traits_detail24construct1_via_allocatorINS8_16device_allocatorI8KeyValueEEEENS8_10device_ptrISD_EEEEEEvT0_T1_ --------------------------
	.section	.text._ZN3cub18CUB_300001_SM_10006detail8for_each13static_kernelINS2_12policy_hub_t12policy_500_tEmNS2_12op_wrapper_tImN6thrust24THRUST_300001_SM_1000_NS6detail23allocator_traits_detail24construct1_via_allocatorINS8_16device_allocatorI8KeyValueEEEENS8_10device_ptrISD_EEEEEEvT0_T1_,"ax",@progbits
	.align	128
        .global         _ZN3cub18CUB_300001_SM_10006detail8for_each13static_kernelINS2_12policy_hub_t12policy_500_tEmNS2_12op_wrapper_tImN6thrust24THRUST_300001_SM_1000_NS6detail23allocator_traits_detail24construct1_via_allocatorINS8_16device_allocatorI8KeyValueEEEENS8_10device_ptrISD_EEEEEEvT0_T1_
        .type           _ZN3cub18CUB_300001_SM_10006detail8for_each13static_kernelINS2_12policy_hub_t12policy_500_tEmNS2_12op_wrapper_tImN6thrust24THRUST_300001_SM_1000_NS6detail23allocator_traits_detail24construct1_via_allocatorINS8_16device_allocatorI8KeyValueEEEENS8_10device_ptrISD_EEEEEEvT0_T1_,@function
        .size           _ZN3cub18CUB_300001_SM_10006detail8for_each13static_kernelINS2_12policy_hub_t12policy_500_tEmNS2_12op_wrapper_tImN6thrust24THRUST_300001_SM_1000_NS6detail23allocator_traits_detail24construct1_via_allocatorINS8_16device_allocatorI8KeyValueEEEENS8_10device_ptrISD_EEEEEEvT0_T1_,(.L_x_1029 - _ZN3cub18CUB_300001_SM_10006detail8for_each13static_kernelINS2_12policy_hub_t12policy_500_tEmNS2_12op_wrapper_tImN6thrust24THRUST_300001_SM_1000_NS6detail23allocator_traits_detail24construct1_via_allocatorINS8_16device_allocatorI8KeyValueEEEENS8_10device_ptrISD_EEEEEEvT0_T1_)
        .other          _ZN3cub18CUB_300001_SM_10006detail8for_each13static_kernelINS2_12policy_hub_t12policy_500_tEmNS2_12op_wrapper_tImN6thrust24THRUST_300001_SM_1000_NS6detail23allocator_traits_detail24construct1_via_allocatorINS8_16device_allocatorI8KeyValueEEEENS8_10device_ptrISD_EEEEEEvT0_T1_,@"STO_CUDA_ENTRY STV_DEFAULT"
_ZN3cub18CUB_300001_SM_10006detail8for_each13static_kernelINS2_12policy_hub_t12policy_500_tEmNS2_12op_wrapper_tImN6thrust24THRUST_300001_SM_1000_NS6detail23allocator_traits_detail24construct1_via_allocatorINS8_16device_allocatorI8KeyValueEEEENS8_10device_ptrISD_EEEEEEvT0_T1_:
.text._ZN3cub18CUB_300001_SM_10006detail8for_each13static_kernelINS2_12policy_hub_t12policy_500_tEmNS2_12op_wrapper_tImN6thrust24THRUST_300001_SM_1000_NS6detail23allocator_traits_detail24construct1_via_allocatorINS8_16device_allocatorI8KeyValueEEEENS8_10device_ptrISD_EEEEEEvT0_T1_:
[----:B------:R-:W-:Y:S08]  /*0000*/  LDC R1, c[0x0][0x37c] ;  /* 0x0000df00ff017b82 */ /* 0x000ff00000000800 */
[----:B------:R-:W0:Y:S01]  /*0010*/  S2UR UR4, SR_CTAID.X ;  /* 0x00000000000479c3 */ /* 0x000e220000002500 */
[----:B------:R-:W1:Y:S01]  /*0020*/  LDCU.64 UR6, c[0x0][0x380] ;  /* 0x00007000ff0677ac */ /* 0x000e620008000a00 */
[----:B------:R-:W2:Y:S01]  /*0030*/  LDCU.64 UR8, c[0x0][0x358] ;  /* 0x00006b00ff0877ac */ /* 0x000ea20008000a00 */
[----:B0-----:R-:W-:-:S04]  /*0040*/  UIMAD.WIDE.U32 UR4, UR4, 0x200, URZ ;  /* 0x00000200040478a5 */ /* 0x001fc8000f8e00ff */
[----:B-1----:R-:W-:-:S04]  /*0050*/  UIADD3 UR6, UP0, UPT, -UR4, UR6, URZ ;  /* 0x0000000604067290 */ /* 0x002fc8000ff1e1ff */
[----:B------:R-:W-:Y:S02]  /*0060*/  UIADD3.X UR7, UPT, UPT, ~UR5, UR7, URZ, UP0, !UPT ;  /* 0x0000000705077290 */ /* 0x000fe400087fe5ff */
[----:B------:R-:W-:-:S04]  /*0070*/  UISETP.GE.U32.AND UP0, UPT, UR6, 0x200, UPT ;  /* 0x000002000600788c */ /* 0x000fc8000bf06070 */
[----:B------:R-:W-:-:S09]  /*0080*/  UISETP.GE.U32.AND.EX UP0, UPT, UR7, URZ, UPT, UP0 ;  /* 0x000000ff0700728c */ /* 0x000fd2000bf06100 */
[----:B--2---:R-:W-:Y:S05]  /*0090*/  BRA.U !UP0, `(.L_x_492) ;  /* 0x00000001082c7547 */ /* 0x004fea000b800000 */
[----:B------:R-:W0:Y:S01]  /*00a0*/  S2R R0, SR_TID.X ;  /* 0x0000000000007919 */ /* 0x000e220000002100 */
[----:B------:R-:W1:Y:S01]  /*00b0*/  LDCU.64 UR6, c[0x0][0x388] ;  /* 0x00007100ff0677ac */ /* 0x000e620008000a00 */
[----:B0-----:R-:W-:-:S05]  /*00c0*/  IADD3 R0, P0, PT, R0, UR4, RZ ;  /* 0x0000000400007c10 */ /* 0x001fca000ff1e0ff */
[----:B------:R-:W-:Y:S01]  /*00d0*/  IMAD.X R3, RZ, RZ, UR5, P0 ;  /* 0x00000005ff037e24 */ /* 0x000fe200080e06ff */
[----:B-1----:R-:W-:-:S04]  /*00e0*/  LEA R2, P0, R0, UR6, 0x3 ;  /* 0x0000000600027c11 */ /* 0x002fc8000f8018ff */
[----:B------:R-:W-:-:S05]  /*00f0*/  LEA.HI.X R3, R0, UR7, R3, 0x3, P0 ;  /* 0x0000000700037c11 */ /* 0x000fca00080f1c03 */
[----:B------:R-:W-:Y:S04]  /*0100*/  STG.E desc[UR8][R2.64], RZ ;  /* 0x000000ff02007986 */ /* 0x000fe8000c101908 */
[----:B------:R-:W-:Y:S04]  /*0110*/  STG.E desc[UR8][R2.64+0x4], RZ ;  /* 0x000004ff02007986 */ /* 0x000fe8000c101908 */
[----:B------:R-:W-:Y:S04]  /*0120*/  STG.E desc[UR8][R2.64+0x800], RZ ;  /* 0x000800ff02007986 */ /* 0x000fe8000c101908 */
[----:B------:R-:W-:Y:S01]  /*0130*/  STG.E desc[UR8][R2.64+0x804], RZ ;  /* 0x000804ff02007986 */ /* 0x000fe2000c101908 */
[----:B------:R-:W-:Y:S05]  /*0140*/  EXIT ;  /* 0x000000000000794d */ /* 0x000fea0003800000 */
.L_x_492:
[----:B------:R-:W0:Y:S01]  /*0150*/  S2R R0, SR_TID.X ;  /* 0x0000000000007919 */ /* 0x000e220000002100 */
[----:B------:R-:W1:Y:S01]  /*0160*/  LDCU.64 UR10, c[0x0][0x388] ;  /* 0x00007100ff0a77ac */ /* 0x000e620008000a00 */
[----:B------:R-:W-:Y:S02]  /*0170*/  IMAD.U32 R3, RZ, RZ, UR7 ;  /* 0x00000007ff037e24 */ /* 0x000fe4000f8e00ff */
[----:B------:R-:W-:Y:S02]  /*0180*/  IMAD.U32 R4, RZ, RZ, UR7 ;  /* 0x00000007ff047e24 */ /* 0x000fe4000f8e00ff */
[C---:B0-----:R-:W-:Y:S01]  /*0190*/  VIADD R2, R0.reuse, 0x100 ;  /* 0x0000010000027836 */ /* 0x041fe20000000000 */
[C---:B------:R-:W-:Y:S02]  /*01a0*/  ISETP.LT.U32.AND P0, PT, R0.reuse, UR6, PT ;  /* 0x0000000600007c0c */ /* 0x040fe4000bf01070 */
[----:B------:R-:W-:Y:S02]  /*01b0*/  IADD3 R0, P2, PT, R0, UR4, RZ ;  /* 0x0000000400007c10 */ /* 0x000fe4000ff5e0ff */
[----:B------:R-:W-:-:S02]  /*01c0*/  ISETP.LT.U32.AND P1, PT, R2, UR6, PT ;  /* 0x0000000602007c0c */ /* 0x000fc4000bf21070 */
[----:B------:R-:W-:Y:S01]  /*01d0*/  ISETP.GT.U32.AND.EX P0, PT, R3, RZ, PT, P0 ;  /* 0x000000ff0300720c */ /* 0x000fe20003f04100 */
[----:B------:R-:W-:Y:S01]  /*01e0*/  IMAD.X R3, RZ, RZ, UR5, P2 ;  /* 0x00000005ff037e24 */ /* 0x000fe200090e06ff */
[----:B------:R-:W-:Y:S02]  /*01f0*/  ISETP.GT.U32.AND.EX P1, PT, R4, RZ, PT, P1 ;  /* 0x000000ff0400720c */ /* 0x000fe40003f24110 */
[----:B-1----:R-:W-:-:S04]  /*0200*/  LEA R2, P2, R0, UR10, 0x3 ;  /* 0x0000000a00027c11 */ /* 0x002fc8000f8418ff */
[----:B------:R-:W-:-:S05]  /*0210*/  LEA.HI.X R3, R0, UR11, R3, 0x3, P2 ;  /* 0x0000000b00037c11 */ /* 0x000fca00090f1c03 */
[----:B------:R0:W-:Y:S04]  /*0220*/  @P0 STG.E desc[UR8][R2.64], RZ ;  /* 0x000000ff02000986 */ /* 0x0001e8000c101908 */
[----:B------:R0:W-:Y:S01]  /*0230*/  @P0 STG.E desc[UR8][R2.64+0x4], RZ ;  /* 0x000004ff02000986 */ /* 0x0001e2000c101908 */
[----:B------:R-:W-:Y:S05]  /*0240*/  @!P1 EXIT ;  /* 0x000000000000994d */ /* 0x000fea0003800000 */
[----:B------:R-:W-:Y:S04]  /*0250*/  STG.E desc[UR8][R2.64+0x800], RZ ;  /* 0x000800ff02007986 */ /* 0x000fe8000c101908 */
[----:B------:R-:W-:Y:S01]  /*0260*/  STG.E desc[UR8][R2.64+0x804], RZ ;  /* 0x000804ff02007986 */ /* 0x000fe2000c101908 */
[----:B------:R-:W-:Y:S05]  /*0270*/  EXIT ;  /* 0x000000000000794d */ /* 0x000fea0003800000 */
.L_x_493:
        /* <DEDUP_REMOVED lines=16> */
.L_x_1029:


//--------------------- .text._ZN3cub18CUB_300001_SM_10006detail8for_each13static_kernelINS2_12policy_hub_t12policy_500_tEmN6thrust24THRUST_300001_SM_1000_NS8cuda_cub20__uninitialized_fill7functorINS7_10device_ptrIiEEiEEEEvT0_T1_ --------------------------
	.section	.text._ZN3cub18CUB_300001_SM_10006detail8for_each13static_kernelINS2_12policy_hub_t12policy_500_tEmN6thrust24THRUST_300001_SM_1000_NS8cuda_cub20__uninitialized_fill7functorINS7_10device_ptrIiEEiEEEEvT0_T1_,"ax",@progbits
	.align	128
        .global         _ZN3cub18CUB_300001_SM_10006detail8for_each13static_kernelINS2_12policy_hub_t12policy_500_tEmN6thrust24THRUST_300001_SM_1000_NS8cuda_cub20__uninitialized_fill7functorINS7_10device_ptrIiEEiEEEEvT0_T1_
        .type           _ZN3cub18CUB_300001_SM_10006detail8for_each13static_kernelINS2_12policy_hub_t12policy_500_tEmN6thrust24THRUST_300001_SM_1000_NS8cuda_cub20__uninitialized_fill7functorINS7_10device_ptrIiEEiEEEEvT0_T1_,@function
        .size           _ZN3cub18CUB_300001_SM_10006detail8for_each13static_kernelINS2_12policy_hub_t12policy_500_tEmN6thrust24THRUST_300001_SM_1000_NS8cuda_cub20__uninitialized_fill7functorINS7_10device_ptrIiEEiEEEEvT0_T1_,(.L_x_1030 - _ZN3cub18CUB_300001_SM_10006detail8for_each13static_kernelINS2_12policy_hub_t12policy_500_tEmN6thrust24THRUST_300001_SM_1000_NS8cuda_cub20__uninitialized_fill7functorINS7_10device_ptrIiEEiEEEEvT0_T1_)
        .other          _ZN3cub18CUB_300001_SM_10006detail8for_each13static_kernelINS2_12policy_hub_t12policy_500_tEmN6thrust24THRUST_300001_SM_1000_NS8cuda_cub20__uninitialized_fill7functorINS7_10device_ptrIiEEiEEEEvT0_T1_,@"STO_CUDA_ENTRY STV_DEFAULT"
_ZN3cub18CUB_300001_SM_10006detail8for_each13static_kernelINS2_12policy_hub_t12policy_500_tEmN6thrust24THRUST_300001_SM_1000_NS8cuda_cub20__uninitialized_fill7functorINS7_10device_ptrIiEEiEEEEvT0_T1_:
.text._ZN3cub18CUB_300001_SM_10006detail8for_each13static_kernelINS2_12policy_hub_t12policy_500_tEmN6thrust24THRUST_300001_SM_1000_NS8cuda_cub20__uninitialized_fill7functorINS7_10device_ptrIiEEiEEEEvT0_T1_:
        /* <DEDUP_REMOVED lines=12> */
[----:B------:R-:W2:Y:S01]  /*00c0*/  LDC R5, c[0x0][0x390] ;  /* 0x0000e400ff057b82 */ /* 0x000ea20000000800 */
[----:B0-----:R-:W-:-:S05]  /*00d0*/  IADD3 R0, P0, PT, R0, UR4, RZ ;  /* 0x0000000400007c10 */ /* 0x001fca000ff1e0ff */
[----:B------:R-:W-:Y:S01]  /*00e0*/  IMAD.X R3, RZ, RZ, UR5, P0 ;  /* 0x00000005ff037e24 */ /* 0x000fe200080e06ff */
[----:B-1----:R-:W-:-:S04]  /*00f0*/  LEA R2, P0, R0, UR6, 0x2 ;  /* 0x0000000600027c11 */ /* 0x002fc8000f8010ff */
[----:B------:R-:W-:-:S05]  /*0100*/  LEA.HI.X R3, R0, UR7, R3, 0x2, P0 ;  /* 0x0000000700037c11 */ /* 0x000fca00080f1403 */
[----:B--2---:R-:W-:Y:S04]  /*0110*/  STG.E desc[UR8][R2.64], R5 ;  /* 0x0000000502007986 */ /* 0x004fe8000c101908 */
[----:B------:R-:W-:Y:S01]  /*0120*/  STG.E desc[UR8][R2.64+0x400], R5 ;  /* 0x0004000502007986 */ /* 0x000fe2000c101908 */
[----:B------:R-:W-:Y:S05]  /*0130*/  EXIT ;  /* 0x000000000000794d */ /* 0x000fea0003800000 */
.L_x_494:
[----:B------:R-:W0:Y:S01]  /*0140*/  S2R R0, SR_TID.X ;  /* 0x0000000000007919 */ /* 0x000e220000002100 */
[----:B------:R-:W-:Y:S01]  /*0150*/  IMAD.U32 R2, RZ, RZ, UR7 ;  /* 0x00000007ff027e24 */ /* 0x000fe2000f8e00ff */
[----:B------:R-:W1:Y:S01]  /*0160*/  LDCU.64 UR10, c[0x0][0x388] ;  /* 0x00007100ff0a77ac */ /* 0x000e620008000a00 */
[----:B------:R-:W-:Y:S01]  /*0170*/  IMAD.U32 R4, RZ, RZ, UR7 ;  /* 0x00000007ff047e24 */ /* 0x000fe2000f8e00ff */
[----:B0-----:R-:W-:-:S04]  /*0180*/  ISETP.LT.U32.AND P0, PT, R0, UR6, PT ;  /* 0x0000000600007c0c */ /* 0x001fc8000bf01070 */
[----:B------:R-:W-:Y:S01]  /*0190*/  ISETP.GT.U32.AND.EX P0, PT, R2, RZ, PT, P0 ;  /* 0x000000ff0200720c */ /* 0x000fe20003f04100 */
[C---:B------:R-:W-:Y:S01]  /*01a0*/  VIADD R2, R0.reuse, 0x100 ;  /* 0x0000010000027836 */ /* 0x040fe20000000000 */
[----:B------:R-:W-:-:S04]  /*01b0*/  IADD3 R0, P2, PT, R0, UR4, RZ ;  /* 0x0000000400007c10 */ /* 0x000fc8000ff5e0ff */
[----:B------:R-:W-:Y:S01]  /*01c0*/  ISETP.LT.U32.AND P1, PT, R2, UR6, PT ;  /* 0x0000000602007c0c */ /* 0x000fe2000bf21070 */
[----:B------:R-:W-:Y:S01]  /*01d0*/  IMAD.X R3, RZ, RZ, UR5, P2 ;  /* 0x00000005ff037e24 */ /* 0x000fe200090e06ff */
[----:B-1----:R-:W-:Y:S02]  /*01e0*/  LEA R2, P2, R0, UR10, 0x2 ;  /* 0x0000000a00027c11 */ /* 0x002fe4000f8410ff */
[----:B------:R-:W-:Y:S02]  /*01f0*/  ISETP.GT.U32.AND.EX P1, PT, R4, RZ, PT, P1 ;  /* 0x000000ff0400720c */ /* 0x000fe40003f24110 */
[----:B------:R-:W-:Y:S01]  /*0200*/  LEA.HI.X R3, R0, UR11, R3, 0x2, P2 ;  /* 0x0000000b00037c11 */ /* 0x000fe200090f1403 */
[----:B------:R-:W0:Y:S04]  /*0210*/  @P0 LDC R5, c[0x0][0x390] ;  /* 0x0000e400ff050b82 */ /* 0x000e280000000800 */
[----:B0-----:R0:W-:Y:S06]  /*0220*/  @P0 STG.E desc[UR8][R2.64], R5 ;  /* 0x0000000502000986 */ /* 0x0011ec000c101908 */
[----:B------:R-:W-:Y:S05]  /*0230*/  @!P1 EXIT ;  /* 0x000000000000994d */ /* 0x000fea0003800000 */
[----:B0-----:R-:W0:Y:S02]  /*0240*/  LDC R5, c[0x0][0x390] ;  /* 0x0000e400ff057b82 */ /* 0x001e240000000800 */
[----:B0-----:R-:W-:Y:S01]  /*0250*/  STG.E desc[UR8][R2.64+0x400], R5 ;  /* 0x0004000502007986 */ /* 0x001fe2000c101908 */
[----:B------:R-:W-:Y:S05]  /*0260*/  EXIT ;  /* 0x000000000000794d */ /* 0x000fea0003800000 */
.L_x_495:
        /* <DEDUP_REMOVED lines=9> */
.L_x_1030:


//--------------------- .text._ZN3cub18CUB_300001_SM_10006detail11EmptyKernelIvEEvv --------------------------
	.section	.text._ZN3cub18CUB_300001_SM_10006detail11EmptyKernelIvEEvv,"ax",@progbits
	.align	128
        .global         _ZN3cub18CUB_300001_SM_10006detail11EmptyKernelIvEEvv
        .type           _ZN3cub18CUB_300001_SM_10006detail11EmptyKernelIvEEvv,@function
        .size           _ZN3cub18CUB_300001_SM_10006detail11EmptyKernelIvEEvv,(.L_x_1031 - _ZN3cub18CUB_300001_SM_10006detail11EmptyKernelIvEEvv)
        .other          _ZN3cub18CUB_300001_SM_10006detail11EmptyKernelIvEEvv,@"STO_CUDA_ENTRY STV_DEFAULT"
_ZN3cub18CUB_300001_SM_10006detail11EmptyKernelIvEEvv:
.text._ZN3cub18CUB_300001_SM_10006detail11EmptyKernelIvEEvv:
[----:B------:R-:W-:Y:S01]  /*0000*/  LDC R1, c[0x0][0x37c] ;  /* 0x0000df00ff017b82 */ /* 0x000fe20000000800 */
[----:B------:R-:W-:Y:S05]  /*0010*/  EXIT ;  /* 0x000000000000794d */ /* 0x000fea0003800000 */
.L_x_496:
        /* <DEDUP_REMOVED lines=14> */
.L_x_1031:


//--------------------- .text._ZN6thrust24THRUST_300001_SM_1000_NS8cuda_cub4core6detail13_kernel_agentINS1_15__reduce_by_key16ReduceByKeyAgentINS0_6detail15normal_iteratorINS0_10device_ptrIiEEEESB_SB_SB_N4cuda3std3__48equal_toIiEENSE_4plusIiEEPllEEJSB_SB_SB_SB_SJ_N3cub18CUB_300001_SM_100024ReduceByKeyScanTileStateIilLb1EEESG_SI_llEEEvDpT0_ --------------------------
	.section	.text._ZN6thrust24THRUST_300001_SM_1000_NS8cuda_cub4core6detail13_kernel_agentINS1_15__reduce_by_key16ReduceByKeyAgentINS0_6detail15normal_iteratorINS0_10device_ptrIiEEEESB_SB_SB_N4cuda3std3__48equal_toIiEENSE_4plusIiEEPllEEJSB_SB_SB_SB_SJ_N3cub18CUB_300001_SM_100024ReduceByKeyScanTileStateIilLb1EEESG_SI_llEEEvDpT0_,"ax",@progbits
	.align	128
        .global         _ZN6thrust24THRUST_300001_SM_1000_NS8cuda_cub4core6detail13_kernel_agentINS1_15__reduce_by_key16ReduceByKeyAgentINS0_6detail15normal_iteratorINS0_10device_ptrIiEEEESB_SB_SB_N4cuda3std3__48equal_toIiEENSE_4plusIiEEPllEEJSB_SB_SB_SB_SJ_N3cub18CUB_300001_SM_100024ReduceByKeyScanTileStateIilLb1EEESG_SI_llEEEvDpT0_
        .type           _ZN6thrust24THRUST_300001_SM_1000_NS8cuda_cub4core6detail13_kernel_agentINS1_15__reduce_by_key16ReduceByKeyAgentINS0_6detail15normal_iteratorINS0_10device_ptrIiEEEESB_SB_SB_N4cuda3std3__48equal_toIiEENSE_4plusIiEEPllEEJSB_SB_SB_SB_SJ_N3cub18CUB_300001_SM_100024ReduceByKeyScanTileStateIilLb1EEESG_SI_llEEEvDpT0_,@function
        .size           _ZN6thrust24THRUST_300001_SM_1000_NS8cuda_cub4core6detail13_kernel_agentINS1_15__reduce_by_key16ReduceByKeyAgentINS0_6detail15normal_iteratorINS0_10device_ptrIiEEEESB_SB_SB_N4cuda3std3__48equal_toIiEENSE_4plusIiEEPllEEJSB_SB_SB_SB_SJ_N3cub18CUB_300001_SM_100024ReduceByKeyScanTileStateIilLb1EEESG_SI_llEEEvDpT0_,(.L_x_1032 - _ZN6thrust24THRUST_300001_SM_1000_NS8cuda_cub4core6detail13_kernel_agentINS1_15__reduce_by_key16ReduceByKeyAgentINS0_6detail15normal_iteratorINS0_10device_ptrIiEEEESB_SB_SB_N4cuda3std3__48equal_toIiEENSE_4plusIiEEPllEEJSB_SB_SB_SB_SJ_N3cub18CUB_300001_SM_100024ReduceByKeyScanTileStateIilLb1EEESG_SI_llEEEvDpT0_)
        .other          _ZN6thrust24THRUST_300001_SM_1000_NS8cuda_cub4core6detail13_kernel_agentINS1_15__reduce_by_key16ReduceByKeyAgentINS0_6detail15normal_iteratorINS0_10device_ptrIiEEEESB_SB_SB_N4cuda3std3__48equal_toIiEENSE_4plusIiEEPllEEJSB_SB_SB_SB_SJ_N3cub18CUB_300001_SM_100024ReduceByKeyScanTileStateIilLb1EEESG_SI_llEEEvDpT0_,@"STO_CUDA_ENTRY STV_DEFAULT"
_ZN6thrust24THRUST_300001_SM_1000_NS8cuda_cub4core6detail13_kernel_agentINS1_15__reduce_by_key16ReduceByKeyAgentINS0_6detail15normal_iteratorINS0_10device_ptrIiEEEESB_SB_SB_N4cuda3std3__48equal_toIiEENSE_4plusIiEEPllEEJSB_SB_SB_SB_SJ_N3cub18CUB_300001_SM_100024ReduceByKeyScanTileStateIilLb1EEESG_SI_llEEEvDpT0_:
.text._ZN6thrust24THRUST_300001_SM_1000_NS8cuda_cub4core6detail13_kernel_agentINS1_15__reduce_by_key16ReduceByKeyAgentINS0_6detail15normal_iteratorINS0_10device_ptrIiEEEESB_SB_SB_N4cuda3std3__48equal_toIiEENSE_4plusIiEEPllEEJSB_SB_SB_SB_SJ_N3cub18CUB_300001_SM_100024ReduceByKeyScanTileStateIilLb1EEESG_SI_llEEEvDpT0_:
[----:B------:R-:W-:Y:S01]  /*0000*/  LDC R1, c[0x0][0x37c] ;  /* 0x0000df00ff017b82 */ /* 0x000fe20000000800 */
[----:B------:R-:W0:Y:S01]  /*0010*/  S2R R39, SR_CTAID.X ;  /* 0x0000000000277919 */ /* 0x000e220000002500 */
[----:B------:R-:W1:Y:S01]  /*0020*/  LDCU.64 UR4, c[0x0][0x3b8] ;  /* 0x00007700ff0477ac */ /* 0x000e620008000a00 */
[----:B------:R-:W2:Y:S01]  /*0030*/  LDCU.64 UR8, c[0x0][0x358] ;  /* 0x00006b00ff0877ac */ /* 0x000ea20008000a00 */
[----:B0-----:R-:W-:-:S03]  /*0040*/  IMAD.WIDE.U32 R2, R39, 0x900, RZ ;  /* 0x0000090027027825 */ /* 0x001fc600078e00ff */
[----:B-1----:R-:W-:-:S04]  /*0050*/  IADD3 R26, P1, PT, -R2, UR4, RZ ;  /* 0x00000004021a7c10 */ /* 0x002fc8000ff3e1ff */
[----:B------:R-:W-:Y:S02]  /*0060*/  ISETP.GE.U32.AND P0, PT, R26, 0x901, PT ;  /* 0x000009011a00780c */ /* 0x000fe40003f06070 */
[----:B------:R-:W-:-:S04]  /*0070*/  IADD3.X R30, PT, PT, ~R3, UR5, RZ, P1, !PT ;  /* 0x00000005031e7c10 */ /* 0x000fc80008ffe5ff */
[----:B------:R-:W-:-:S13]  /*0080*/  ISETP.GE.AND.EX P0, PT, R30, RZ, PT, P0 ;  /* 0x000000ff1e00720c */ /* 0x000fda0003f06300 */
[----:B--2---:R-:W-:Y:S05]  /*0090*/  @!P0 BRA `(.L_x_497) ;  /* 0x0000005c00388947 */ /* 0x004fea0003800000 */
[----:B------:R-:W-:-:S13]  /*00a0*/  ISETP.NE.AND P0, PT, R39, RZ, PT ;  /* 0x000000ff2700720c */ /* 0x000fda0003f05270 */
[----:B------:R-:W-:Y:S05]  /*00b0*/  @P0 BRA `(.L_x_498) ;  /* 0x0000002400080947 */ /* 0x000fea0003800000 */
[----:B------:R-:W0:Y:S01]  /*00c0*/  S2R R0, SR_TID.X ;  /* 0x0000000000007919 */ /* 0x000e220000002100 */
[----:B------:R-:W1:Y:S01]  /*00d0*/  LDCU.64 UR4, c[0x0][0x380] ;  /* 0x00007000ff0477ac */ /* 0x000e620008000a00 */
[C---:B0-----:R-:W-:Y:S02]  /*00e0*/  LOP3.LUT R4, R0.reuse, 0x1f, RZ, 0xc0, !PT ;  /* 0x0000001f00047812 */ /* 0x041fe400078ec0ff */
[----:B------:R-:W-:-:S05]  /*00f0*/  LOP3.LUT R5, R0, 0x3e0, RZ, 0xc0, !PT ;  /* 0x000003e000057812 */ /* 0x000fca00078ec0ff */
[----:B------:R-:W-:-:S05]  /*0100*/  IMAD R5, R5, 0x9, R4 ;  /* 0x0000000905057824 */ /* 0x000fca00078e0204 */
[----:B------:R-:W-:-:S05]  /*0110*/  IADD3 R5, P0, PT, R2, R5, RZ ;  /* 0x0000000502057210 */ /* 0x000fca0007f1e0ff */
[----:B------:R-:W-:Y:S02]  /*0120*/  IMAD.X R2, RZ, RZ, R3, P0 ;  /* 0x000000ffff027224 */ /* 0x000fe400000e0603 */
[----:B------:R-:W-:-:S03]  /*0130*/  IMAD.SHL.U32 R4, R5, 0x4, RZ ;  /* 0x0000000405047824 */ /* 0x000fc600078e00ff */
[----:B------:R-:W-:Y:S02]  /*0140*/  SHF.L.U64.HI R5, R5, 0x2, R2 ;  /* 0x0000000205057819 */ /* 0x000fe40000010202 */
[----:B-1----:R-:W-:-:S04]  /*0150*/  IADD3 R2, P0, PT, R4, UR4, RZ ;  /* 0x0000000404027c10 */ /* 0x002fc8000ff1e0ff */
[----:B------:R-:W-:Y:S01]  /*0160*/  IADD3.X R3, PT, PT, R5, UR5, RZ, P0, !PT ;  /* 0x0000000505037c10 */ /* 0x000fe200087fe4ff */
[----:B------:R-:W0:Y:S04]  /*0170*/  LDCU.64 UR4, c[0x0][0x388] ;  /* 0x00007100ff0477ac */ /* 0x000e280008000a00 */
[----:B------:R-:W2:Y:S04]  /*0180*/  LDG.E.CONSTANT R6, desc[UR8][R2.64] ;  /* 0x0000000802067981 */ /* 0x000ea8000c1e9900 */
[----:B------:R-:W3:Y:S04]  /*0190*/  LDG.E.CONSTANT R7, desc[UR8][R2.64+0x80] ;  /* 0x0000800802077981 */ /* 0x000ee8000c1e9900 */
[----:B------:R-:W4:Y:S04]  /*01a0*/  LDG.E.CONSTANT R8, desc[UR8][R2.64+0x100] ;  /* 0x0001000802087981 */ /* 0x000f28000c1e9900 */
[----:B------:R-:W5:Y:S04]  /*01b0*/  LDG.E.CONSTANT R9, desc[UR8][R2.64+0x180] ;  /* 0x0001800802097981 */ /* 0x000f68000c1e9900 */
[----:B------:R-:W5:Y:S04]  /*01c0*/  LDG.E.CONSTANT R11, desc[UR8][R2.64+0x200] ;  /* 0x00020008020b7981 */ /* 0x000f68000c1e9900 */
[----:B------:R-:W5:Y:S04]  /*01d0*/  LDG.E.CONSTANT R13, desc[UR8][R2.64+0x280] ;  /* 0x00028008020d7981 */ /* 0x000f68000c1e9900 */
[----:B------:R-:W5:Y:S04]  /*01e0*/  LDG.E.CONSTANT R15, desc[UR8][R2.64+0x300] ;  /* 0x00030008020f7981 */ /* 0x000f68000c1e9900 */
[----:B------:R-:W5:Y:S04]  /*01f0*/  LDG.E.CONSTANT R17, desc[UR8][R2.64+0x380] ;  /* 0x0003800802117981 */ /* 0x000f68000c1e9900 */
[----:B------:R1:W5:Y:S01]  /*0200*/  LDG.E.CONSTANT R19, desc[UR8][R2.64+0x400] ;  /* 0x0004000802137981 */ /* 0x000362000c1e9900 */
[----:B0-----:R-:W-:-:S04]  /*0210*/  IADD3 R4, P0, PT, R4, UR4, RZ ;  /* 0x0000000404047c10 */ /* 0x001fc8000ff1e0ff */
[----:B------:R-:W-:-:S05]  /*0220*/  IADD3.X R5, PT, PT, R5, UR5, RZ, P0, !PT ;  /* 0x0000000505057c10 */ /* 0x000fca00087fe4ff */
[----:B------:R-:W5:Y:S04]  /*0230*/  LDG.E.CONSTANT R21, desc[UR8][R4.64] ;  /* 0x0000000804157981 */ /* 0x000f68000c1e9900 */
[----:B------:R-:W5:Y:S04]  /*0240*/  LDG.E.CONSTANT R23, desc[UR8][R4.64+0x80] ;  /* 0x0000800804177981 */ /* 0x000f68000c1e9900 */
[----:B------:R-:W5:Y:S04]  /*0250*/  LDG.E.CONSTANT R25, desc[UR8][R4.64+0x100] ;  /* 0x0001000804197981 */ /* 0x000f68000c1e9900 */
[----:B------:R-:W5:Y:S04]  /*0260*/  LDG.E.CONSTANT R29, desc[UR8][R4.64+0x180] ;  /* 0x00018008041d7981 */ /* 0x000f68000c1e9900 */
[----:B------:R-:W5:Y:S04]  /*0270*/  LDG.E.CONSTANT R31, desc[UR8][R4.64+0x200] ;  /* 0x00020008041f7981 */ /* 0x000f68000c1e9900 */
[----:B------:R-:W5:Y:S04]  /*0280*/  LDG.E.CONSTANT R33, desc[UR8][R4.64+0x280] ;  /* 0x0002800804217981 */ /* 0x000f68000c1e9900 */
[----:B------:R-:W5:Y:S04]  /*0290*/  LDG.E.CONSTANT R35, desc[UR8][R4.64+0x300] ;  /* 0x0003000804237981 */ /* 0x000f68000c1e9900 */
[----:B------:R-:W5:Y:S04]  /*02a0*/  LDG.E.CONSTANT R37, desc[UR8][R4.64+0x380] ;  /* 0x0003800804257981 */ /* 0x000f68000c1e9900 */
[----:B------:R0:W5:Y:S01]  /*02b0*/  LDG.E.CONSTANT R39, desc[UR8][R4.64+0x400] ;  /* 0x0004000804277981 */ /* 0x000162000c1e9900 */
[----:B------:R-:W0:Y:S01]  /*02c0*/  S2UR UR5, SR_CgaCtaId ;  /* 0x00000000000579c3 */ /* 0x000e220000008800 */
[----:B------:R-:W-:Y:S01]  /*02d0*/  SHF.R.U32.HI R40, RZ, 0x5, R0 ;  /* 0x00000005ff287819 */ /* 0x000fe20000011600 */
[----:B------:R-:W-:Y:S01]  /*02e0*/  UMOV UR4, 0x400 ;  /* 0x0000040000047882 */ /* 0x000fe20000000000 */
[----:B-1----:R-:W1:Y:S01]  /*02f0*/  S2R R3, SR_LANEID ;  /* 0x0000000000037919 */ /* 0x002e620000000000 */
[----:B------:R-:W-:Y:S01]  /*0300*/  ISETP.NE.AND P1, PT, R0, RZ, PT ;  /* 0x000000ff0000720c */ /* 0x000fe20003f25270 */
[----:B0-----:R-:W-:-:S03]  /*0310*/  ULEA UR5, UR5, UR4, 0x18 ;  /* 0x0000000405057291 */ /* 0x001fc6000f8ec0ff */
[----:B------:R-:W-:Y:S01]  /*0320*/  UMOV UR4, URZ ;  /* 0x000000ff00047c82 */ /* 0x000fe20008000000 */
[----:B-1----:R-:W-:-:S05]  /*0330*/  IMAD R2, R40, 0x120, R3 ;  /* 0x0000012028027824 */ /* 0x002fca00078e0203 */
[----:B------:R-:W-:-:S05]  /*0340*/  LEA R24, R2, UR5, 0x2 ;  /* 0x0000000502187c11 */ /* 0x000fca000f8e10ff */
[----:B------:R-:W-:Y:S01]  /*0350*/  IMAD R5, R3, 0x20, R24 ;  /* 0x0000002003057824 */ /* 0x000fe200078e0218 */
[----:B--2---:R0:W-:Y:S04]  /*0360*/  STS [R24], R6 ;  /* 0x0000000618007388 */ /* 0x0041e80000000800 */
[----:B---3--:R-:W-:Y:S04]  /*0370*/  STS [R24+0x80], R7 ;  /* 0x0000800718007388 */ /* 0x008fe80000000800 */
[----:B----4-:R-:W-:Y:S01]  /*0380*/  STS [R24+0x100], R8 ;  /* 0x0001000818007388 */ /* 0x010fe20000000800 */
[----:B0-----:R-:W-:-:S03]  /*0390*/  LEA R6, R0, UR5, 0x2 ;  /* 0x0000000500067c11 */ /* 0x001fc6000f8e10ff */
[----:B-----5:R-:W-:Y:S04]  /*03a0*/  STS [R24+0x180], R9 ;  /* 0x0001800918007388 */ /* 0x020fe80000000800 */
[----:B------:R-:W-:Y:S04]  /*03b0*/  STS [R24+0x200], R11 ;  /* 0x0002000b18007388 */ /* 0x000fe80000000800 */
[----:B------:R-:W-:Y:S04]  /*03c0*/  STS [R24+0x280], R13 ;  /* 0x0002800d18007388 */ /* 0x000fe80000000800 */
[----:B------:R-:W-:Y:S04]  /*03d0*/  STS [R24+0x300], R15 ;  /* 0x0003000f18007388 */ /* 0x000fe80000000800 */
[----:B------:R-:W-:Y:S04]  /*03e0*/  STS [R24+0x380], R17 ;  /* 0x0003801118007388 */ /* 0x000fe80000000800 */
[----:B------:R-:W-:Y:S01]  /*03f0*/  STS [R24+0x400], R19 ;  /* 0x0004001318007388 */ /* 0x000fe20000000800 */
[----:B------:R-:W-:-:S03]  /*0400*/  NOP ;  /* 0x0000000000007918 */ /* 0x000fc60000000000 */
[----:B------:R-:W-:Y:S04]  /*0410*/  LDS R27, [R5+0x20] ;  /* 0x00002000051b7984 */ /* 0x000fe80000000800 */
[----:B------:R-:W-:Y:S04]  /*0420*/  LDS R2, [R5] ;  /* 0x0000000005027984 */ /* 0x000fe80000000800 */
[----:B------:R-:W0:Y:S04]  /*0430*/  LDS R8, [R5+0x4] ;  /* 0x0000040005087984 */ /* 0x000e280000000800 */
[----:B------:R-:W1:Y:S04]  /*0440*/  LDS R10, [R5+0x8] ;  /* 0x00000800050a7984 */ /* 0x000e680000000800 */
[----:B------:R-:W2:Y:S04]  /*0450*/  LDS R12, [R5+0xc] ;  /* 0x00000c00050c7984 */ /* 0x000ea80000000800 */
[----:B------:R-:W3:Y:S04]  /*0460*/  LDS R14, [R5+0x10] ;  /* 0x00001000050e7984 */ /* 0x000ee80000000800 */
[----:B------:R-:W-:Y:S04]  /*0470*/  LDS R16, [R5+0x14] ;  /* 0x0000140005107984 */ /* 0x000fe80000000800 */
[----:B------:R-:W-:Y:S04]  /*0480*/  LDS R18, [R5+0x18] ;  /* 0x0000180005127984 */ /* 0x000fe80000000800 */
[----:B------:R-:W-:Y:S01]  /*0490*/  LDS R20, [R5+0x1c] ;  /* 0x00001c0005147984 */ /* 0x000fe20000000800 */
[----:B------:R-:W-:Y:S01]  /*04a0*/  BAR.SYNC.DEFER_BLOCKING 0x0 ;  /* 0x0000000000007b1d */ /* 0x000fe20000010000 */
[----:B0-----:R-:W-:-:S02]  /*04b0*/  ISETP.NE.AND P4, PT, R2, R8, PT ;  /* 0x000000080200720c */ /* 0x001fc40003f85270 */
[----:B-1----:R-:W-:-:S04]  /*04c0*/  ISETP.NE.AND P2, PT, R8, R10, PT ;  /* 0x0000000a0800720c */ /* 0x002fc80003f45270 */
[----:B------:R-:W-:Y:S02]  /*04d0*/  SEL R32, RZ, 0x1, !P2 ;  /* 0x00000001ff207807 */ /* 0x000fe40005000000 */
[----:B--2---:R-:W-:Y:S01]  /*04e0*/  ISETP.NE.AND P5, PT, R10, R12, PT ;  /* 0x0000000c0a00720c */ /* 0x004fe20003fa5270 */
[----:B------:R-:W-:Y:S01]  /*04f0*/  STS [R24], R21 ;  /* 0x0000001518007388 */ /* 0x000fe20000000800 */
[----:B---3--:R-:W-:Y:S02]  /*0500*/  ISETP.NE.AND P2, PT, R12, R14, PT ;  /* 0x0000000e0c00720c */ /* 0x008fe40003f45270 */
[----:B------:R-:W-:Y:S01]  /*0510*/  P2R R44, PR, RZ, 0x20 ;  /* 0x00000020ff2c7803 */ /* 0x000fe20000000000 */
[----:B------:R-:W-:Y:S04]  /*0520*/  STS [R24+0x80], R23 ;  /* 0x0000801718007388 */ /* 0x000fe80000000800 */
[----:B------:R-:W-:Y:S04]  /*0530*/  STS [R24+0x100], R25 ;  /* 0x0001001918007388 */ /* 0x000fe80000000800 */
[----:B------:R-:W-:Y:S04]  /*0540*/  STS [R24+0x180], R29 ;  /* 0x0001801d18007388 */ /* 0x000fe80000000800 */
[----:B------:R0:W-:Y:S04]  /*0550*/  STS [R24+0x200], R31 ;  /* 0x0002001f18007388 */ /* 0x0001e80000000800 */
[----:B------:R1:W-:Y:S04]  /*0560*/  STS [R24+0x280], R33 ;  /* 0x0002802118007388 */ /* 0x0003e80000000800 */
[----:B------:R-:W-:Y:S01]  /*0570*/  STS [R24+0x300], R35 ;  /* 0x0003002318007388 */ /* 0x000fe20000000800 */
[----:B0-----:R-:W-:-:S03]  /*0580*/  IMAD.MOV.U32 R31, RZ, RZ, RZ ;  /* 0x000000ffff1f7224 */ /* 0x001fc600078e00ff */
[----:B------:R-:W-:Y:S01]  /*0590*/  STS [R24+0x380], R37 ;  /* 0x0003802518007388 */ /* 0x000fe20000000800 */
[----:B-1----:R-:W-:-:S03]  /*05a0*/  SEL R33, RZ, 0x1, !P5 ;  /* 0x00000001ff217807 */ /* 0x002fc60006800000 */
[----:B------:R0:W-:Y:S01]  /*05b0*/  STS [R24+0x400], R39 ;  /* 0x0004002718007388 */ /* 0x0001e20000000800 */
[----:B------:R-:W-:-:S03]  /*05c0*/  NOP ;  /* 0x0000000000007918 */ /* 0x000fc60000000000 */
[----:B------:R-:W-:Y:S01]  /*05d0*/  LDS R42, [R5] ;  /* 0x00000000052a7984 */ /* 0x000fe20000000800 */
[----:B0-----:R-:W-:-:S03]  /*05e0*/  SEL R24, RZ, 0x1, !P4 ;  /* 0x00000001ff187807 */ /* 0x001fc60006000000 */
[----:B------:R-:W-:Y:S04]  /*05f0*/  LDS R9, [R5+0x4] ;  /* 0x0000040005097984 */ /* 0x000fe80000000800 */
[----:B------:R-:W-:Y:S04]  /*0600*/  LDS R11, [R5+0x8] ;  /* 0x00000800050b7984 */ /* 0x000fe80000000800 */
[----:B------:R-:W-:Y:S04]  /*0610*/  LDS R13, [R5+0xc] ;  /* 0x00000c00050d7984 */ /* 0x000fe80000000800 */
[----:B------:R-:W-:Y:S04]  /*0620*/  LDS R15, [R5+0x10] ;  /* 0x00001000050f7984 */ /* 0x000fe80000000800 */
[----:B------:R-:W-:Y:S04]  /*0630*/  LDS R17, [R5+0x14] ;  /* 0x0000140005117984 */ /* 0x000fe80000000800 */
[----:B------:R-:W-:Y:S04]  /*0640*/  LDS R19, [R5+0x18] ;  /* 0x0000180005137984 */ /* 0x000fe80000000800 */
[----:B------:R-:W-:Y:S04]  /*0650*/  LDS R21, [R5+0x1c] ;  /* 0x00001c0005157984 */ /* 0x000fe80000000800 */
[----:B------:R-:W-:Y:S01]  /*0660*/  LDS R4, [R5+0x20] ;  /* 0x0000200005047984 */ /* 0x000fe20000000800 */
[----:B------:R-:W-:Y:S06]  /*0670*/  BAR.SYNC.DEFER_BLOCKING 0x0 ;  /* 0x0000000000007b1d */ /* 0x000fec0000010000 */
[----:B------:R-:W-:Y:S02]  /*0680*/  STS [R6+0x4d8], R27 ;  /* 0x0004d81b06007388 */ /* 0x000fe40000000800 */
[----:B------:R-:W-:Y:S06]  /*0690*/  BAR.SYNC.DEFER_BLOCKING 0x0 ;  /* 0x0000000000007b1d */ /* 0x000fec0000010000 */
[----:B------:R0:W1:Y:S02]  /*06a0*/  @P1 LDS R22, [R6+0x4d4] ;  /* 0x0004d40006161984 */ /* 0x0000640000000800 */
[----:B0-----:R-:W-:-:S02]  /*06b0*/  SEL R6, RZ, 0x1, !P2 ;  /* 0x00000001ff067807 */ /* 0x001fc40005000000 */
[----:B-1----:R-:W-:-:S04]  /*06c0*/  @P1 ISETP.NE.AND P0, PT, R22, R2, PT ;  /* 0x000000021600120c */ /* 0x002fc80003f05270 */
[----:B------:R-:W-:-:S04]  /*06d0*/  @P1 SEL R31, RZ, 0x1, !P0 ;  /* 0x00000001ff1f1807 */ /* 0x000fc80004000000 */
[----:B------:R-:W-:-:S04]  /*06e0*/  IADD3 R5, P0, PT, R31, R24, RZ ;  /* 0x000000181f057210 */ /* 0x000fc80007f1e0ff */
[----:B------:R-:W-:Y:S01]  /*06f0*/  IADD3 R32, P3, PT, R5, R32, RZ ;  /* 0x0000002005207210 */ /* 0x000fe20007f7e0ff */
[----:B------:R-:W-:-:S03]  /*0700*/  IMAD.X R34, RZ, RZ, UR4, P0 ;  /* 0x00000004ff227e24 */ /* 0x000fc600080e06ff */
[----:B------:R-:W-:Y:S01]  /*0710*/  IADD3 R33, P1, PT, R32, R33, RZ ;  /* 0x0000002120217210 */ /* 0x000fe20007f3e0ff */
[----:B------:R-:W-:Y:S01]  /*0720*/  IMAD.X R34, RZ, RZ, R34, P3 ;  /* 0x000000ffff227224 */ /* 0x000fe200018e0622 */
[----:B------:R-:W-:Y:S02]  /*0730*/  ISETP.NE.AND P3, PT, R14, R16, PT ;  /* 0x000000100e00720c */ /* 0x000fe40003f65270 */
[----:B------:R-:W-:Y:S01]  /*0740*/  IADD3 R35, P0, PT, R33, R6, RZ ;  /* 0x0000000621237210 */ /* 0x000fe20007f1e0ff */
[----:B------:R-:W-:Y:S01]  /*0750*/  IMAD.X R36, RZ, RZ, R34, P1 ;  /* 0x000000ffff247224 */ /* 0x000fe200008e0622 */
[----:B------:R-:W-:Y:S02]  /*0760*/  SEL R6, RZ, 0x1, !P3 ;  /* 0x00000001ff067807 */ /* 0x000fe40005800000 */
[----:B------:R-:W-:Y:S01]  /*0770*/  ISETP.NE.AND P1, PT, R16, R18, PT ;  /* 0x000000121000720c */ /* 0x000fe20003f25270 */
[----:B------:R-:W-:Y:S01]  /*0780*/  IMAD.X R26, RZ, RZ, R36, P0 ;  /* 0x000000ffff1a7224 */ /* 0x000fe200000e0624 */
[----:B------:R-:W-:-:S02]  /*0790*/  IADD3 R37, P0, PT, R35, R6, RZ ;  /* 0x0000000623257210 */ /* 0x000fc40007f1e0ff */
[----:B------:R-:W-:Y:S02]  /*07a0*/  SEL R38, RZ, 0x1, !P1 ;  /* 0x00000001ff267807 */ /* 0x000fe40004800000 */
[----:B------:R-:W-:Y:S01]  /*07b0*/  SEL R6, R42, RZ, !P4 ;  /* 0x000000ff2a067207 */ /* 0x000fe20006000000 */
[----:B------:R-:W-:Y:S01]  /*07c0*/  IMAD.X R28, RZ, RZ, R26, P0 ;  /* 0x000000ffff1c7224 */ /* 0x000fe200000e061a */
[----:B------:R-:W-:-:S03]  /*07d0*/  IADD3 R38, P0, PT, R37, R38, RZ ;  /* 0x0000002625267210 */ /* 0x000fc60007f1e0ff */
[----:B------:R-:W-:Y:S02]  /*07e0*/  IMAD.IADD R6, R9, 0x1, R6 ;  /* 0x0000000109067824 */ /* 0x000fe400078e0206 */
[----:B------:R-:W-:Y:S01]  /*07f0*/  IMAD.X R29, RZ, RZ, R28, P0 ;  /* 0x000000ffff1d7224 */ /* 0x000fe200000e061c */
[----:B------:R-:W-:-:S04]  /*0800*/  ISETP.NE.AND P0, PT, R18, R20, PT ;  /* 0x000000141200720c */ /* 0x000fc80003f05270 */
[----:B------:R-:W-:-:S04]  /*0810*/  SEL R39, RZ, 0x1, !P0 ;  /* 0x00000001ff277807 */ /* 0x000fc80004000000 */
[----:B------:R-:W-:-:S05]  /*0820*/  IADD3 R39, P6, PT, R38, R39, RZ ;  /* 0x0000002726277210 */ /* 0x000fca0007fde0ff */
[----:B------:R-:W-:Y:S01]  /*0830*/  IMAD.X R30, RZ, RZ, R29, P6 ;  /* 0x000000ffff1e7224 */ /* 0x000fe200030e061d */
[----:B------:R-:W-:-:S04]  /*0840*/  ISETP.NE.AND P6, PT, R8, R10, PT ;  /* 0x0000000a0800720c */ /* 0x000fc80003fc5270 */
[----:B------:R-:W-:Y:S02]  /*0850*/  SEL R6, R6, RZ, !P6 ;  /* 0x000000ff06067207 */ /* 0x000fe40007000000 */
[----:B------:R-:W-:-:S03]  /*0860*/  ISETP.NE.AND P6, PT, R20, R27, PT ;  /* 0x0000001b1400720c */ /* 0x000fc60003fc5270 */
[----:B------:R-:W-:Y:S01]  /*0870*/  IMAD.IADD R6, R11, 0x1, R6 ;  /* 0x000000010b067824 */ /* 0x000fe200078e0206 */
[----:B------:R-:W-:-:S04]  /*0880*/  SEL R24, RZ, 0x1, !P6 ;  /* 0x00000001ff187807 */ /* 0x000fc80007000000 */
[----:B------:R-:W-:Y:S02]  /*0890*/  SEL R6, R6, RZ, !P5 ;  /* 0x000000ff06067207 */ /* 0x000fe40006800000 */
[----:B------:R-:W-:-:S03]  /*08a0*/  ISETP.GE.AND P5, PT, R3, 0x10, PT ;  /* 0x000000100300780c */ /* 0x000fc60003fa6270 */
[----:B------:R-:W-:-:S05]  /*08b0*/  IMAD.IADD R6, R13, 0x1, R6 ;  /* 0x000000010d067824 */ /* 0x000fca00078e0206 */
[----:B------:R-:W-:-:S05]  /*08c0*/  SEL R6, R6, RZ, !P2 ;  /* 0x000000ff06067207 */ /* 0x000fca0005000000 */
[----:B------:R-:W-:-:S05]  /*08d0*/  IMAD.IADD R6, R15, 0x1, R6 ;  /* 0x000000010f067824 */ /* 0x000fca00078e0206 */
[----:B------:R-:W-:-:S05]  /*08e0*/  SEL R6, R6, RZ, !P3 ;  /* 0x000000ff06067207 */ /* 0x000fca0005800000 */
[----:B------:R-:W-:-:S05]  /*08f0*/  IMAD.IADD R6, R17, 0x1, R6 ;  /* 0x0000000111067824 */ /* 0x000fca00078e0206 */
[----:B------:R-:W-:-:S05]  /*0900*/  SEL R6, R6, RZ, !P1 ;  /* 0x000000ff06067207 */ /* 0x000fca0004800000 */
[----:B------:R-:W-:-:S05]  /*0910*/  IMAD.IADD R6, R19, 0x1, R6 ;  /* 0x0000000113067824 */ /* 0x000fca00078e0206 */
[----:B------:R-:W-:-:S05]  /*0920*/  SEL R6, R6, RZ, !P0 ;  /* 0x000000ff06067207 */ /* 0x000fca0004000000 */
[----:B------:R-:W-:-:S05]  /*0930*/  IMAD.IADD R6, R21, 0x1, R6 ;  /* 0x0000000115067824 */ /* 0x000fca00078e0206 */
[----:B------:R-:W-:Y:S02]  /*0940*/  SEL R5, R6, RZ, !P6 ;  /* 0x000000ff06057207 */ /* 0x000fe40007000000 */
[----:B------:R-:W-:-:S03]  /*0950*/  IADD3 R24, P6, PT, R39, R24, RZ ;  /* 0x0000001827187210 */ /* 0x000fc60007fde0ff */
[----:B------:R-:W-:Y:S02]  /*0960*/  IMAD.IADD R4, R4, 0x1, R5 ;  /* 0x0000000104047824 */ /* 0x000fe400078e0205 */
[----:B------:R-:W-:Y:S01]  /*0970*/  IMAD.X R25, RZ, RZ, R30, P6 ;  /* 0x000000ffff197224 */ /* 0x000fe200030e061e */
[----:B------:R-:W-:Y:S02]  /*0980*/  ISETP.NE.U32.AND P6, PT, R24, RZ, PT ;  /* 0x000000ff1800720c */ /* 0x000fe40003fc5070 */
[----:B------:R-:W0:Y:S02]  /*0990*/  SHFL.UP PT, R5, R4, 0x1, RZ ;  /* 0x0420000004057989 */ /* 0x000e2400000e00ff */
[----:B------:R-:W-:Y:S02]  /*09a0*/  ISETP.NE.AND.EX P6, PT, R25, RZ, PT, P6 ;  /* 0x000000ff1900720c */ /* 0x000fe40003fc5360 */
[----:B------:R-:W1:Y:S02]  /*09b0*/  SHFL.UP PT, R6, R25, 0x1, RZ ;  /* 0x0420000019067989 */ /* 0x000e6400000e00ff */
[----:B0-----:R-:W-:-:S02]  /*09c0*/  SEL R7, R5, RZ, !P6 ;  /* 0x000000ff05077207 */ /* 0x001fc40007000000 */
[----:B------:R-:W0:Y:S01]  /*09d0*/  SHFL.UP PT, R5, R24, 0x1, RZ ;  /* 0x0420000018057989 */ /* 0x000e2200000e00ff */
[----:B------:R-:W-:-:S04]  /*09e0*/  ISETP.GE.AND P6, PT, R3, 0x1, PT ;  /* 0x000000010300780c */ /* 0x000fc80003fc6270 */
[----:B------:R-:W-:Y:S02]  /*09f0*/  SEL R7, R7, RZ, P6 ;  /* 0x000000ff07077207 */ /* 0x000fe40003000000 */
[----:B-1----:R-:W-:-:S03]  /*0a00*/  SEL R6, R6, RZ, P6 ;  /* 0x000000ff06067207 */ /* 0x002fc60003000000 */
[----:B------:R-:W-:-:S05]  /*0a10*/  IMAD.IADD R7, R4, 0x1, R7 ;  /* 0x0000000104077824 */ /* 0x000fca00078e0207 */
[----:B------:R-:W1:Y:S01]  /*0a20*/  SHFL.UP PT, R4, R7, 0x2, RZ ;  /* 0x0440000007047989 */ /* 0x000e6200000e00ff */
[----:B0-----:R-:W-:-:S04]  /*0a30*/  SEL R5, R5, RZ, P6 ;  /* 0x000000ff05057207 */ /* 0x001fc80003000000 */
[----:B------:R-:W-:-:S05]  /*0a40*/  IADD3 R23, P6, PT, R5, R24, RZ ;  /* 0x0000001805177210 */ /* 0x000fca0007fde0ff */
[----:B------:R-:W-:Y:S01]  /*0a50*/  IMAD.X R46, R6, 0x1, R25, P6 ;  /* 0x00000001062e7824 */ /* 0x000fe200030e0619 */
[----:B------:R-:W-:-:S04]  /*0a60*/  ISETP.NE.U32.AND P6, PT, R23, RZ, PT ;  /* 0x000000ff1700720c */ /* 0x000fc80003fc5070 */
[----:B------:R-:W-:Y:S01]  /*0a70*/  ISETP.NE.AND.EX P6, PT, R46, RZ, PT, P6 ;  /* 0x000000ff2e00720c */ /* 0x000fe20003fc5360 */
[----:B------:R-:W0:Y:S03]  /*0a80*/  SHFL.UP PT, R5, R46, 0x2, RZ ;  /* 0x044000002e057989 */ /* 0x000e2600000e00ff */
[----:B-1----:R-:W-:Y:S02]  /*0a90*/  SEL R6, R4, RZ, !P6 ;  /* 0x000000ff04067207 */ /* 0x002fe40007000000 */
[----:B------:R-:W1:Y:S01]  /*0aa0*/  SHFL.UP PT, R4, R23, 0x2, RZ ;  /* 0x0440000017047989 */ /* 0x000e6200000e00ff */
[----:B------:R-:W-:-:S04]  /*0ab0*/  ISETP.GE.AND P6, PT, R3, 0x2, PT ;  /* 0x000000020300780c */ /* 0x000fc80003fc6270 */
[----:B------:R-:W-:-:S05]  /*0ac0*/  SEL R6, R6, RZ, P6 ;  /* 0x000000ff06067207 */ /* 0x000fca0003000000 */
[----:B------:R-:W-:Y:S01]  /*0ad0*/  IMAD.IADD R6, R7, 0x1, R6 ;  /* 0x0000000107067824 */ /* 0x000fe200078e0206 */
[----:B0-----:R-:W-:Y:S02]  /*0ae0*/  SEL R5, R5, RZ, P6 ;  /* 0x000000ff05057207 */ /* 0x001fe40003000000 */
[----:B-1----:R-:W-:-:S04]  /*0af0*/  SEL R4, R4, RZ, P6 ;  /* 0x000000ff04047207 */ /* 0x002fc80003000000 */
[----:B------:R-:W-:Y:S02]  /*0b00*/  IADD3 R25, P6, PT, R4, R23, RZ ;  /* 0x0000001704197210 */ /* 0x000fe40007fde0ff */
[----:B------:R-:W0:Y:S03]  /*0b10*/  SHFL.UP PT, R4, R6, 0x4, RZ ;  /* 0x0480000006047989 */ /* 0x000e2600000e00ff */
[----:B------:R-:W-:Y:S01]  /*0b20*/  IMAD.X R24, R5, 0x1, R46, P6 ;  /* 0x0000000105187824 */ /* 0x000fe200030e062e */
[----:B------:R-:W-:-:S04]  /*0b30*/  ISETP.NE.U32.AND P6, PT, R25, RZ, PT ;  /* 0x000000ff1900720c */ /* 0x000fc80003fc5070 */
[----:B------:R-:W-:Y:S01]  /*0b40*/  ISETP.NE.AND.EX P6, PT, R24, RZ, PT, P6 ;  /* 0x000000ff1800720c */ /* 0x000fe20003fc5360 */
[----:B------:R-:W1:Y:S03]  /*0b50*/  SHFL.UP PT, R5, R24, 0x4, RZ ;  /* 0x0480000018057989 */ /* 0x000e6600000e00ff */
[----:B0-----:R-:W-:Y:S02]  /*0b60*/  SEL R7, R4, RZ, !P6 ;  /* 0x000000ff04077207 */ /* 0x001fe40007000000 */
[----:B------:R-:W0:Y:S01]  /*0b70*/  SHFL.UP PT, R4, R25, 0x4, RZ ;  /* 0x0480000019047989 */ /* 0x000e2200000e00ff */
[----:B------:R-:W-:-:S04]  /*0b80*/  ISETP.GE.AND P6, PT, R3, 0x4, PT ;  /* 0x000000040300780c */ /* 0x000fc80003fc6270 */
[----:B------:R-:W-:Y:S02]  /*0b90*/  SEL R7, R7, RZ, P6 ;  /* 0x000000ff07077207 */ /* 0x000fe40003000000 */
[----:B-1----:R-:W-:-:S03]  /*0ba0*/  SEL R5, R5, RZ, P6 ;  /* 0x000000ff05057207 */ /* 0x002fc60003000000 */
[----:B------:R-:W-:Y:S01]  /*0bb0*/  IMAD.IADD R7, R6, 0x1, R7 ;  /* 0x0000000106077824 */ /* 0x000fe200078e0207 */
[----:B0-----:R-:W-:-:S04]  /*0bc0*/  SEL R4, R4, RZ, P6 ;  /* 0x000000ff04047207 */ /* 0x001fc80003000000 */
        /* <DEDUP_REMOVED lines=20> */
[----:B------:R-:W0:Y:S02]  /*0d10*/  SHFL.UP PT, R4, R25, 0x10, RZ ;  /* 0x0600000019047989 */ /* 0x000e2400000e00ff */
[----:B------:R-:W-:Y:S02]  /*0d20*/  SEL R7, R7, RZ, P5 ;  /* 0x000000ff07077207 */ /* 0x000fe40002800000 */
[----:B-1----:R-:W-:-:S03]  /*0d30*/  SEL R5, R5, RZ, P5 ;  /* 0x000000ff05057207 */ /* 0x002fc60002800000 */
[----:B------:R-:W-:Y:S01]  /*0d40*/  IMAD.IADD R43, R6, 0x1, R7 ;  /* 0x00000001062b7824 */ /* 0x000fe200078e0207 */
[----:B0-----:R-:W-:Y:S02]  /*0d50*/  SEL R4, R4, RZ, P5 ;  /* 0x000000ff04047207 */ /* 0x001fe40002800000 */
[----:B------:R-:W-:Y:S02]  /*0d60*/  ISETP.NE.AND P5, PT, R3, RZ, PT ;  /* 0x000000ff0300720c */ /* 0x000fe40003fa5270 */
[----:B------:R-:W-:-:S05]  /*0d70*/  IADD3 R4, P6, PT, R4, R25, RZ ;  /* 0x0000001904047210 */ /* 0x000fca0007fde0ff */
[----:B------:R-:W-:Y:S01]  /*0d80*/  IMAD.X R5, R5, 0x1, R24, P6 ;  /* 0x0000000105057824 */ /* 0x000fe200030e0618 */
[----:B------:R-:W-:-:S13]  /*0d90*/  ISETP.NE.AND P6, PT, R3, 0x1f, PT ;  /* 0x0000001f0300780c */ /* 0x000fda0003fc5270 */
[----:B------:R-:W-:-:S05]  /*0da0*/  @!P6 LEA R23, R40, UR5, 0x4 ;  /* 0x000000052817ec11 */ /* 0x000fca000f8e20ff */
[----:B------:R-:W-:Y:S04]  /*0db0*/  @!P6 STS.64 [R23], R4 ;  /* 0x000000041700e388 */ /* 0x000fe80000000a00 */
[----:B------:R-:W-:Y:S01]  /*0dc0*/  @!P6 STS [R23+0x8], R43 ;  /* 0x0000082b1700e388 */ /* 0x000fe20000000800 */
[----:B------:R-:W-:Y:S06]  /*0dd0*/  BAR.SYNC.DEFER_BLOCKING 0x0 ;  /* 0x0000000000007b1d */ /* 0x000fec0000010000 */
[----:B------:R-:W-:Y:S04]  /*0de0*/  SHFL.UP PT, R4, R4, 0x1, RZ ;  /* 0x0420000004047989 */ /* 0x000fe800000e00ff */
[----:B------:R-:W-:Y:S04]  /*0df0*/  SHFL.UP PT, R5, R5, 0x1, RZ ;  /* 0x0420000005057989 */ /* 0x000fe800000e00ff */
[----:B------:R-:W-:Y:S04]  /*0e00*/  LDS.64 R24, [UR5+0x10] ;  /* 0x00001005ff187984 */ /* 0x000fe80008000a00 */
[----:B------:R-:W0:Y:S04]  /*0e10*/  LDS.64 R6, [UR5] ;  /* 0x00000005ff067984 */ /* 0x000e280008000a00 */
[----:B------:R-:W1:Y:S04]  /*0e20*/  LDS R41, [UR5+0x8] ;  /* 0x00000805ff297984 */ /* 0x000e680008000800 */
[----:B------:R-:W2:Y:S01]  /*0e30*/  LDS R23, [UR5+0x18] ;  /* 0x00001805ff177984 */ /* 0x000ea20008000800 */
[----:B0-----:R-:W-:-:S05]  /*0e40*/  IADD3 R49, P6, PT, R6, R24, RZ ;  /* 0x0000001806317210 */ /* 0x001fca0007fde0ff */
[----:B------:R-:W-:Y:S01]  /*0e50*/  IMAD.X R51, R7, 0x1, R25, P6 ;  /* 0x0000000107337824 */ /* 0x000fe200030e0619 */
[----:B------:R-:W-:-:S04]  /*0e60*/  ISETP.NE.U32.AND P6, PT, R24, RZ, PT ;  /* 0x000000ff1800720c */ /* 0x000fc80003fc5070 */
[----:B------:R-:W-:Y:S02]  /*0e70*/  ISETP.NE.AND.EX P6, PT, R25, RZ, PT, P6 ;  /* 0x000000ff1900720c */ /* 0x000fe40003fc5360 */
[----:B------:R-:W0:Y:S02]  /*0e80*/  LDS.64 R24, [UR5+0x20] ;  /* 0x00002005ff187984 */ /* 0x000e240008000a00 */
[----:B-1----:R-:W-:-:S05]  /*0e90*/  SEL R46, R41, RZ, !P6 ;  /* 0x000000ff292e7207 */ /* 0x002fca0007000000 */
[----:B--2---:R-:W-:Y:S02]  /*0ea0*/  IMAD.IADD R46, R23, 0x1, R46 ;  /* 0x00000001172e7824 */ /* 0x004fe400078e022e */
[----:B------:R-:W1:Y:S01]  /*0eb0*/  LDS R23, [UR5+0x28] ;  /* 0x00002805ff177984 */ /* 0x000e620008000800 */
[----:B0-----:R-:W-:-:S05]  /*0ec0*/  IADD3 R45, P6, PT, R24, R49, RZ ;  /* 0x00000031182d7210 */ /* 0x001fca0007fde0ff */
[----:B------:R-:W-:Y:S01]  /*0ed0*/  IMAD.X R47, R25, 0x1, R51, P6 ;  /* 0x00000001192f7824 */ /* 0x000fe200030e0633 */
[----:B------:R-:W-:-:S04]  /*0ee0*/  ISETP.NE.AND P6, PT, R40, 0x2, PT ;  /* 0x000000022800780c */ /* 0x000fc80003fc5270 */
[----:B------:R-:W-:Y:S02]  /*0ef0*/  SEL R48, R49, R6, !P6 ;  /* 0x0000000631307207 */ /* 0x000fe40007000000 */
[----:B------:R-:W-:Y:S02]  /*0f00*/  SEL R50, R51, R7, !P6 ;  /* 0x0000000733327207 */ /* 0x000fe40007000000 */
[----:B------:R-:W0:Y:S01]  /*0f10*/  LDS.64 R6, [UR5+0x30] ;  /* 0x00003005ff067984 */ /* 0x000e220008000a00 */
[----:B------:R-:W-:Y:S02]  /*0f20*/  SEL R41, R46, R41, !P6 ;  /* 0x000000292e297207 */ /* 0x000fe40007000000 */
[----:B------:R-:W-:-:S04]  /*0f30*/  ISETP.NE.U32.AND P6, PT, R24, RZ, PT ;  /* 0x000000ff1800720c */ /* 0x000fc80003fc5070 */
[----:B------:R-:W-:-:S04]  /*0f40*/  ISETP.NE.AND.EX P6, PT, R25, RZ, PT, P6 ;  /* 0x000000ff1900720c */ /* 0x000fc80003fc5360 */
[----:B------:R-:W-:-:S05]  /*0f50*/  SEL R46, R46, RZ, !P6 ;  /* 0x000000ff2e2e7207 */ /* 0x000fca0007000000 */
[----:B-1----:R-:W-:Y:S02]  /*0f60*/  IMAD.IADD R46, R23, 0x1, R46 ;  /* 0x00000001172e7824 */ /* 0x002fe400078e022e */
[----:B------:R-:W1:Y:S01]  /*0f70*/  LDS R23, [UR5+0x38] ;  /* 0x00003805ff177984 */ /* 0x000e620008000800 */
[----:B0-----:R-:W-:-:S05]  /*0f80*/  IADD3 R25, P6, PT, R6, R45, RZ ;  /* 0x0000002d06197210 */ /* 0x001fca0007fde0ff */
[----:B------:R-:W-:Y:S01]  /*0f90*/  IMAD.X R49, R7, 0x1, R47, P6 ;  /* 0x0000000107317824 */ /* 0x000fe200030e062f */
[----:B------:R-:W-:-:S04]  /*0fa0*/  ISETP.NE.AND P6, PT, R40, 0x3, PT ;  /* 0x000000032800780c */ /* 0x000fc80003fc5270 */
[----:B------:R-:W-:Y:S02]  /*0fb0*/  SEL R48, R45, R48, !P6 ;  /* 0x000000302d307207 */ /* 0x000fe40007000000 */
[----:B------:R-:W-:Y:S02]  /*0fc0*/  SEL R50, R47, R50, !P6 ;  /* 0x000000322f327207 */ /* 0x000fe40007000000 */
[----:B------:R-:W-:Y:S02]  /*0fd0*/  SEL R41, R46, R41, !P6 ;  /* 0x000000292e297207 */ /* 0x000fe40007000000 */
[----:B------:R-:W-:-:S04]  /*0fe0*/  ISETP.NE.U32.AND P6, PT, R6, RZ, PT ;  /* 0x000000ff0600720c */ /* 0x000fc80003fc5070 */
[----:B------:R-:W-:Y:S02]  /*0ff0*/  ISETP.NE.AND.EX P6, PT, R7, RZ, PT, P6 ;  /* 0x000000ff0700720c */ /* 0x000fe40003fc5360 */
[----:B------:R-:W0:Y:S02]  /*1000*/  LDS.64 R6, [UR5+0x40] ;  /* 0x00004005ff067984 */ /* 0x000e240008000a00 */
        /* <DEDUP_REMOVED lines=25> */
[----:B-1----:R-:W-:Y:S01]  /*11a0*/  IMAD.IADD R46, R23, 0x1, R46 ;  /* 0x00000001172e7824 */ /* 0x002fe200078e022e */
[----:B0-----:R-:W-:-:S05]  /*11b0*/  IADD3 R47, P6, PT, R6, R25, RZ ;  /* 0x00000019062f7210 */ /* 0x001fca0007fde0ff */
[----:B------:R-:W-:Y:S01]  /*11c0*/  IMAD.X R45, R7, 0x1, R49, P6 ;  /* 0x00000001072d7824 */ /* 0x000fe200030e0631 */
[----:B------:R-:W-:-:S04]  /*11d0*/  ISETP.NE.AND P6, PT, R40, 0x6, PT ;  /* 0x000000062800780c */ /* 0x000fc80003fc5270 */
[----:B------:R-:W-:Y:S02]  /*11e0*/  SEL R48, R25, R48, !P6 ;  /* 0x0000003019307207 */ /* 0x000fe40007000000 */
[----:B------:R-:W-:Y:S02]  /*11f0*/  SEL R50, R49, R50, !P6 ;  /* 0x0000003231327207 */ /* 0x000fe40007000000 */
[----:B------:R-:W-:Y:S02]  /*1200*/  SEL R24, R46, R41, !P6 ;  /* 0x000000292e187207 */ /* 0x000fe40007000000 */
[----:B------:R-:W-:Y:S02]  /*1210*/  ISETP.NE.U32.AND P6, PT, R6, RZ, PT ;  /* 0x000000ff0600720c */ /* 0x000fe40003fc5070 */
[----:B------:R-:W-:Y:S02]  /*1220*/  SEL R41, R5, RZ, P5 ;  /* 0x000000ff05297207 */ /* 0x000fe40002800000 */
[----:B------:R-:W-:-:S02]  /*1230*/  ISETP.NE.AND.EX P6, PT, R7, RZ, PT, P6 ;  /* 0x000000ff0700720c */ /* 0x000fc40003fc5360 */
[----:B------:R-:W0:Y:S02]  /*1240*/  LDS R7, [UR5+0x68] ;  /* 0x00006805ff077984 */ /* 0x000e240008000800 */
[----:B------:R-:W-:Y:S02]  /*1250*/  SEL R46, R46, RZ, !P6 ;  /* 0x000000ff2e2e7207 */ /* 0x000fe40007000000 */
[----:B------:R-:W-:Y:S02]  /*1260*/  ISETP.NE.AND P6, PT, R40, 0x7, PT ;  /* 0x000000072800780c */ /* 0x000fe40003fc5270 */
[----:B------:R-:W-:Y:S02]  /*1270*/  SEL R40, R4, RZ, P5 ;  /* 0x000000ff04287207 */ /* 0x000fe40002800000 */
[----:B------:R-:W-:Y:S02]  /*1280*/  SEL R6, R47, R48, !P6 ;  /* 0x000000302f067207 */ /* 0x000fe40007000000 */
[----:B------:R-:W-:Y:S01]  /*1290*/  SEL R23, R45, R50, !P6 ;  /* 0x000000322d177207 */ /* 0x000fe20007000000 */
[----:B0-----:R-:W-:Y:S01]  /*12a0*/  IMAD.IADD R7, R7, 0x1, R46 ;  /* 0x0000000107077824 */ /* 0x001fe200078e022e */
[----:B------:R-:W-:-:S04]  /*12b0*/  SEL R46, RZ, 0x1, !P4 ;  /* 0x00000001ff2e7807 */ /* 0x000fc80006000000 */
[----:B------:R-:W-:Y:S02]  /*12c0*/  SEL R24, R7, R24, !P6 ;  /* 0x0000001807187207 */ /* 0x000fe40007000000 */
[----:B------:R-:W-:-:S04]  /*12d0*/  ISETP.GE.U32.AND P6, PT, R0, 0x20, PT ;  /* 0x000000200000780c */ /* 0x000fc80003fc6070 */
[----:B------:R-:W-:Y:S02]  /*12e0*/  SEL R3, R6, RZ, P6 ;  /* 0x000000ff06037207 */ /* 0x000fe40003000000 */
[----:B------:R-:W-:Y:S02]  /*12f0*/  SEL R6, R23, RZ, P6 ;  /* 0x000000ff17067207 */ /* 0x000fe40003000000 */
[----:B------:R-:W-:-:S05]  /*1300*/  IADD3 R40, P6, PT, R40, R3, RZ ;  /* 0x0000000328287210 */ /* 0x000fca0007fde0ff */
[----:B------:R-:W-:Y:S01]  /*1310*/  IMAD.X R41, R41, 0x1, R6, P6 ;  /* 0x0000000129297824 */ /* 0x000fe200030e0606 */
[----:B------:R-:W-:-:S04]  /*1320*/  ISETP.GE.U32.AND P6, PT, R0, 0x20, PT ;  /* 0x000000200000780c */ /* 0x000fc80003fc6070 */
[----:B------:R-:W-:Y:S02]  /*1330*/  SEL R23, R24, RZ, P6 ;  /* 0x000000ff18177207 */ /* 0x000fe40003000000 */
[----:B------:R-:W-:Y:S02]  /*1340*/  ISETP.NE.U32.AND P6, PT, R4, RZ, PT ;  /* 0x000000ff0400720c */ /* 0x000fe40003fc5070 */
[----:B------:R-:W0:Y:S02]  /*1350*/  SHFL.UP PT, R4, R43, 0x1, RZ ;  /* 0x042000002b047989 */ /* 0x000e2400000e00ff */
[----:B------:R-:W-:-:S04]  /*1360*/  ISETP.NE.AND.EX P6, PT, R5, RZ, PT, P6 ;  /* 0x000000ff0500720c */ /* 0x000fc80003fc5360 */
[----:B------:R-:W-:Y:S02]  /*1370*/  SEL R3, R23, RZ, !P6 ;  /* 0x000000ff17037207 */ /* 0x000fe40007000000 */
[----:B------:R-:W-:-:S04]  /*1380*/  ISETP.NE.U32.AND P6, PT, R31, RZ, PT ;  /* 0x000000ff1f00720c */ /* 0x000fc80003fc5070 */
[----:B------:R-:W-:Y:S01]  /*1390*/  ISETP.NE.AND.EX P6, PT, RZ, UR4, PT, P6 ;  /* 0x00000004ff007c0c */ /* 0x000fe2000bfc5360 */
[----:B0-----:R-:W-:Y:S01]  /*13a0*/  @P5 IMAD.IADD R23, R4, 0x1, R3 ;  /* 0x0000000104175824 */ /* 0x001fe200078e0203 */
[----:B------:R-:W-:-:S04]  /*13b0*/  ISETP.NE.AND P5, PT, R8, R10, PT ;  /* 0x0000000a0800720c */ /* 0x000fc80003fa5270 */
[----:B------:R-:W-:-:S05]  /*13c0*/  SEL R3, R23, RZ, !P6 ;  /* 0x000000ff17037207 */ /* 0x000fca0007000000 */
[----:B------:R-:W-:Y:S02]  /*13d0*/  IMAD.IADD R3, R42, 0x1, R3 ;  /* 0x000000012a037824 */ /* 0x000fe400078e0203 */
[----:B------:R-:W-:Y:S03]  /*13e0*/  LDS R42, [UR5+0x78] ;  /* 0x00007805ff2a7984 */ /* 0x000fe60008000800 */
[----:B------:R-:W-:Y:S02]  /*13f0*/  SEL R4, R3, RZ, !P4 ;  /* 0x000000ff03047207 */ /* 0x000fe40006000000 */
[----:B------:R-:W-:-:S03]  /*1400*/  IADD3 R32, P4, PT, R40, R32, RZ ;  /* 0x0000002028207210 */ /* 0x000fc60007f9e0ff */
[----:B------:R-:W-:Y:S02]  /*1410*/  IMAD.IADD R9, R9, 0x1, R4 ;  /* 0x0000000109097824 */ /* 0x000fe400078e0204 */
[----:B------:R-:W0:Y:S03]  /*1420*/  LDS.64 R4, [UR5+0x70] ;  /* 0x00007005ff047984 */ /* 0x000e260008000a00 */
[----:B------:R-:W-:Y:S02]  /*1430*/  SEL R6, R9, RZ, !P5 ;  /* 0x000000ff09067207 */ /* 0x000fe40006800000 */
[----:B------:R-:W-:-:S03]  /*1440*/  ISETP.NE.AND P5, PT, R44, RZ, PT ;  /* 0x000000ff2c00720c */ /* 0x000fc60003fa5270 */
[----:B------:R-:W-:-:S05]  /*1450*/  IMAD.IADD R11, R11, 0x1, R6 ;  /* 0x000000010b0b7824 */ /* 0x000fca00078e0206 */
[----:B------:R-:W-:Y:S02]  /*1460*/  SEL R6, R11, RZ, !P5 ;  /* 0x000000ff0b067207 */ /* 0x000fe40006800000 */
[----:B------:R-:W-:-:S03]  /*1470*/  ISETP.NE.AND P5, PT, R0, RZ, PT ;  /* 0x000000ff0000720c */ /* 0x000fc60003fa5270 */
[----:B------:R-:W-:-:S05]  /*1480*/  IMAD.IADD R13, R13, 0x1, R6 ;  /* 0x000000010d0d7824 */ /* 0x000fca00078e0206 */
[----:B------:R-:W-:-:S05]  /*1490*/  SEL R6, R13, RZ, !P2 ;  /* 0x000000ff0d067207 */ /* 0x000fca0005000000 */
[----:B------:R-:W1:Y:S01]  /*14a0*/  @!P5 LDC.64 R24, c[0x0][0x3a8] ;  /* 0x0000ea00ff18db82 */ /* 0x000e620000000a00 */
[----:B------:R-:W-:-:S05]  /*14b0*/  IMAD.IADD R15, R15, 0x1, R6 ;  /* 0x000000010f0f7824 */ /* 0x000fca00078e0206 */
[----:B------:R-:W-:-:S05]  /*14c0*/  SEL R44, R15, RZ, !P3 ;  /* 0x000000ff0f2c7207 */ /* 0x000fca0005800000 */
[----:B------:R-:W-:Y:S01]  /*14d0*/  IMAD.IADD R17, R17, 0x1, R44 ;  /* 0x0000000111117824 */ /* 0x000fe200078e022c */
[C---:B0-----:R-:W-:Y:S02]  /*14e0*/  ISETP.NE.U32.AND P2, PT, R4.reuse, RZ, PT ;  /* 0x000000ff0400720c */ /* 0x041fe40003f45070 */
[----:B------:R-:W-:Y:S02]  /*14f0*/  IADD3 R6, P3, PT, R4, R47, RZ ;  /* 0x0000002f04067210 */ /* 0x000fe40007f7e0ff */
[----:B------:R-:W-:-:S04]  /*1500*/  ISETP.NE.AND.EX P2, PT, R5, RZ, PT, P2 ;  /* 0x000000ff0500720c */ /* 0x000fc80003f45320 */
[----:B------:R-:W-:Y:S01]  /*1510*/  SEL R43, R7, RZ, !P2 ;  /* 0x000000ff072b7207 */ /* 0x000fe20005000000 */
[----:B------:R-:W-:Y:S01]  /*1520*/  IMAD.X R7, R5, 0x1, R45, P3 ;  /* 0x0000000105077824 */ /* 0x000fe200018e062d */
[----:B------:R-:W-:Y:S01]  /*1530*/  ISETP.GE.U32.AND P2, PT, R6, 0x101, PT ;  /* 0x000001010600780c */ /* 0x000fe20003f46070 */
[----:B------:R-:W-:Y:S01]  /*1540*/  @!P5 IMAD.MOV.U32 R5, RZ, RZ, 0x65 ;  /* 0x00000065ff05d424 */ /* 0x000fe200078e00ff */
[----:B------:R-:W-:Y:S01]  /*1550*/  IADD3 R45, P3, PT, R31, R46, RZ ;  /* 0x0000002e1f2d7210 */ /* 0x000fe20007f7e0ff */
[----:B------:R-:W-:Y:S01]  /*1560*/  IMAD.IADD R4, R42, 0x1, R43 ;  /* 0x000000012a047824 */ /* 0x000fe200078e022b */
[----:B------:R-:W-:Y:S02]  /*1570*/  SEL R42, R17, RZ, !P1 ;  /* 0x000000ff112a7207 */ /* 0x000fe40004800000 */
[----:B------:R-:W-:Y:S02]  /*1580*/  ISETP.GE.AND.EX P1, PT, R7, RZ, PT, P2 ;  /* 0x000000ff0700720c */ /* 0x000fe40003f26320 */
[----:B-1----:R0:W-:Y:S01]  /*1590*/  @!P5 ST.E.128.STRONG.GPU desc[UR8][R24.64+0x200], R4 ;  /* 0x000200041800d985 */ /* 0x0021e2000c10fd08 */
[----:B------:R-:W-:Y:S01]  /*15a0*/  IMAD.IADD R19, R19, 0x1, R42 ;  /* 0x0000000113137824 */ /* 0x000fe200078e022a */
[----:B------:R-:W-:Y:S01]  /*15b0*/  IADD3 R43, P2, PT, R31, R40, RZ ;  /* 0x000000281f2b7210 */ /* 0x000fe20007f5e0ff */
[----:B------:R-:W-:Y:S01]  /*15c0*/  IMAD.X R42, RZ, RZ, UR4, P3 ;  /* 0x00000004ff2a7e24 */ /* 0x000fe200098e06ff */
[----:B------:R-:W-:-:S02]  /*15d0*/  IADD3 R31, P3, PT, R40, R45, RZ ;  /* 0x0000002d281f7210 */ /* 0x000fc40007f7e0ff */
[C---:B------:R-:W-:Y:S02]  /*15e0*/  IADD3 R33, P5, PT, R40.reuse, R33, RZ ;  /* 0x0000002128217210 */ /* 0x040fe40007fbe0ff */
[----:B------:R-:W-:Y:S01]  /*15f0*/  SEL R44, R19, RZ, !P0 ;  /* 0x000000ff132c7207 */ /* 0x000fe20004000000 */
[C---:B------:R-:W-:Y:S01]  /*1600*/  IMAD.X R42, R41.reuse, 0x1, R42, P3 ;  /* 0x00000001292a7824 */ /* 0x040fe200018e062a */
[C---:B------:R-:W-:Y:S01]  /*1610*/  IADD3 R35, P0, PT, R40.reuse, R35, RZ ;  /* 0x0000002328237210 */ /* 0x040fe20007f1e0ff */
[----:B------:R-:W-:Y:S01]  /*1620*/  IMAD.X R36, R41, 0x1, R36, P5 ;  /* 0x0000000129247824 */ /* 0x000fe200028e0624 */
[C---:B------:R-:W-:Y:S01]  /*1630*/  IADD3 R37, P3, PT, R40.reuse, R37, RZ ;  /* 0x0000002528257210 */ /* 0x040fe20007f7e0ff */
[----:B------:R-:W-:Y:S01]  /*1640*/  IMAD.IADD R21, R21, 0x1, R44 ;  /* 0x0000000115157824 */ /* 0x000fe200078e022c */
[C---:B------:R-:W-:Y:S01]  /*1650*/  IADD3 R39, P5, PT, R40.reuse, R39, RZ ;  /* 0x0000002728277210 */ /* 0x040fe20007fbe0ff */
[C---:B------:R-:W-:Y:S02]  /*1660*/  IMAD.X R26, R41.reuse, 0x1, R26, P0 ;  /* 0x00000001291a7824 */ /* 0x040fe400000e061a */
[C---:B------:R-:W-:Y:S01]  /*1670*/  IMAD.X R28, R41.reuse, 0x1, R28, P3 ;  /* 0x00000001291c7824 */ /* 0x040fe200018e061c */
[C---:B0-----:R-:W-:Y:S01]  /*1680*/  IADD3.X R4, PT, PT, R41.reuse, UR4, RZ, P2, !PT ;  /* 0x0000000429047c10 */ /* 0x041fe200097fe4ff */
[C---:B------:R-:W-:Y:S01]  /*1690*/  IMAD.X R5, R41.reuse, 0x1, R34, P4 ;  /* 0x0000000129057824 */ /* 0x040fe200020e0622 */
[----:B------:R-:W-:Y:S01]  /*16a0*/  IADD3 R38, P4, PT, R40, R38, RZ ;  /* 0x0000002628267210 */ /* 0x000fe20007f9e0ff */
[----:B------:R-:W-:-:S04]  /*16b0*/  IMAD.X R30, R41, 0x1, R30, P5 ;  /* 0x00000001291e7824 */ /* 0x000fc800028e061e */
[----:B------:R-:W-:Y:S01]  /*16c0*/  IMAD.X R29, R41, 0x1, R29, P4 ;  /* 0x00000001291d7824 */ /* 0x000fe200020e061d */
[----:B------:R-:W-:Y:S07]  /*16d0*/  @!P1 BRA `(.L_x_499) ;  /* 0x0000000400b49947 */ /* 0x000fee0003800000 */
[----:B------:R-:W-:Y:S01]  /*16e0*/  BAR.SYNC.DEFER_BLOCKING 0x0 ;  /* 0x0000000000007b1d */ /* 0x000fe20000010000 */
[----:B------:R-:W-:Y:S02]  /*16f0*/  ISETP.NE.AND P2, PT, R2, R8, PT ;  /* 0x000000080200720c */ /* 0x000fe40003f45270 */
[----:B------:R-:W-:Y:S02]  /*1700*/  @P6 LEA R40, R40, UR5, 0x3 ;  /* 0x0000000528286c11 */ /* 0x000fe4000f8e18ff */
[----:B------:R-:W-:Y:S02]  /*1710*/  ISETP.NE.AND P0, PT, R8, R10, PT ;  /* 0x0000000a0800720c */ /* 0x000fe40003f05270 */
[----:B------:R-:W-:Y:S02]  /*1720*/  ISETP.NE.AND P1, PT, R10, R12, PT ;  /* 0x0000000c0a00720c */ /* 0x000fe40003f25270 */
[----:B------:R-:W-:Y:S02]  /*1730*/  ISETP.NE.AND P5, PT, R14, R16, PT ;  /* 0x000000100e00720c */ /* 0x000fe40003fa5270 */
[----:B------:R-:W-:-:S02]  /*1740*/  ISETP.NE.AND P4, PT, R16, R18, PT ;  /* 0x000000121000720c */ /* 0x000fc40003f85270 */
[----:B------:R-:W-:Y:S02]  /*1750*/  ISETP.NE.AND P3, PT, R18, R20, PT ;  /* 0x000000141200720c */ /* 0x000fe40003f65270 */
[----:B------:R-:W-:-:S03]  /*1760*/  @P2 LEA R43, R43, UR5, 0x3 ;  /* 0x000000052b2b2c11 */ /* 0x000fc6000f8e18ff */
[----:B------:R-:W-:Y:S02]  /*1770*/  @P0 LEA R31, R31, UR5, 0x3 ;  /* 0x000000051f1f0c11 */ /* 0x000fe4000f8e18ff */
[----:B------:R-:W-:Y:S02]  /*1780*/  @P1 LEA R32, R32, UR5, 0x3 ;  /* 0x0000000520201c11 */ /* 0x000fe4000f8e18ff */
[----:B------:R-:W-:Y:S01]  /*1790*/  @P5 LEA R35, R35, UR5, 0x3 ;  /* 0x0000000523235c11 */ /* 0x000fe2000f8e18ff */
[----:B------:R0:W-:Y:S01]  /*17a0*/  @P6 STS.64 [R40], R22 ;  /* 0x0000001628006388 */ /* 0x0001e20000000a00 */
[----:B------:R-:W-:Y:S02]  /*17b0*/  ISETP.NE.AND P6, PT, R12, R14, PT ;  /* 0x0000000e0c00720c */ /* 0x000fe40003fc5270 */
[----:B------:R-:W-:Y:S01]  /*17c0*/  @P4 LEA R37, R37, UR5, 0x3 ;  /* 0x0000000525254c11 */ /* 0x000fe2000f8e18ff */
[----:B------:R0:W-:Y:S01]  /*17d0*/  @P2 STS.64 [R43], R2 ;  /* 0x000000022b002388 */ /* 0x0001e20000000a00 */
[----:B------:R-:W-:-:S02]  /*17e0*/  ISETP.NE.AND P2, PT, R20, R27, PT ;  /* 0x0000001b1400720c */ /* 0x000fc40003f45270 */
[----:B------:R-:W-:Y:S01]  /*17f0*/  @P3 LEA R38, R38, UR5, 0x3 ;  /* 0x0000000526263c11 */ /* 0x000fe2000f8e18ff */
[----:B------:R0:W-:Y:S01]  /*1800*/  @P0 STS.64 [R31], R8 ;  /* 0x000000081f000388 */ /* 0x0001e20000000a00 */
[----:B------:R-:W-:-:S03]  /*1810*/  ISETP.GT.U32.AND P0, PT, R6, R0, PT ;  /* 0x000000000600720c */ /* 0x000fc60003f04070 */
[----:B------:R0:W-:Y:S01]  /*1820*/  @P1 STS.64 [R32], R10 ;  /* 0x0000000a20001388 */ /* 0x0001e20000000a00 */
[----:B------:R-:W-:Y:S02]  /*1830*/  ISETP.GT.U32.AND.EX P0, PT, R7, RZ, PT, P0 ;  /* 0x000000ff0700720c */ /* 0x000fe40003f04100 */
[----:B------:R-:W-:-:S03]  /*1840*/  @P6 LEA R33, R33, UR5, 0x3 ;  /* 0x0000000521216c11 */ /* 0x000fc6000f8e18ff */
[----:B------:R-:W-:Y:S02]  /*1850*/  @P2 LEA R39, R39, UR5, 0x3 ;  /* 0x0000000527272c11 */ /* 0x000fe4000f8e18ff */
[----:B------:R0:W-:Y:S04]  /*1860*/  @P6 STS.64 [R33], R12 ;  /* 0x0000000c21006388 */ /* 0x0001e80000000a00 */
[----:B------:R0:W-:Y:S04]  /*1870*/  @P5 STS.64 [R35], R14 ;  /* 0x0000000e23005388 */ /* 0x0001e80000000a00 */
[----:B------:R0:W-:Y:S04]  /*1880*/  @P4 STS.64 [R37], R16 ;  /* 0x0000001025004388 */ /* 0x0001e80000000a00 */
[----:B------:R0:W-:Y:S04]  /*1890*/  @P3 STS.64 [R38], R18 ;  /* 0x0000001226003388 */ /* 0x0001e80000000a00 */
[----:B------:R0:W-:Y:S01]  /*18a0*/  @P2 STS.64 [R39], R20 ;  /* 0x0000001427002388 */ /* 0x0001e20000000a00 */
[----:B------:R-:W-:Y:S06]  /*18b0*/  BAR.SYNC.DEFER_BLOCKING 0x0 ;  /* 0x0000000000007b1d */ /* 0x000fec0000010000 */
[----:B------:R-:W-:Y:S05]  /*18c0*/  @!P0 EXIT ;  /* 0x000000000000894d */ /* 0x000fea0003800000 */
[----:B0-----:R-:W-:Y:S01]  /*18d0*/  IMAD.MOV.U32 R21, RZ, RZ, R0 ;  /* 0x000000ffff157224 */ /* 0x001fe200078e0000 */
[----:B------:R-:W0:Y:S01]  /*18e0*/  LDCU.128 UR16, c[0x0][0x390] ;  /* 0x00007200ff1077ac */ /* 0x000e220008000c00 */
[----:B------:R-:W-:Y:S01]  /*18f0*/  IMAD.MOV.U32 R20, RZ, RZ, RZ ;  /* 0x000000ffff147224 */ /* 0x000fe200078e00ff */
[----:B------:R-:W-:Y:S02]  /*1900*/  BSSY.RECONVERGENT B0, `(.L_x_500) ;  /* 0x000002a000007945 */ /* 0x000fe40003800200 */
[----:B------:R-:W-:Y:S02]  /*1910*/  LOP3.LUT R3, RZ, R21, RZ, 0x33, !PT ;  /* 0x00000015ff037212 */ /* 0x000fe400078e33ff */
[----:B------:R-:W-:Y:S02]  /*1920*/  LOP3.LUT R2, RZ, R20, RZ, 0x33, !PT ;  /* 0x00000014ff027212 */ /* 0x000fe400078e33ff */
[----:B------:R-:W-:-:S04]  /*1930*/  IADD3 R3, P0, PT, R3, R6, RZ ;  /* 0x0000000603037210 */ /* 0x000fc80007f1e0ff */
[C---:B------:R-:W-:Y:S01]  /*1940*/  LOP3.LUT R4, R3.reuse, 0x300, RZ, 0xc0, !PT ;  /* 0x0000030003047812 */ /* 0x040fe200078ec0ff */
[----:B------:R-:W-:Y:S01]  /*1950*/  IMAD.X R2, R2, 0x1, R7, P0 ;  /* 0x0000000102027824 */ /* 0x000fe200000e0607 */
[----:B------:R-:W-:Y:S02]  /*1960*/  ISETP.GE.U32.AND P0, PT, R3, 0x300, PT ;  /* 0x000003000300780c */ /* 0x000fe40003f06070 */
[----:B------:R-:W-:Y:S02]  /*1970*/  ISETP.NE.U32.AND P1, PT, R4, 0x300, PT ;  /* 0x000003000400780c */ /* 0x000fe40003f25070 */
[----:B------:R-:W-:Y:S02]  /*1980*/  ISETP.GE.U32.AND.EX P0, PT, R2, RZ, PT, P0 ;  /* 0x000000ff0200720c */ /* 0x000fe40003f06100 */
[----:B------:R-:W-:-:S13]  /*1990*/  ISETP.NE.AND.EX P1, PT, RZ, RZ, PT, P1 ;  /* 0x000000ffff00720c */ /* 0x000fda0003f25310 */
[----:B0-----:R-:W-:Y:S05]  /*19a0*/  @!P1 BRA `(.L_x_501) ;  /* 0x00000000007c9947 */ /* 0x001fea0003800000 */
[----:B------:R-:W0:Y:S01]  /*19b0*/  LDCU.128 UR12, c[0x0][0x390] ;  /* 0x00007200ff0c77ac */ /* 0x000e220008000c00 */
[----:B------:R-:W-:Y:S01]  /*19c0*/  SHF.R.U64 R14, R3, 0x8, R2 ;  /* 0x00000008030e7819 */ /* 0x000fe20000001202 */
[C---:B------:R-:W-:Y:S01]  /*19d0*/  IMAD.SHL.U32 R10, R21.reuse, 0x4, RZ ;  /* 0x00000004150a7824 */ /* 0x040fe200078e00ff */
[----:B------:R-:W-:Y:S01]  /*19e0*/  SHF.L.U64.HI R11, R21, 0x2, R20 ;  /* 0x00000002150b7819 */ /* 0x000fe20000010214 */
[----:B------:R-:W-:Y:S01]  /*19f0*/  IMAD.MOV.U32 R15, RZ, RZ, RZ ;  /* 0x000000ffff0f7224 */ /* 0x000fe200078e00ff */
[----:B------:R-:W-:Y:S01]  /*1a00*/  LEA R0, R0, UR5, 0x3 ;  /* 0x0000000500007c11 */ /* 0x000fe2000f8e18ff */
[----:B------:R-:W-:-:S05]  /*1a10*/  VIADD R14, R14, 0x1 ;  /* 0x000000010e0e7836 */ /* 0x000fca0000000000 */
[----:B------:R-:W-:-:S04]  /*1a20*/  LOP3.LUT R14, R14, 0x3, RZ, 0xc0, !PT ;  /* 0x000000030e0e7812 */ /* 0x000fc800078ec0ff */
[----:B------:R-:W-:Y:S02]  /*1a30*/  LEA R21, P3, R14, R21, 0x8 ;  /* 0x000000150e157211 */ /* 0x000fe400078640ff */
[C---:B0-----:R-:W-:Y:S02]  /*1a40*/  IADD3 R12, P1, PT, R10.reuse, UR14, RZ ;  /* 0x0000000e0a0c7c10 */ /* 0x041fe4000ff3e0ff */
[----:B------:R-:W-:Y:S02]  /*1a50*/  IADD3 R10, P2, PT, R10, UR12, RZ ;  /* 0x0000000c0a0a7c10 */ /* 0x000fe4000ff5e0ff */
[C---:B------:R-:W-:Y:S02]  /*1a60*/  IADD3.X R13, PT, PT, R11.reuse, UR15, RZ, P1, !PT ;  /* 0x0000000f0b0d7c10 */ /* 0x040fe40008ffe4ff */
[----:B------:R-:W-:Y:S02]  /*1a70*/  IADD3.X R11, PT, PT, R11, UR13, RZ, P2, !PT ;  /* 0x0000000d0b0b7c10 */ /* 0x000fe400097fe4ff */
[----:B------:R-:W-:-:S07]  /*1a80*/  LEA.HI.X R20, R14, R20, R15, 0x8, P3 ;  /* 0x000000140e147211 */ /* 0x000fce00018f440f */
.L_x_502:
[----:B0-----:R0:W1:Y:S01]  /*1a90*/  LDS.64 R8, [R0] ;  /* 0x0000000000087984 */ /* 0x0010620000000a00 */
[----:B------:R-:W-:Y:S01]  /*1aa0*/  IMAD.MOV.U32 R2, RZ, RZ, R10 ;  /* 0x000000ffff027224 */ /* 0x000fe200078e000a */
[----:B------:R-:W-:Y:S01]  /*1ab0*/  IADD3 R14, P1, PT, R14, -0x1, RZ ;  /* 0xffffffff0e0e7810 */ /* 0x000fe20007f3e0ff */
[----:B------:R-:W-:Y:S01]  /*1ac0*/  IMAD.MOV.U32 R3, RZ, RZ, R11 ;  /* 0x000000ffff037224 */ /* 0x000fe200078e000b */
[----:B------:R-:W-:Y:S01]  /*1ad0*/  IADD3 R10, P3, PT, R10, 0x400, RZ ;  /* 0x000004000a0a7810 */ /* 0x000fe20007f7e0ff */
[----:B------:R-:W-:Y:S01]  /*1ae0*/  IMAD.MOV.U32 R4, RZ, RZ, R12 ;  /* 0x000000ffff047224 */ /* 0x000fe200078e000c */
[----:B------:R-:W-:Y:S01]  /*1af0*/  IADD3.X R15, PT, PT, R15, -0x1, RZ, P1, !PT ;  /* 0xffffffff0f0f7810 */ /* 0x000fe20000ffe4ff */
[----:B------:R-:W-:Y:S01]  /*1b00*/  IMAD.MOV.U32 R5, RZ, RZ, R13 ;  /* 0x000000ffff057224 */ /* 0x000fe200078e000d */
[----:B------:R-:W-:Y:S01]  /*1b10*/  ISETP.NE.U32.AND P1, PT, R14, RZ, PT ;  /* 0x000000ff0e00720c */ /* 0x000fe20003f25070 */
[----:B0-----:R-:W-:Y:S01]  /*1b20*/  VIADD R0, R0, 0x800 ;  /* 0x0000080000007836 */ /* 0x001fe20000000000 */
[----:B------:R-:W-:Y:S01]  /*1b30*/  IADD3 R12, P2, PT, R12, 0x400, RZ ;  /* 0x000004000c0c7810 */ /* 0x000fe20007f5e0ff */
[----:B------:R-:W-:Y:S01]  /*1b40*/  IMAD.X R11, RZ, RZ, R11, P3 ;  /* 0x000000ffff0b7224 */ /* 0x000fe200018e060b */
[----:B------:R-:W-:-:S03]  /*1b50*/  ISETP.NE.AND.EX P1, PT, R15, RZ, PT, P1 ;  /* 0x000000ff0f00720c */ /* 0x000fc60003f25310 */
[----:B------:R-:W-:Y:S01]  /*1b60*/  IMAD.X R13, RZ, RZ, R13, P2 ;  /* 0x000000ffff0d7224 */ /* 0x000fe200010e060d */
[----:B-1----:R0:W-:Y:S04]  /*1b70*/  STG.E desc[UR8][R2.64], R8 ;  /* 0x0000000802007986 */ /* 0x0021e8000c101908 */
[----:B------:R0:W-:Y:S05]  /*1b80*/  STG.E desc[UR8][R4.64], R9 ;  /* 0x0000000904007986 */ /* 0x0001ea000c101908 */
[----:B------:R-:W-:Y:S05]  /*1b90*/  @P1 BRA `(.L_x_502) ;  /* 0xfffffffc00bc1947 */ /* 0x000fea000383ffff */
.L_x_501:
[----:B------:R-:W-:Y:S05]  /*1ba0*/  BSYNC.RECONVERGENT B0 ;  /* 0x0000000000007941 */ /* 0x000fea0003800200 */
.L_x_500:
[----:B------:R-:W-:Y:S05]  /*1bb0*/  @!P0 EXIT ;  /* 0x000000000000894d */ /* 0x000fea0003800000 */
.L_x_503:
[C---:B------:R-:W-:Y:S01]  /*1bc0*/  LEA R0, R21.reuse, UR5, 0x3 ;  /* 0x0000000515007c11 */ /* 0x040fe2000f8e18ff */
[C---:B----4-:R-:W-:Y:S01]  /*1bd0*/  IMAD.SHL.U32 R10, R21.reuse, 0x4, RZ ;  /* 0x00000004150a7824 */ /* 0x050fe200078e00ff */
[C---:B0-----:R-:W-:Y:S01]  /*1be0*/  SHF.L.U64.HI R3, R21.reuse, 0x2, R20 ;  /* 0x0000000215037819 */ /* 0x041fe20000010214 */
[----:B------:R-:W-:Y:S02]  /*1bf0*/  VIADD R21, R21, 0x400 ;  /* 0x0000040015157836 */ /* 0x000fe40000000000 */
[----:B------:R-:W0:Y:S01]  /*1c00*/  LDS.64 R12, [R0] ;  /* 0x00000000000c7984 */ /* 0x000e220000000a00 */
[C---:B------:R-:W-:Y:S01]  /*1c10*/  IADD3 R8, P0, PT, R10.reuse, UR16, RZ ;  /* 0x000000100a087c10 */ /* 0x040fe2000ff1e0ff */
[----:B------:R-:W-:Y:S01]  /*1c20*/  IMAD.MOV.U32 R20, RZ, RZ, RZ ;  /* 0x000000ffff147224 */ /* 0x000fe200078e00ff */
[C---:B------:R-:W-:Y:S01]  /*1c30*/  LOP3.LUT R4, R10.reuse, 0xfffffffc, RZ, 0xc0, !PT ;  /* 0xfffffffc0a047812 */ /* 0x040fe200078ec0ff */
[----:B------:R-:W1:Y:S01]  /*1c40*/  LDS.64 R14, [R0+0x800] ;  /* 0x00080000000e7984 */ /* 0x000e620000000a00 */
[----:B------:R-:W-:-:S02]  /*1c50*/  IADD3 R10, P1, PT, R10, UR18, RZ ;  /* 0x000000120a0a7c10 */ /* 0x000fc4000ff3e0ff */
[C---:B------:R-:W-:Y:S01]  /*1c60*/  IADD3.X R9, PT, PT, R3.reuse, UR17, RZ, P0, !PT ;  /* 0x0000001103097c10 */ /* 0x040fe200087fe4ff */
[----:B------:R-:W2:Y:S01]  /*1c70*/  LDS.64 R16, [R0+0x1000] ;  /* 0x0010000000107984 */ /* 0x000ea20000000a00 */
[C---:B------:R-:W-:Y:S02]  /*1c80*/  LOP3.LUT R5, R3.reuse, 0x3, RZ, 0xc0, !PT ;  /* 0x0000000303057812 */ /* 0x040fe400078ec0ff */
[C---:B------:R-:W-:Y:S01]  /*1c90*/  IADD3 R2, P0, PT, R4.reuse, UR16, RZ ;  /* 0x0000001004027c10 */ /* 0x040fe2000ff1e0ff */
[----:B------:R-:W3:Y:S01]  /*1ca0*/  LDS.64 R18, [R0+0x1800] ;  /* 0x0018000000127984 */ /* 0x000ee20000000a00 */
[----:B------:R-:W-:Y:S02]  /*1cb0*/  IADD3.X R11, PT, PT, R3, UR19, RZ, P1, !PT ;  /* 0x00000013030b7c10 */ /* 0x000fe40008ffe4ff */
[----:B------:R-:W-:Y:S02]  /*1cc0*/  IADD3 R4, P1, PT, R4, UR18, RZ ;  /* 0x0000001204047c10 */ /* 0x000fe4000ff3e0ff */
[----:B------:R-:W-:-:S02]  /*1cd0*/  IADD3.X R3, PT, PT, R5, UR17, RZ, P0, !PT ;  /* 0x0000001105037c10 */ /* 0x000fc400087fe4ff */
[----:B------:R-:W-:Y:S02]  /*1ce0*/  IADD3.X R5, PT, PT, R5, UR19, RZ, P1, !PT ;  /* 0x0000001305057c10 */ /* 0x000fe40008ffe4ff */
[----:B------:R-:W-:-:S04]  /*1cf0*/  ISETP.GT.U32.AND P0, PT, R6, R21, PT ;  /* 0x000000150600720c */ /* 0x000fc80003f04070 */
[----:B------:R-:W-:Y:S01]  /*1d00*/  ISETP.GT.U32.AND.EX P0, PT, R7, RZ, PT, P0 ;  /* 0x000000ff0700720c */ /* 0x000fe20003f04100 */
[----:B0-----:R4:W-:Y:S04]  /*1d10*/  STG.E desc[UR8][R8.64], R12 ;  /* 0x0000000c08007986 */ /* 0x0019e8000c101908 */
[----:B------:R4:W-:Y:S04]  /*1d20*/  STG.E desc[UR8][R10.64], R13 ;  /* 0x0000000d0a007986 */ /* 0x0009e8000c101908 */
[----:B-1----:R4:W-:Y:S04]  /*1d30*/  STG.E desc[UR8][R2.64+0x400], R14 ;  /* 0x0004000e02007986 */ /* 0x0029e8000c101908 */
[----:B------:R4:W-:Y:S04]  /*1d40*/  STG.E desc[UR8][R4.64+0x400], R15 ;  /* 0x0004000f04007986 */ /* 0x0009e8000c101908 */
[----:B--2---:R4:W-:Y:S04]  /*1d50*/  STG.E desc[UR8][R2.64+0x800], R16 ;  /* 0x0008001002007986 */ /* 0x0049e8000c101908 */
[----:B------:R4:W-:Y:S04]  /*1d60*/  STG.E desc[UR8][R4.64+0x800], R17 ;  /* 0x0008001104007986 */ /* 0x0009e8000c101908 */
[----:B---3--:R4:W-:Y:S04]  /*1d70*/  STG.E desc[UR8][R2.64+0xc00], R18 ;  /* 0x000c001202007986 */ /* 0x0089e8000c101908 */
[----:B------:R4:W-:Y:S01]  /*1d80*/  STG.E desc[UR8][R4.64+0xc00], R19 ;  /* 0x000c001304007986 */ /* 0x0009e2000c101908 */
[----:B------:R-:W-:Y:S05]  /*1d90*/  @P0 BRA `(.L_x_503) ;  /* 0xfffffffc00880947 */ /* 0x000fea000383ffff */
[----:B------:R-:W-:Y:S05]  /*1da0*/  EXIT ;  /* 0x000000000000794d */ /* 0x000fea0003800000 */
.L_x_499:
[----:B------:R-:W-:Y:S01]  /*1db0*/  BSSY.RECONVERGENT B0, `(.L_x_504) ;  /* 0x000000e000007945 */ /* 0x000fe20003800200 */
[----:B------:R-:W-:Y:S02]  /*1dc0*/  ISETP.NE.AND P1, PT, R20, R27, PT ;  /* 0x0000001b1400720c */ /* 0x000fe40003f25270 */
[----:B------:R-:W-:Y:S02]  /*1dd0*/  ISETP.NE.AND P4, PT, R2, R8, PT ;  /* 0x000000080200720c */ /* 0x000fe40003f85270 */
[----:B------:R-:W-:Y:S01]  /*1de0*/  ISETP.NE.AND P0, PT, R8, R10, PT ;  /* 0x0000000a0800720c */ /* 0x000fe20003f05270 */
[----:B------:R-:W-:-:S12]  /*1df0*/  @!P6 BRA `(.L_x_505) ;  /* 0x000000000024e947 */ /* 0x000fd80003800000 */
[----:B------:R-:W0:Y:S01]  /*1e00*/  LDCU.128 UR4, c[0x0][0x390] ;  /* 0x00007200ff0477ac */ /* 0x000e220008000c00 */
[C---:B------:R-:W-:Y:S01]  /*1e10*/  IMAD.SHL.U32 R24, R40.reuse, 0x4, RZ ;  /* 0x0000000428187824 */ /* 0x040fe200078e00ff */
[----:B------:R-:W-:-:S04]  /*1e20*/  SHF.L.U64.HI R40, R40, 0x2, R41 ;  /* 0x0000000228287819 */ /* 0x000fc80000010229 */
[C---:B0-----:R-:W-:Y:S02]  /*1e30*/  IADD3 R6, P2, PT, R24.reuse, UR4, RZ ;  /* 0x0000000418067c10 */ /* 0x041fe4000ff5e0ff */
[----:B------:R-:W-:Y:S02]  /*1e40*/  IADD3 R24, P3, PT, R24, UR6, RZ ;  /* 0x0000000618187c10 */ /* 0x000fe4000ff7e0ff */
[C---:B------:R-:W-:Y:S02]  /*1e50*/  IADD3.X R7, PT, PT, R40.reuse, UR5, RZ, P2, !PT ;  /* 0x0000000528077c10 */ /* 0x040fe400097fe4ff */
[----:B------:R-:W-:-:S03]  /*1e60*/  IADD3.X R25, PT, PT, R40, UR7, RZ, P3, !PT ;  /* 0x0000000728197c10 */ /* 0x000fc60009ffe4ff */
[----:B------:R0:W-:Y:S04]  /*1e70*/  STG.E desc[UR8][R6.64], R22 ;  /* 0x0000001606007986 */ /* 0x0001e8000c101908 */
[----:B------:R0:W-:Y:S02]  /*1e80*/  STG.E desc[UR8][R24.64], R23 ;  /* 0x0000001718007986 */ /* 0x0001e4000c101908 */
.L_x_505:
[----:B------:R-:W-:Y:S05]  /*1e90*/  BSYNC.RECONVERGENT B0 ;  /* 0x0000000000007941 */ /* 0x000fea0003800200 */
.L_x_504:
[----:B------:R-:W-:Y:S04]  /*1ea0*/  BSSY.RECONVERGENT B0, `(.L_x_506) ;  /* 0x000000b000007945 */ /* 0x000fe80003800200 */
[----:B------:R-:W-:Y:S05]  /*1eb0*/  @!P4 BRA `(.L_x_507) ;  /* 0x000000000024c947 */ /* 0x000fea0003800000 */
[----:B------:R-:W1:Y:S01]  /*1ec0*/  LDCU.128 UR4, c[0x0][0x390] ;  /* 0x00007200ff0477ac */ /* 0x000e620008000c00 */
[C---:B0-----:R-:W-:Y:S01]  /*1ed0*/  IMAD.SHL.U32 R22, R43.reuse, 0x4, RZ ;  /* 0x000000042b167824 */ /* 0x041fe200078e00ff */
[----:B------:R-:W-:-:S04]  /*1ee0*/  SHF.L.U64.HI R43, R43, 0x2, R4 ;  /* 0x000000022b2b7819 */ /* 0x000fc80000010204 */
[C---:B-1----:R-:W-:Y:S02]  /*1ef0*/  IADD3 R6, P2, PT, R22.reuse, UR4, RZ ;  /* 0x0000000416067c10 */ /* 0x042fe4000ff5e0ff */
[----:B------:R-:W-:Y:S02]  /*1f00*/  IADD3 R22, P3, PT, R22, UR6, RZ ;  /* 0x0000000616167c10 */ /* 0x000fe4000ff7e0ff */
[C---:B------:R-:W-:Y:S02]  /*1f10*/  IADD3.X R7, PT, PT, R43.reuse, UR5, RZ, P2, !PT ;  /* 0x000000052b077c10 */ /* 0x040fe400097fe4ff */
[----:B------:R-:W-:-:S03]  /*1f20*/  IADD3.X R23, PT, PT, R43, UR7, RZ, P3, !PT ;  /* 0x000000072b177c10 */ /* 0x000fc60009ffe4ff */
[----:B------:R1:W-:Y:S04]  /*1f30*/  STG.E desc[UR8][R6.64], R2 ;  /* 0x0000000206007986 */ /* 0x0003e8000c101908 */
[----:B------:R1:W-:Y:S02]  /*1f40*/  STG.E desc[UR8][R22.64], R3 ;  /* 0x0000000316007986 */ /* 0x0003e4000c101908 */
.L_x_507:
[----:B------:R-:W-:Y:S05]  /*1f50*/  BSYNC.RECONVERGENT B0 ;  /* 0x0000000000007941 */ /* 0x000fea0003800200 */
.L_x_506:
[----:B------:R-:W-:Y:S01]  /*1f60*/  BSSY.RECONVERGENT B0, `(.L_x_508) ;  /* 0x0000010000007945 */ /* 0x000fe20003800200 */
[----:B------:R-:W-:Y:S02]  /*1f70*/  ISETP.NE.AND P2, PT, R10, R12, PT ;  /* 0x0000000c0a00720c */ /* 0x000fe40003f45270 */
[----:B------:R-:W-:Y:S02]  /*1f80*/  ISETP.NE.AND P3, PT, R12, R14, PT ;  /* 0x0000000e0c00720c */ /* 0x000fe40003f65270 */
[----:B------:R-:W-:Y:S02]  /*1f90*/  ISETP.NE.AND P4, PT, R14, R16, PT ;  /* 0x000000100e00720c */ /* 0x000fe40003f85270 */
[----:B------:R-:W-:Y:S02]  /*1fa0*/  ISETP.NE.AND P5, PT, R16, R18, PT ;  /* 0x000000121000720c */ /* 0x000fe40003fa5270 */
[----:B------:R-:W-:Y:S01]  /*1fb0*/  ISETP.NE.AND P6, PT, R18, R20, PT ;  /* 0x000000141200720c */ /* 0x000fe20003fc5270 */
[----:B------:R-:W-:-:S12]  /*1fc0*/  @!P0 BRA `(.L_x_509) ;  /* 0x0000000000248947 */ /* 0x000fd80003800000 */
[----:B------:R-:W2:Y:S01]  /*1fd0*/  LDCU.128 UR4, c[0x0][0x390] ;  /* 0x00007200ff0477ac */ /* 0x000ea20008000c00 */
[C---:B01----:R-:W-:Y:S01]  /*1fe0*/  IMAD.SHL.U32 R6, R31.reuse, 0x4, RZ ;  /* 0x000000041f067824 */ /* 0x043fe200078e00ff */
[----:B------:R-:W-:-:S04]  /*1ff0*/  SHF.L.U64.HI R42, R31, 0x2, R42 ;  /* 0x000000021f2a7819 */ /* 0x000fc8000001022a */
[----:B--2---:R-:W-:-:S04]  /*2000*/  IADD3 R2, P0, PT, R6, UR4, RZ ;  /* 0x0000000406027c10 */ /* 0x004fc8000ff1e0ff */
[----:B------:R-:W-:Y:S02]  /*2010*/  IADD3.X R3, PT, PT, R42, UR5, RZ, P0, !PT ;  /* 0x000000052a037c10 */ /* 0x000fe400087fe4ff */
[----:B------:R-:W-:-:S03]  /*2020*/  IADD3 R6, P0, PT, R6, UR6, RZ ;  /* 0x0000000606067c10 */ /* 0x000fc6000ff1e0ff */
[----:B------:R2:W-:Y:S01]  /*2030*/  STG.E desc[UR8][R2.64], R8 ;  /* 0x0000000802007986 */ /* 0x0005e2000c101908 */
[----:B------:R-:W-:-:S05]  /*2040*/  IADD3.X R7, PT, PT, R42, UR7, RZ, P0, !PT ;  /* 0x000000072a077c10 */ /* 0x000fca00087fe4ff */
[----:B------:R2:W-:Y:S04]  /*2050*/  STG.E desc[UR8][R6.64], R9 ;  /* 0x0000000906007986 */ /* 0x0005e8000c101908 */
.L_x_509:
[----:B------:R-:W-:Y:S05]  /*2060*/  BSYNC.RECONVERGENT B0 ;  /* 0x0000000000007941 */ /* 0x000fea0003800200 */
.L_x_508:
[----:B------:R-:W-:Y:S04]  /*2070*/  BSSY.RECONVERGENT B0, `(.L_x_510) ;  /* 0x000000b000007945 */ /* 0x000fe80003800200 */
[----:B------:R-:W-:Y:S05]  /*2080*/  @!P2 BRA `(.L_x_511) ;  /* 0x000000000024a947 */ /* 0x000fea0003800000 */
[----:B------:R-:W1:Y:S01]  /*2090*/  LDCU.128 UR4, c[0x0][0x390] ;  /* 0x00007200ff0477ac */ /* 0x000e620008000c00 */
[C---:B------:R-:W-:Y:S01]  /*20a0*/  IMAD.SHL.U32 R4, R32.reuse, 0x4, RZ ;  /* 0x0000000420047824 */ /* 0x040fe200078e00ff */
[----:B------:R-:W-:-:S04]  /*20b0*/  SHF.L.U64.HI R5, R32, 0x2, R5 ;  /* 0x0000000220057819 */ /* 0x000fc80000010205 */
[C---:B-12---:R-:W-:Y:S02]  /*20c0*/  IADD3 R2, P0, PT, R4.reuse, UR4, RZ ;  /* 0x0000000404027c10 */ /* 0x046fe4000ff1e0ff */
[----:B------:R-:W-:Y:S02]  /*20d0*/  IADD3 R4, P2, PT, R4, UR6, RZ ;  /* 0x0000000604047c10 */ /* 0x000fe4000ff5e0ff */
[C---:B------:R-:W-:Y:S02]  /*20e0*/  IADD3.X R3, PT, PT, R5.reuse, UR5, RZ, P0, !PT ;  /* 0x0000000505037c10 */ /* 0x040fe400087fe4ff */
[----:B------:R-:W-:-:S03]  /*20f0*/  IADD3.X R5, PT, PT, R5, UR7, RZ, P2, !PT ;  /* 0x0000000705057c10 */ /* 0x000fc600097fe4ff */
[----:B------:R3:W-:Y:S04]  /*2100*/  STG.E desc[UR8][R2.64], R10 ;  /* 0x0000000a02007986 */ /* 0x0007e8000c101908 */
[----:B------:R3:W-:Y:S02]  /*2110*/  STG.E desc[UR8][R4.64], R11 ;  /* 0x0000000b04007986 */ /* 0x0007e4000c101908 */
.L_x_511:
[----:B------:R-:W-:Y:S05]  /*2120*/  BSYNC.RECONVERGENT B0 ;  /* 0x0000000000007941 */ /* 0x000fea0003800200 */
.L_x_510:
[----:B------:R-:W-:Y:S04]  /*2130*/  BSSY.RECONVERGENT B0, `(.L_x_512) ;  /* 0x000000b000007945 */ /* 0x000fe80003800200 */
[----:B------:R-:W-:Y:S05]  /*2140*/  @!P3 BRA `(.L_x_513) ;  /* 0x000000000024b947 */ /* 0x000fea0003800000 */
[----:B------:R-:W1:Y:S01]  /*2150*/  LDCU.128 UR4, c[0x0][0x390] ;  /* 0x00007200ff0477ac */ /* 0x000e620008000c00 */
[C---:B---3--:R-:W-:Y:S01]  /*2160*/  IMAD.SHL.U32 R4, R33.reuse, 0x4, RZ ;  /* 0x0000000421047824 */ /* 0x048fe200078e00ff */
[----:B------:R-:W-:-:S04]  /*2170*/  SHF.L.U64.HI R36, R33, 0x2, R36 ;  /* 0x0000000221247819 */ /* 0x000fc80000010224 */
[C---:B-12---:R-:W-:Y:S02]  /*2180*/  IADD3 R2, P0, PT, R4.reuse, UR4, RZ ;  /* 0x0000000404027c10 */ /* 0x046fe4000ff1e0ff */
[----:B------:R-:W-:Y:S02]  /*2190*/  IADD3 R4, P2, PT, R4, UR6, RZ ;  /* 0x0000000604047c10 */ /* 0x000fe4000ff5e0ff */
[C---:B------:R-:W-:Y:S02]  /*21a0*/  IADD3.X R3, PT, PT, R36.reuse, UR5, RZ, P0, !PT ;  /* 0x0000000524037c10 */ /* 0x040fe400087fe4ff */
[----:B------:R-:W-:-:S03]  /*21b0*/  IADD3.X R5, PT, PT, R36, UR7, RZ, P2, !PT ;  /* 0x0000000724057c10 */ /* 0x000fc600097fe4ff */
[----:B------:R4:W-:Y:S04]  /*21c0*/  STG.E desc[UR8][R2.64], R12 ;  /* 0x0000000c02007986 */ /* 0x0009e8000c101908 */
[----:B------:R4:W-:Y:S02]  /*21d0*/  STG.E desc[UR8][R4.64], R13 ;  /* 0x0000000d04007986 */ /* 0x0009e4000c101908 */
.L_x_513:
[----:B------:R-:W-:Y:S05]  /*21e0*/  BSYNC.RECONVERGENT B0 ;  /* 0x0000000000007941 */ /* 0x000fea0003800200 */
.L_x_512:
[----:B------:R-:W-:Y:S04]  /*21f0*/  BSSY.RECONVERGENT B0, `(.L_x_514) ;  /* 0x000000b000007945 */ /* 0x000fe80003800200 */
[----:B------:R-:W-:Y:S05]  /*2200*/  @!P4 BRA `(.L_x_515) ;  /* 0x000000000024c947 */ /* 0x000fea0003800000 */
[----:B------:R-:W1:Y:S01]  /*2210*/  LDCU.128 UR4, c[0x0][0x390] ;  /* 0x00007200ff0477ac */ /* 0x000e620008000c00 */
[C---:B---34-:R-:W-:Y:S01]  /*2220*/  IMAD.SHL.U32 R4, R35.reuse, 0x4, RZ ;  /* 0x0000000423047824 */ /* 0x058fe200078e00ff */
[----:B------:R-:W-:-:S04]  /*2230*/  SHF.L.U64.HI R26, R35, 0x2, R26 ;  /* 0x00000002231a7819 */ /* 0x000fc8000001021a */
[C---:B-12---:R-:W-:Y:S02]  /*2240*/  IADD3 R2, P0, PT, R4.reuse, UR4, RZ ;  /* 0x0000000404027c10 */ /* 0x046fe4000ff1e0ff */
[----:B------:R-:W-:Y:S02]  /*2250*/  IADD3 R4, P2, PT, R4, UR6, RZ ;  /* 0x0000000604047c10 */ /* 0x000fe4000ff5e0ff */
[C---:B------:R-:W-:Y:S02]  /*2260*/  IADD3.X R3, PT, PT, R26.reuse, UR5, RZ, P0, !PT ;  /* 0x000000051a037c10 */ /* 0x040fe400087fe4ff */
[----:B------:R-:W-:-:S03]  /*2270*/  IADD3.X R5, PT, PT, R26, UR7, RZ, P2, !PT ;  /* 0x000000071a057c10 */ /* 0x000fc600097fe4ff */
[----:B------:R1:W-:Y:S04]  /*2280*/  STG.E desc[UR8][R2.64], R14 ;  /* 0x0000000e02007986 */ /* 0x0003e8000c101908 */
[----:B------:R1:W-:Y:S02]  /*2290*/  STG.E desc[UR8][R4.64], R15 ;  /* 0x0000000f04007986 */ /* 0x0003e4000c101908 */
.L_x_515:
[----:B------:R-:W-:Y:S05]  /*22a0*/  BSYNC.RECONVERGENT B0 ;  /* 0x0000000000007941 */ /* 0x000fea0003800200 */
.L_x_514:
[----:B------:R-:W-:Y:S04]  /*22b0*/  BSSY.RECONVERGENT B0, `(.L_x_516) ;  /* 0x000000b000007945 */ /* 0x000fe80003800200 */
[----:B------:R-:W-:Y:S05]  /*22c0*/  @!P5 BRA `(.L_x_517) ;  /* 0x000000000024d947 */ /* 0x000fea0003800000 */
[----:B------:R-:W2:Y:S01]  /*22d0*/  LDCU.128 UR4, c[0x0][0x390] ;  /* 0x00007200ff0477ac */ /* 0x000ea20008000c00 */
[C---:B-1-34-:R-:W-:Y:S01]  /*22e0*/  IMAD.SHL.U32 R4, R37.reuse, 0x4, RZ ;  /* 0x0000000425047824 */ /* 0x05afe200078e00ff */
[----:B------:R-:W-:-:S04]  /*22f0*/  SHF.L.U64.HI R28, R37, 0x2, R28 ;  /* 0x00000002251c7819 */ /* 0x000fc8000001021c */
[C---:B--2---:R-:W-:Y:S02]  /*2300*/  IADD3 R2, P0, PT, R4.reuse, UR4, RZ ;  /* 0x0000000404027c10 */ /* 0x044fe4000ff1e0ff */
[----:B------:R-:W-:Y:S02]  /*2310*/  IADD3 R4, P2, PT, R4, UR6, RZ ;  /* 0x0000000604047c10 */ /* 0x000fe4000ff5e0ff */
[C---:B------:R-:W-:Y:S02]  /*2320*/  IADD3.X R3, PT, PT, R28.reuse, UR5, RZ, P0, !PT ;  /* 0x000000051c037c10 */ /* 0x040fe400087fe4ff */
[----:B------:R-:W-:-:S03]  /*2330*/  IADD3.X R5, PT, PT, R28, UR7, RZ, P2, !PT ;  /* 0x000000071c057c10 */ /* 0x000fc600097fe4ff */
[----:B------:R1:W-:Y:S04]  /*2340*/  STG.E desc[UR8][R2.64], R16 ;  /* 0x0000001002007986 */ /* 0x0003e8000c101908 */
[----:B------:R1:W-:Y:S02]  /*2350*/  STG.E desc[UR8][R4.64], R17 ;  /* 0x0000001104007986 */ /* 0x0003e4000c101908 */
.L_x_517:
[----:B------:R-:W-:Y:S05]  /*2360*/  BSYNC.RECONVERGENT B0 ;  /* 0x0000000000007941 */ /* 0x000fea0003800200 */
.L_x_516:
        /* <DEDUP_REMOVED lines=11> */
.L_x_519:
[----:B------:R-:W-:Y:S05]  /*2420*/  BSYNC.RECONVERGENT B0 ;  /* 0x0000000000007941 */ /* 0x000fea0003800200 */
.L_x_518:
[----:B------:R-:W-:Y:S05]  /*2430*/  @!P1 EXIT ;  /* 0x000000000000994d */ /* 0x000fea0003800000 */
[----:B------:R-:W2:Y:S01]  /*2440*/  LDCU.128 UR4, c[0x0][0x390] ;  /* 0x00007200ff0477ac */ /* 0x000ea20008000c00 */
[C---:B-1-34-:R-:W-:Y:S01]  /*2450*/  IMAD.SHL.U32 R4, R39.reuse, 0x4, RZ ;  /* 0x0000000427047824 */ /* 0x05afe200078e00ff */
[----:B------:R-:W-:-:S04]  /*2460*/  SHF.L.U64.HI R30, R39, 0x2, R30 ;  /* 0x00000002271e7819 */ /* 0x000fc8000001021e */
[C---:B--2---:R-:W-:Y:S02]  /*2470*/  IADD3 R2, P0, PT, R4.reuse, UR4, RZ ;  /* 0x0000000404027c10 */ /* 0x044fe4000ff1e0ff */
[----:B------:R-:W-:Y:S02]  /*2480*/  IADD3 R4, P1, PT, R4, UR6, RZ ;  /* 0x0000000604047c10 */ /* 0x000fe4000ff3e0ff */
[C---:B------:R-:W-:Y:S02]  /*2490*/  IADD3.X R3, PT, PT, R30.reuse, UR5, RZ, P0, !PT ;  /* 0x000000051e037c10 */ /* 0x040fe400087fe4ff */
[----:B------:R-:W-:-:S03]  /*24a0*/  IADD3.X R5, PT, PT, R30, UR7, RZ, P1, !PT ;  /* 0x000000071e057c10 */ /* 0x000fc60008ffe4ff */
[----:B------:R-:W-:Y:S04]  /*24b0*/  STG.E desc[UR8][R2.64], R20 ;  /* 0x0000001402007986 */ /* 0x000fe8000c101908 */
[----:B------:R-:W-:Y:S01]  /*24c0*/  STG.E desc[UR8][R4.64], R21 ;  /* 0x0000001504007986 */ /* 0x000fe2000c101908 */
[----:B------:R-:W-:Y:S05]  /*24d0*/  EXIT ;  /* 0x000000000000794d */ /* 0x000fea0003800000 */
.L_x_498:
        /* <DEDUP_REMOVED lines=21> */
[----:B0-----:R-:W-:-:S02]  /*2630*/  IADD3 R6, P0, PT, R6, UR4, RZ ;  /* 0x0000000406067c10 */ /* 0x001fc4000ff1e0ff */
[----:B------:R-:W-:Y:S02]  /*2640*/  ISETP.NE.AND P1, PT, R40, RZ, PT ;  /* 0x000000ff2800720c */ /* 0x000fe40003f25270 */
[----:B------:R-:W-:-:S05]  /*2650*/  IADD3.X R7, PT, PT, R5, UR5, RZ, P0, !PT ;  /* 0x0000000505077c10 */ /* 0x000fca00087fe4ff */
[----:B------:R-:W5:Y:S04]  /*2660*/  LDG.E.CONSTANT R23, desc[UR8][R6.64] ;  /* 0x0000000806177981 */ /* 0x000f68000c1e9900 */
[----:B------:R-:W5:Y:S02]  /*2670*/  LDG.E.CONSTANT R27, desc[UR8][R6.64+0x80] ;  /* 0x00008008061b7981 */ /* 0x000f64000c1e9900 */
[----:B------:R-:W0:Y:S02]  /*2680*/  @!P1 LDC.64 R4, c[0x0][0x380] ;  /* 0x0000e000ff049b82 */ /* 0x000e240000000a00 */
[----:B------:R-:W5:Y:S04]  /*2690*/  LDG.E.CONSTANT R29, desc[UR8][R6.64+0x100] ;  /* 0x00010008061d7981 */ /* 0x000f68000c1e9900 */
[----:B------:R-:W5:Y:S04]  /*26a0*/  LDG.E.CONSTANT R31, desc[UR8][R6.64+0x180] ;  /* 0x00018008061f7981 */ /* 0x000f68000c1e9900 */
[----:B------:R-:W5:Y:S04]  /*26b0*/  LDG.E.CONSTANT R33, desc[UR8][R6.64+0x200] ;  /* 0x0002000806217981 */ /* 0x000f68000c1e9900 */
[----:B------:R-:W5:Y:S04]  /*26c0*/  LDG.E.CONSTANT R35, desc[UR8][R6.64+0x280] ;  /* 0x0002800806237981 */ /* 0x000f68000c1e9900 */
[----:B------:R-:W5:Y:S04]  /*26d0*/  LDG.E.CONSTANT R37, desc[UR8][R6.64+0x300] ;  /* 0x0003000806257981 */ /* 0x000f68000c1e9900 */
[----:B------:R-:W5:Y:S04]  /*26e0*/  LDG.E.CONSTANT R41, desc[UR8][R6.64+0x380] ;  /* 0x0003800806297981 */ /* 0x000f68000c1e9900 */
[----:B------:R0:W5:Y:S01]  /*26f0*/  LDG.E.CONSTANT R43, desc[UR8][R6.64+0x400] ;  /* 0x00040008062b7981 */ /* 0x000162000c1e9900 */
[----:B-1----:R-:W-:-:S02]  /*2700*/  IMAD.MOV.U32 R2, RZ, RZ, RZ ;  /* 0x000000ffff027224 */ /* 0x002fc400078e00ff */
[----:B0-----:R-:W-:-:S05]  /*2710*/  @!P1 IMAD.WIDE.U32 R4, R39, 0x2400, R4 ;  /* 0x0000240027049825 */ /* 0x001fca00078e0004 */
[----:B------:R0:W5:Y:S01]  /*2720*/  @!P1 LDG.E.CONSTANT R2, desc[UR8][R4.64+-0x4] ;  /* 0xfffffc0804029981 */ /* 0x000162000c1e9900 */
[----:B------:R-:W1:Y:S01]  /*2730*/  S2UR UR5, SR_CgaCtaId ;  /* 0x00000000000579c3 */ /* 0x000e620000008800 */
[----:B------:R-:W-:Y:S01]  /*2740*/  SHF.R.U32.HI R3, RZ, 0x5, R40 ;  /* 0x00000005ff037819 */ /* 0x000fe20000011628 */
[----:B------:R-:W-:Y:S01]  /*2750*/  UMOV UR4, 0x400 ;  /* 0x0000040000047882 */ /* 0x000fe20000000000 */
[----:B------:R-:W0:Y:S01]  /*2760*/  S2R R38, SR_LANEID ;  /* 0x0000000000267919 */ /* 0x000e220000000000 */
[----:B------:R-:W-:Y:S01]  /*2770*/  ISETP.NE.AND P0, PT, R40, RZ, PT ;  /* 0x000000ff2800720c */ /* 0x000fe20003f05270 */
[----:B-1----:R-:W-:-:S06]  /*2780*/  ULEA UR4, UR5, UR4, 0x18 ;  /* 0x0000000405047291 */ /* 0x002fcc000f8ec0ff */
[----:B------:R-:W-:Y:S01]  /*2790*/  LEA R24, R40, UR4, 0x2 ;  /* 0x0000000428187c11 */ /* 0x000fe2000f8e10ff */
[----:B0-----:R-:W-:-:S05]  /*27a0*/  IMAD R10, R3, 0x120, R38 ;  /* 0x00000120030a7824 */ /* 0x001fca00078e0226 */
[----:B------:R-:W-:-:S05]  /*27b0*/  LEA R6, R10, UR4, 0x2 ;  /* 0x000000040a067c11 */ /* 0x000fca000f8e10ff */
[----:B------:R-:W-:Y:S01]  /*27c0*/  IMAD R5, R38, 0x20, R6 ;  /* 0x0000002026057824 */ /* 0x000fe200078e0206 */
[----:B--2---:R-:W-:Y:S04]  /*27d0*/  STS [R6], R0 ;  /* 0x0000000006007388 */ /* 0x004fe80000000800 */
[----:B---3--:R-:W-:Y:S04]  /*27e0*/  STS [R6+0x80], R8 ;  /* 0x0000800806007388 */ /* 0x008fe80000000800 */
[----:B----4-:R-:W-:Y:S04]  /*27f0*/  STS [R6+0x100], R9 ;  /* 0x0001000906007388 */ /* 0x010fe80000000800 */
        /* <DEDUP_REMOVED lines=13> */
[----:B------:R-:W4:Y:S04]  /*28d0*/  LDS R18, [R5+0x14] ;  /* 0x0000140005127984 */ /* 0x000f280000000800 */
[----:B------:R-:W-:Y:S04]  /*28e0*/  LDS R20, [R5+0x18] ;  /* 0x0000180005147984 */ /* 0x000fe80000000800 */
[----:B------:R-:W-:Y:S01]  /*28f0*/  LDS R22, [R5+0x1c] ;  /* 0x00001c0005167984 */ /* 0x000fe20000000800 */
[----:B------:R-:W-:Y:S01]  /*2900*/  BAR.SYNC.DEFER_BLOCKING 0x0 ;  /* 0x0000000000007b1d */ /* 0x000fe20000010000 */
[----:B0-----:R-:W-:-:S02]  /*2910*/  ISETP.NE.AND P2, PT, R8, R10, PT ;  /* 0x0000000a0800720c */ /* 0x001fc40003f45270 */
[----:B-1----:R-:W-:Y:S02]  /*2920*/  ISETP.NE.AND P3, PT, R10, R12, PT ;  /* 0x0000000c0a00720c */ /* 0x002fe40003f65270 */
[----:B--2---:R-:W-:Y:S01]  /*2930*/  ISETP.NE.AND P4, PT, R12, R14, PT ;  /* 0x0000000e0c00720c */ /* 0x004fe20003f85270 */
[----:B------:R-:W-:Y:S01]  /*2940*/  STS [R6], R23 ;  /* 0x0000001706007388 */ /* 0x000fe20000000800 */
[----:B---3--:R-:W-:-:S03]  /*2950*/  ISETP.NE.AND P6, PT, R14, R16, PT ;  /* 0x000000100e00720c */ /* 0x008fc60003fc5270 */
[----:B------:R-:W-:Y:S01]  /*2960*/  STS [R6+0x80], R27 ;  /* 0x0000801b06007388 */ /* 0x000fe20000000800 */
[----:B----4-:R-:W-:-:S03]  /*2970*/  ISETP.NE.AND P5, PT, R16, R18, PT ;  /* 0x000000121000720c */ /* 0x010fc60003fa5270 */
[----:B------:R-:W-:Y:S04]  /*2980*/  STS [R6+0x100], R29 ;  /* 0x0001001d06007388 */ /* 0x000fe80000000800 */
[----:B------:R-:W-:Y:S04]  /*2990*/  STS [R6+0x180], R31 ;  /* 0x0001801f06007388 */ /* 0x000fe80000000800 */
[----:B------:R-:W-:Y:S04]  /*29a0*/  STS [R6+0x200], R33 ;  /* 0x0002002106007388 */ /* 0x000fe80000000800 */
[----:B------:R-:W-:Y:S04]  /*29b0*/  STS [R6+0x280], R35 ;  /* 0x0002802306007388 */ /* 0x000fe80000000800 */
[----:B------:R-:W-:Y:S04]  /*29c0*/  STS [R6+0x300], R37 ;  /* 0x0003002506007388 */ /* 0x000fe80000000800 */
[----:B------:R-:W-:Y:S04]  /*29d0*/  STS [R6+0x380], R41 ;  /* 0x0003802906007388 */ /* 0x000fe80000000800 */
[----:B------:R0:W-:Y:S01]  /*29e0*/  STS [R6+0x400], R43 ;  /* 0x0004002b06007388 */ /* 0x0001e20000000800 */
[----:B------:R-:W-:-:S03]  /*29f0*/  NOP ;  /* 0x0000000000007918 */ /* 0x000fc60000000000 */
[----:B------:R-:W1:Y:S01]  /*2a00*/  LDS R9, [R5] ;  /* 0x0000000005097984 */ /* 0x000e620000000800 */
[----:B0-----:R-:W-:-:S03]  /*2a10*/  SEL R6, RZ, 0x1, !P4 ;  /* 0x00000001ff067807 */ /* 0x001fc60006000000 */
[----:B------:R-:W0:Y:S04]  /*2a20*/  LDS R11, [R5+0x4] ;  /* 0x00000400050b7984 */ /* 0x000e280000000800 */
[----:B------:R-:W2:Y:S04]  /*2a30*/  LDS R13, [R5+0x8] ;  /* 0x00000800050d7984 */ /* 0x000ea80000000800 */
[----:B------:R-:W3:Y:S04]  /*2a40*/  LDS R15, [R5+0xc] ;  /* 0x00000c00050f7984 */ /* 0x000ee80000000800 */
[----:B------:R-:W4:Y:S04]  /*2a50*/  LDS R17, [R5+0x10] ;  /* 0x0000100005117984 */ /* 0x000f280000000800 */
[----:B------:R-:W5:Y:S04]  /*2a60*/  LDS R19, [R5+0x14] ;  /* 0x0000140005137984 */ /* 0x000f680000000800 */
[----:B------:R-:W5:Y:S04]  /*2a70*/  LDS R21, [R5+0x18] ;  /* 0x0000180005157984 */ /* 0x000f680000000800 */
[----:B------:R-:W-:Y:S04]  /*2a80*/  LDS R23, [R5+0x1c] ;  /* 0x00001c0005177984 */ /* 0x000fe80000000800 */
[----:B------:R0:W-:Y:S01]  /*2a90*/  LDS R4, [R5+0x20] ;  /* 0x0000200005047984 */ /* 0x0001e20000000800 */
[----:B------:R-:W-:Y:S01]  /*2aa0*/  BAR.SYNC.DEFER_BLOCKING 0x0 ;  /* 0x0000000000007b1d */ /* 0x000fe20000010000 */
[----:B-1----:R-:W-:-:S02]  /*2ab0*/  SEL R0, R9, RZ, !P2 ;  /* 0x000000ff09007207 */ /* 0x002fc40005000000 */
[----:B0-----:R-:W-:-:S03]  /*2ac0*/  SEL R5, RZ, 0x1, !P3 ;  /* 0x00000001ff057807 */ /* 0x001fc60005800000 */
[----:B------:R-:W-:-:S05]  /*2ad0*/  IMAD.IADD R0, R11, 0x1, R0 ;  /* 0x000000010b007824 */ /* 0x000fca00078e0200 */
[----:B------:R-:W-:Y:S02]  /*2ae0*/  SEL R0, R0, RZ, !P3 ;  /* 0x000000ff00007207 */ /* 0x000fe40005800000 */
[----:B------:R-:W-:-:S03]  /*2af0*/  ISETP.NE.AND P3, PT, R18, R20, PT ;  /* 0x000000141200720c */ /* 0x000fc60003f65270 */
[----:B--2---:R-:W-:Y:S01]  /*2b00*/  IMAD.IADD R0, R13, 0x1, R0 ;  /* 0x000000010d007824 */ /* 0x004fe200078e0200 */
[----:B------:R-:W-:Y:S04]  /*2b10*/  STS [R24+0x4d8], R25 ;  /* 0x0004d81918007388 */ /* 0x000fe80000000800 */
[----:B------:R-:W-:Y:S01]  /*2b20*/  SEL R0, R0, RZ, !P4 ;  /* 0x000000ff00007207 */ /* 0x000fe20006000000 */
[----:B------:R-:W-:Y:S04]  /*2b30*/  BAR.SYNC.DEFER_BLOCKING 0x0 ;  /* 0x0000000000007b1d */ /* 0x000fe80000010000 */
[----:B---3--:R-:W-:-:S05]  /*2b40*/  IMAD.IADD R0, R15, 0x1, R0 ;  /* 0x000000010f007824 */ /* 0x008fca00078e0200 */
[----:B------:R-:W-:-:S05]  /*2b50*/  SEL R0, R0, RZ, !P6 ;  /* 0x000000ff00007207 */ /* 0x000fca0007000000 */
[----:B----4-:R-:W-:-:S05]  /*2b60*/  IMAD.IADD R0, R17, 0x1, R0 ;  /* 0x0000000111007824 */ /* 0x010fca00078e0200 */
[----:B------:R-:W-:-:S05]  /*2b70*/  SEL R0, R0, RZ, !P5 ;  /* 0x000000ff00007207 */ /* 0x000fca0006800000 */
[----:B-----5:R-:W-:Y:S01]  /*2b80*/  IMAD.IADD R0, R19, 0x1, R0 ;  /* 0x0000000113007824 */ /* 0x020fe200078e0200 */
[----:B------:R0:W1:Y:S04]  /*2b90*/  @P0 LDS R2, [R24+0x4d4] ;  /* 0x0004d40018020984 */ /* 0x0000680000000800 */
[----:B------:R-:W-:Y:S02]  /*2ba0*/  SEL R0, R0, RZ, !P3 ;  /* 0x000000ff00007207 */ /* 0x000fe40005800000 */
[----:B0-----:R-:W-:-:S03]  /*2bb0*/  SEL R24, RZ, 0x1, !P2 ;  /* 0x00000001ff187807 */ /* 0x001fc60005000000 */
[----:B------:R-:W-:Y:S01]  /*2bc0*/  IMAD.IADD R0, R21, 0x1, R0 ;  /* 0x0000000115007824 */ /* 0x000fe200078e0200 */
[----:B-1----:R-:W-:-:S04]  /*2bd0*/  ISETP.NE.AND P0, PT, R2, R8, PT ;  /* 0x000000080200720c */ /* 0x002fc80003f05270 */
[----:B------:R-:W-:-:S04]  /*2be0*/  SEL R7, RZ, 0x1, !P0 ;  /* 0x00000001ff077807 */ /* 0x000fc80004000000 */
[----:B------:R-:W-:-:S04]  /*2bf0*/  IADD3 R5, P0, P2, R5, R24, R7 ;  /* 0x0000001805057210 */ /* 0x000fc80007a1e007 */
[----:B------:R-:W-:Y:S02]  /*2c00*/  IADD3 R24, P4, PT, R5, R6, RZ ;  /* 0x0000000605187210 */ /* 0x000fe40007f9e0ff */
[----:B------:R-:W-:Y:S02]  /*2c10*/  SEL R5, RZ, 0x1, !P6 ;  /* 0x00000001ff057807 */ /* 0x000fe40007000000 */
[----:B------:R-:W-:Y:S02]  /*2c20*/  ISETP.NE.AND P6, PT, R20, R22, PT ;  /* 0x000000161400720c */ /* 0x000fe40003fc5270 */
[----:B------:R-:W-:Y:S02]  /*2c30*/  SEL R6, RZ, 0x1, !P5 ;  /* 0x00000001ff067807 */ /* 0x000fe40006800000 */
[----:B------:R-:W-:Y:S02]  /*2c40*/  IADD3 R7, P5, PT, R24, R5, RZ ;  /* 0x0000000518077210 */ /* 0x000fe40007fbe0ff */
[----:B------:R-:W-:-:S02]  /*2c50*/  IADD3.X R5, PT, PT, RZ, RZ, RZ, P0, P2 ;  /* 0x000000ffff057210 */ /* 0x000fc400007e44ff */
[----:B------:R-:W-:Y:S02]  /*2c60*/  SEL R0, R0, RZ, !P6 ;  /* 0x000000ff00007207 */ /* 0x000fe40007000000 */
[----:B------:R-:W-:Y:S01]  /*2c70*/  IADD3 R7, P2, PT, R7, R6, RZ ;  /* 0x0000000607077210 */ /* 0x000fe20007f5e0ff */
[----:B------:R-:W-:Y:S01]  /*2c80*/  IMAD.X R5, RZ, RZ, R5, P4 ;  /* 0x000000ffff057224 */ /* 0x000fe200020e0605 */
[----:B------:R-:W-:Y:S01]  /*2c90*/  SEL R6, RZ, 0x1, !P3 ;  /* 0x00000001ff067807 */ /* 0x000fe20005800000 */
[----:B------:R-:W-:Y:S01]  /*2ca0*/  IMAD.IADD R0, R23, 0x1, R0 ;  /* 0x0000000117007824 */ /* 0x000fe200078e0200 */
[----:B------:R-:W-:Y:S02]  /*2cb0*/  ISETP.NE.AND P0, PT, R22, R25, PT ;  /* 0x000000191600720c */ /* 0x000fe40003f05270 */
[----:B------:R-:W-:Y:S01]  /*2cc0*/  IADD3 R7, P3, PT, R7, R6, RZ ;  /* 0x0000000607077210 */ /* 0x000fe20007f7e0ff */
[----:B------:R-:W-:Y:S01]  /*2cd0*/  IMAD.X R6, RZ, RZ, R5, P5 ;  /* 0x000000ffff067224 */ /* 0x000fe200028e0605 */
[----:B------:R-:W-:-:S02]  /*2ce0*/  SEL R5, R0, RZ, !P0 ;  /* 0x000000ff00057207 */ /* 0x000fc40004000000 */
[----:B------:R-:W-:Y:S01]  /*2cf0*/  SEL R24, RZ, 0x1, !P6 ;  /* 0x00000001ff187807 */ /* 0x000fe20007000000 */
[----:B------:R-:W-:Y:S01]  /*2d00*/  IMAD.X R0, RZ, RZ, R6, P2 ;  /* 0x000000ffff007224 */ /* 0x000fe200010e0606 */
[----:B------:R-:W-:Y:S01]  /*2d10*/  ISETP.NE.AND P5, PT, R3, 0x4, PT ;  /* 0x000000040300780c */ /* 0x000fe20003fa5270 */
[----:B------:R-:W-:Y:S01]  /*2d20*/  IMAD.IADD R4, R4, 0x1, R5 ;  /* 0x0000000104047824 */ /* 0x000fe200078e0205 */
[----:B------:R-:W-:Y:S01]  /*2d30*/  IADD3 R24, P2, PT, R7, R24, RZ ;  /* 0x0000001807187210 */ /* 0x000fe20007f5e0ff */
[----:B------:R-:W-:Y:S01]  /*2d40*/  IMAD.X R26, RZ, RZ, R0, P3 ;  /* 0x000000ffff1a7224 */ /* 0x000fe200018e0600 */
[----:B------:R-:W-:Y:S02]  /*2d50*/  SEL R5, RZ, 0x1, !P0 ;  /* 0x00000001ff057807 */ /* 0x000fe40004000000 */
[----:B------:R-:W0:Y:S01]  /*2d60*/  SHFL.UP PT, R7, R4, 0x1, RZ ;  /* 0x0420000004077989 */ /* 0x000e2200000e00ff */
[----:B------:R-:W-:Y:S01]  /*2d70*/  IMAD.X R27, RZ, RZ, R26, P2 ;  /* 0x000000ffff1b7224 */ /* 0x000fe200010e061a */
[----:B------:R-:W-:-:S02]  /*2d80*/  IADD3 R30, P0, PT, R24, R5, RZ ;  /* 0x00000005181e7210 */ /* 0x000fc40007f1e0ff */
[C---:B------:R-:W-:Y:S02]  /*2d90*/  ISETP.GE.AND P2, PT, R38.reuse, 0x1, PT ;  /* 0x000000012600780c */ /* 0x040fe40003f46270 */
[----:B------:R-:W-:Y:S01]  /*2da0*/  ISETP.NE.AND P3, PT, R38, 0x1f, PT ;  /* 0x0000001f2600780c */ /* 0x000fe20003f65270 */
[----:B------:R-:W-:Y:S01]  /*2db0*/  IMAD.X R29, RZ, RZ, R27, P0 ;  /* 0x000000ffff1d7224 */ /* 0x000fe200000e061b */
[----:B------:R-:W1:Y:S01]  /*2dc0*/  SHFL.UP PT, R5, R30, 0x1, RZ ;  /* 0x042000001e057989 */ /* 0x000e6200000e00ff */
[----:B------:R-:W-:Y:S02]  /*2dd0*/  ISETP.NE.U32.AND P0, PT, R30, RZ, PT ;  /* 0x000000ff1e00720c */ /* 0x000fe40003f05070 */
[----:B------:R-:W-:Y:S01]  /*2de0*/  ISETP.NE.AND P4, PT, R3, 0x5, PT ;  /* 0x000000050300780c */ /* 0x000fe20003f85270 */
[----:B------:R-:W2:Y:S01]  /*2df0*/  SHFL.UP PT, R6, R29, 0x1, RZ ;  /* 0x042000001d067989 */ /* 0x000ea200000e00ff */
[----:B------:R-:W-:-:S04]  /*2e00*/  ISETP.NE.AND.EX P0, PT, R29, RZ, PT, P0 ;  /* 0x000000ff1d00720c */ /* 0x000fc80003f05300 */
[----:B0-----:R-:W-:-:S04]  /*2e10*/  SEL R7, R7, RZ, !P0 ;  /* 0x000000ff07077207 */ /* 0x001fc80004000000 */
[----:B------:R-:W-:Y:S02]  /*2e20*/  SEL R7, R7, RZ, P2 ;  /* 0x000000ff07077207 */ /* 0x000fe40001000000 */
[----:B-1----:R-:W-:-:S03]  /*2e30*/  SEL R5, R5, RZ, P2 ;  /* 0x000000ff05057207 */ /* 0x002fc60001000000 */
[----:B------:R-:W-:Y:S01]  /*2e40*/  IMAD.IADD R7, R4, 0x1, R7 ;  /* 0x0000000104077824 */ /* 0x000fe200078e0207 */
[----:B--2---:R-:W-:-:S04]  /*2e50*/  SEL R28, R6, RZ, P2 ;  /* 0x000000ff061c7207 */ /* 0x004fc80001000000 */
[----:B------:R-:W0:Y:S01]  /*2e60*/  SHFL.UP PT, R6, R7, 0x2, RZ ;  /* 0x0440000007067989 */ /* 0x000e2200000e00ff */
[----:B------:R-:W-:Y:S02]  /*2e70*/  IADD3 R31, P0, PT, R5, R30, RZ ;  /* 0x0000001e051f7210 */ /* 0x000fe40007f1e0ff */
[----:B------:R-:W-:-:S03]  /*2e80*/  ISETP.GE.AND P2, PT, R38, 0x2, PT ;  /* 0x000000022600780c */ /* 0x000fc60003f46270 */
[----:B------:R-:W-:Y:S01]  /*2e90*/  IMAD.X R28, R28, 0x1, R29, P0 ;  /* 0x000000011c1c7824 */ /* 0x000fe200000e061d */
[----:B------:R-:W1:Y:S01]  /*2ea0*/  SHFL.UP PT, R4, R31, 0x2, RZ ;  /* 0x044000001f047989 */ /* 0x000e6200000e00ff */
[----:B------:R-:W-:-:S03]  /*2eb0*/  ISETP.NE.U32.AND P0, PT, R31, RZ, PT ;  /* 0x000000ff1f00720c */ /* 0x000fc60003f05070 */
[----:B------:R-:W2:Y:S01]  /*2ec0*/  SHFL.UP PT, R5, R28, 0x2, RZ ;  /* 0x044000001c057989 */ /* 0x000ea200000e00ff */
[----:B------:R-:W-:-:S04]  /*2ed0*/  ISETP.NE.AND.EX P0, PT, R28, RZ, PT, P0 ;  /* 0x000000ff1c00720c */ /* 0x000fc80003f05300 */
[----:B0-----:R-:W-:-:S04]  /*2ee0*/  SEL R6, R6, RZ, !P0 ;  /* 0x000000ff06067207 */ /* 0x001fc80004000000 */
[----:B------:R-:W-:Y:S02]  /*2ef0*/  SEL R6, R6, RZ, P2 ;  /* 0x000000ff06067207 */ /* 0x000fe40001000000 */
[----:B-1----:R-:W-:-:S03]  /*2f00*/  SEL R4, R4, RZ, P2 ;  /* 0x000000ff04047207 */ /* 0x002fc60001000000 */
[----:B------:R-:W-:Y:S01]  /*2f10*/  IMAD.IADD R6, R7, 0x1, R6 ;  /* 0x0000000107067824 */ /* 0x000fe200078e0206 */
[----:B------:R-:W-:Y:S02]  /*2f20*/  IADD3 R29, P0, PT, R4, R31, RZ ;  /* 0x0000001f041d7210 */ /* 0x000fe40007f1e0ff */
[----:B--2---:R-:W-:Y:S02]  /*2f30*/  SEL R5, R5, RZ, P2 ;  /* 0x000000ff05057207 */ /* 0x004fe40001000000 */
[----:B------:R-:W0:Y:S01]  /*2f40*/  SHFL.UP PT, R7, R6, 0x4, RZ ;  /* 0x0480000006077989 */ /* 0x000e2200000e00ff */
[----:B------:R-:W-:Y:S02]  /*2f50*/  ISETP.GE.AND P2, PT, R38, 0x4, PT ;  /* 0x000000042600780c */ /* 0x000fe40003f46270 */
        /* <DEDUP_REMOVED lines=18> */
[----:B0-----:R-:W-:Y:S02]  /*3080*/  SEL R6, R6, RZ, !P0 ;  /* 0x000000ff06067207 */ /* 0x001fe40004000000 */
[----:B-1----:R-:W-:Y:S02]  /*3090*/  SEL R4, R4, RZ, P2 ;  /* 0x000000ff04047207 */ /* 0x002fe40001000000 */
[----:B------:R-:W-:Y:S02]  /*30a0*/  SEL R6, R6, RZ, P2 ;  /* 0x000000ff06067207 */ /* 0x000fe40001000000 */
[----:B------:R-:W-:Y:S02]  /*30b0*/  IADD3 R29, P0, PT, R4, R31, RZ ;  /* 0x0000001f041d7210 */ /* 0x000fe40007f1e0ff */
[----:B--2---:R-:W-:Y:S01]  /*30c0*/  SEL R5, R5, RZ, P2 ;  /* 0x000000ff05057207 */ /* 0x004fe20001000000 */
[----:B------:R-:W-:Y:S01]  /*30d0*/  IMAD.IADD R6, R7, 0x1, R6 ;  /* 0x0000000107067824 */ /* 0x000fe200078e0206 */
[----:B------:R-:W-:Y:S01]  /*30e0*/  ISETP.GE.AND P2, PT, R38, 0x10, PT ;  /* 0x000000102600780c */ /* 0x000fe20003f46270 */
[----:B------:R-:W0:Y:S02]  /*30f0*/  SHFL.UP PT, R4, R29, 0x10, RZ ;  /* 0x060000001d047989 */ /* 0x000e2400000e00ff */
[----:B------:R-:W-:Y:S01]  /*3100*/  IMAD.X R28, R5, 0x1, R30, P0 ;  /* 0x00000001051c7824 */ /* 0x000fe200000e061e */
[----:B------:R-:W-:Y:S01]  /*3110*/  ISETP.NE.U32.AND P0, PT, R29, RZ, PT ;  /* 0x000000ff1d00720c */ /* 0x000fe20003f05070 */
[----:B------:R-:W1:Y:S03]  /*3120*/  SHFL.UP PT, R7, R6, 0x10, RZ ;  /* 0x0600000006077989 */ /* 0x000e6600000e00ff */
[----:B------:R-:W-:Y:S01]  /*3130*/  ISETP.NE.AND.EX P0, PT, R28, RZ, PT, P0 ;  /* 0x000000ff1c00720c */ /* 0x000fe20003f05300 */
[----:B------:R-:W2:Y:S01]  /*3140*/  SHFL.UP PT, R5, R28, 0x10, RZ ;  /* 0x060000001c057989 */ /* 0x000ea200000e00ff */
[----:B0-----:R-:W-:-:S02]  /*3150*/  SEL R4, R4, RZ, P2 ;  /* 0x000000ff04047207 */ /* 0x001fc40001000000 */
[----:B-1----:R-:W-:Y:S02]  /*3160*/  SEL R7, R7, RZ, !P0 ;  /* 0x000000ff07077207 */ /* 0x002fe40004000000 */
[----:B------:R-:W-:Y:S02]  /*3170*/  IADD3 R4, P0, PT, R4, R29, RZ ;  /* 0x0000001d04047210 */ /* 0x000fe40007f1e0ff */
[----:B--2---:R-:W-:Y:S02]  /*3180*/  SEL R5, R5, RZ, P2 ;  /* 0x000000ff05057207 */ /* 0x004fe40001000000 */
[----:B------:R-:W-:-:S03]  /*3190*/  SEL R7, R7, RZ, P2 ;  /* 0x000000ff07077207 */ /* 0x000fc60001000000 */
[----:B------:R-:W-:Y:S01]  /*31a0*/  IMAD.X R5, R5, 0x1, R28, P0 ;  /* 0x0000000105057824 */ /* 0x000fe200000e061c */
[----:B------:R-:W-:Y:S01]  /*31b0*/  @!P3 LEA R28, R3, UR4, 0x4 ;  /* 0x00000004031cbc11 */ /* 0x000fe2000f8e20ff */
[----:B------:R-:W-:-:S04]  /*31c0*/  IMAD.IADD R41, R6, 0x1, R7 ;  /* 0x0000000106297824 */ /* 0x000fc800078e0207 */
[----:B------:R-:W-:Y:S04]  /*31d0*/  @!P3 STS.64 [R28], R4 ;  /* 0x000000041c00b388 */ /* 0x000fe80000000a00 */
[----:B------:R-:W-:Y:S01]  /*31e0*/  @!P3 STS [R28+0x8], R41 ;  /* 0x000008291c00b388 */ /* 0x000fe20000000800 */
[----:B------:R-:W-:Y:S01]  /*31f0*/  BAR.SYNC.DEFER_BLOCKING 0x0 ;  /* 0x0000000000007b1d */ /* 0x000fe20000010000 */
[----:B------:R-:W-:-:S05]  /*3200*/  ISETP.NE.AND P3, PT, R3, 0x2, PT ;  /* 0x000000020300780c */ /* 0x000fca0003f65270 */
[----:B------:R-:W0:Y:S04]  /*3210*/  LDS.64 R32, [UR4+0x10] ;  /* 0x00001004ff207984 */ /* 0x000e280008000a00 */
[----:B------:R-:W1:Y:S04]  /*3220*/  LDS.64 R34, [UR4] ;  /* 0x00000004ff227984 */ /* 0x000e680008000a00 */
[----:B------:R-:W2:Y:S04]  /*3230*/  LDS R44, [UR4+0x8] ;  /* 0x00000804ff2c7984 */ /* 0x000ea80008000800 */
[----:B------:R-:W3:Y:S04]  /*3240*/  LDS.64 R36, [UR4+0x20] ;  /* 0x00002004ff247984 */ /* 0x000ee80008000a00 */
[----:B------:R-:W4:Y:S04]  /*3250*/  LDS R45, [UR4+0x18] ;  /* 0x00001804ff2d7984 */ /* 0x000f280008000800 */
[----:B------:R-:W5:Y:S04]  /*3260*/  LDS.64 R30, [UR4+0x30] ;  /* 0x00003004ff1e7984 */ /* 0x000f680008000a00 */
[----:B------:R-:W5:Y:S04]  /*3270*/  LDS R46, [UR4+0x28] ;  /* 0x00002804ff2e7984 */ /* 0x000f680008000800 */
[----:B------:R-:W5:Y:S04]  /*3280*/  LDS.64 R6, [UR4+0x40] ;  /* 0x00004004ff067984 */ /* 0x000f680008000a00 */
[----:B------:R-:W5:Y:S04]  /*3290*/  LDS R43, [UR4+0x38] ;  /* 0x00003804ff2b7984 */ /* 0x000f680008000800 */
[----:B------:R-:W5:Y:S01]  /*32a0*/  LDS.64 R28, [UR4+0x50] ;  /* 0x00005004ff1c7984 */ /* 0x000f620008000a00 */
[----:B0-----:R-:W-:-:S03]  /*32b0*/  ISETP.NE.U32.AND P0, PT, R32, RZ, PT ;  /* 0x000000ff2000720c */ /* 0x001fc60003f05070 */
[----:B------:R-:W0:Y:S01]  /*32c0*/  LDS R42, [UR4+0x48] ;  /* 0x00004804ff2a7984 */ /* 0x000e220008000800 */
[----:B-1----:R-:W-:Y:S02]  /*32d0*/  IADD3 R47, P2, PT, R34, R32, RZ ;  /* 0x00000020222f7210 */ /* 0x002fe40007f5e0ff */
[----:B------:R-:W-:Y:S02]  /*32e0*/  ISETP.NE.AND.EX P0, PT, R33, RZ, PT, P0 ;  /* 0x000000ff2100720c */ /* 0x000fe40003f05300 */
[----:B------:R-:W-:Y:S01]  /*32f0*/  SEL R48, R47, R34, !P3 ;  /* 0x000000222f307207 */ /* 0x000fe20005800000 */
[----:B------:R-:W-:Y:S01]  /*3300*/  IMAD.X R49, R35, 0x1, R33, P2 ;  /* 0x0000000123317824 */ /* 0x000fe200010e0621 */
[----:B--2---:R-:W-:Y:S02]  /*3310*/  SEL R32, R44, RZ, !P0 ;  /* 0x000000ff2c207207 */ /* 0x004fe40004000000 */
[C---:B---3--:R-:W-:Y:S02]  /*3320*/  ISETP.NE.U32.AND P0, PT, R36.reuse, RZ, PT ;  /* 0x000000ff2400720c */ /* 0x048fe40003f05070 */
[----:B------:R-:W-:-:S02]  /*3330*/  IADD3 R47, P2, PT, R36, R47, RZ ;  /* 0x0000002f242f7210 */ /* 0x000fc40007f5e0ff */
[----:B------:R-:W-:Y:S01]  /*3340*/  ISETP.NE.AND.EX P0, PT, R37, RZ, PT, P0 ;  /* 0x000000ff2500720c */ /* 0x000fe20003f05300 */
[----:B----4-:R-:W-:Y:S01]  /*3350*/  IMAD.IADD R45, R45, 0x1, R32 ;  /* 0x000000012d2d7824 */ /* 0x010fe200078e0220 */
[----:B------:R-:W-:Y:S01]  /*3360*/  SEL R34, R49, R35, !P3 ;  /* 0x0000002331227207 */ /* 0x000fe20005800000 */
[----:B------:R-:W-:Y:S01]  /*3370*/  IMAD.X R37, R37, 0x1, R49, P2 ;  /* 0x0000000125257824 */ /* 0x000fe200010e0631 */
[----:B------:R-:W-:Y:S01]  /*3380*/  ISETP.NE.AND P2, PT, R3, 0x3, PT ;  /* 0x000000030300780c */ /* 0x000fe20003f45270 */
[----:B------:R-:W1:Y:S01]  /*3390*/  LDS.64 R32, [UR4+0x60] ;  /* 0x00006004ff207984 */ /* 0x000e620008000a00 */
[----:B------:R-:W-:Y:S02]  /*33a0*/  SEL R44, R45, R44, !P3 ;  /* 0x0000002c2d2c7207 */ /* 0x000fe40005800000 */
[----:B------:R-:W-:Y:S01]  /*33b0*/  SEL R48, R47, R48, !P2 ;  /* 0x000000302f307207 */ /* 0x000fe20005000000 */
[----:B------:R-:W2:Y:S01]  /*33c0*/  LDS R35, [UR4+0x58] ;  /* 0x00005804ff237984 */ /* 0x000ea20008000800 */
[----:B------:R-:W-:-:S02]  /*33d0*/  SEL R45, R45, RZ, !P0 ;  /* 0x000000ff2d2d7207 */ /* 0x000fc40004000000 */
[C---:B-----5:R-:W-:Y:S02]  /*33e0*/  IADD3 R47, P3, PT, R30.reuse, R47, RZ ;  /* 0x0000002f1e2f7210 */ /* 0x060fe40007f7e0ff */
[----:B------:R-:W-:Y:S01]  /*33f0*/  ISETP.NE.U32.AND P0, PT, R30, RZ, PT ;  /* 0x000000ff1e00720c */ /* 0x000fe20003f05070 */
[----:B------:R-:W-:Y:S01]  /*3400*/  IMAD.IADD R45, R46, 0x1, R45 ;  /* 0x000000012e2d7824 */ /* 0x000fe200078e022d */
[----:B------:R-:W-:Y:S01]  /*3410*/  SEL R46, R37, R34, !P2 ;  /* 0x00000022252e7207 */ /* 0x000fe20005000000 */
[C---:B------:R-:W-:Y:S01]  /*3420*/  IMAD.X R49, R31.reuse, 0x1, R37, P3 ;  /* 0x000000011f317824 */ /* 0x040fe200018e0625 */
[----:B------:R-:W-:Y:S01]  /*3430*/  ISETP.NE.AND.EX P0, PT, R31, RZ, PT, P0 ;  /* 0x000000ff1f00720c */ /* 0x000fe20003f05300 */
[----:B------:R-:W-:Y:S01]  /*3440*/  LDS R34, [UR4+0x68] ;  /* 0x00006804ff227984 */ /* 0x000fe20008000800 */
[----:B------:R-:W-:Y:S02]  /*3450*/  ISETP.NE.U32.AND P6, PT, R6, RZ, PT ;  /* 0x000000ff0600720c */ /* 0x000fe40003fc5070 */
[C---:B------:R-:W-:Y:S01]  /*3460*/  SEL R36, R45.reuse, RZ, !P0 ;  /* 0x000000ff2d247207 */ /* 0x040fe20004000000 */
[----:B------:R-:W3:Y:S01]  /*3470*/  LDS.64 R30, [UR4+0x70] ;  /* 0x00007004ff1e7984 */ /* 0x000ee20008000a00 */
[----:B------:R-:W-:-:S02]  /*3480*/  SEL R44, R45, R44, !P2 ;  /* 0x0000002c2d2c7207 */ /* 0x000fc40005000000 */
[----:B------:R-:W-:Y:S01]  /*3490*/  ISETP.NE.AND.EX P6, PT, R7, RZ, PT, P6 ;  /* 0x000000ff0700720c */ /* 0x000fe20003fc5360 */
[----:B------:R-:W-:Y:S01]  /*34a0*/  IMAD.IADD R43, R43, 0x1, R36 ;  /* 0x000000012b2b7824 */ /* 0x000fe200078e0224 */
[----:B------:R-:W4:Y:S01]  /*34b0*/  LDS R37, [UR4+0x78] ;  /* 0x00007804ff257984 */ /* 0x000f220008000800 */
[----:B------:R-:W-:Y:S02]  /*34c0*/  ISETP.NE.U32.AND P0, PT, R28, RZ, PT ;  /* 0x000000ff1c00720c */ /* 0x000fe40003f05070 */
[----:B------:R-:W-:Y:S02]  /*34d0*/  ISETP.NE.AND P3, PT, R3, 0x6, PT ;  /* 0x000000060300780c */ /* 0x000fe40003f65270 */
[C---:B------:R-:W-:Y:S02]  /*34e0*/  SEL R44, R43.reuse, R44, !P5 ;  /* 0x0000002c2b2c7207 */ /* 0x040fe40006800000 */
[----:B------:R-:W-:Y:S02]  /*34f0*/  SEL R43, R43, RZ, !P6 ;  /* 0x000000ff2b2b7207 */ /* 0x000fe40007000000 */
[----:B------:R-:W-:-:S02]  /*3500*/  ISETP.NE.AND P2, PT, R3, 0x7, PT ;  /* 0x000000070300780c */ /* 0x000fc40003f45270 */
[----:B------:R-:W-:Y:S01]  /*3510*/  SEL R36, R47, R48, !P5 ;  /* 0x000000302f247207 */ /* 0x000fe20006800000 */
[----:B0-----:R-:W-:Y:S01]  /*3520*/  IMAD.IADD R43, R42, 0x1, R43 ;  /* 0x000000012a2b7824 */ /* 0x001fe200078e022b */
[----:B------:R-:W-:Y:S02]  /*3530*/  SEL R46, R49, R46, !P5 ;  /* 0x0000002e312e7207 */ /* 0x000fe40006800000 */
[----:B------:R-:W-:Y:S02]  /*3540*/  IADD3 R3, P5, PT, R6, R47, RZ ;  /* 0x0000002f06037210 */ /* 0x000fe40007fbe0ff */
[----:B------:R-:W-:Y:S02]  /*3550*/  ISETP.NE.AND.EX P0, PT, R29, RZ, PT, P0 ;  /* 0x000000ff1d00720c */ /* 0x000fe40003f05300 */
[----:B------:R-:W-:Y:S01]  /*3560*/  SEL R36, R3, R36, !P4 ;  /* 0x0000002403247207 */ /* 0x000fe20006000000 */
[----:B------:R-:W-:Y:S01]  /*3570*/  IMAD.X R45, R7, 0x1, R49, P5 ;  /* 0x00000001072d7824 */ /* 0x000fe200028e0631 */
[----:B------:R-:W-:-:S02]  /*3580*/  SEL R6, R43, RZ, !P0 ;  /* 0x000000ff2b067207 */ /* 0x000fc40004000000 */
[----:B------:R-:W-:Y:S02]  /*3590*/  IADD3 R7, P5, PT, R28, R3, RZ ;  /* 0x000000031c077210 */ /* 0x000fe40007fbe0ff */
[C---:B-1----:R-:W-:Y:S01]  /*35a0*/  ISETP.NE.U32.AND P0, PT, R32.reuse, RZ, PT ;  /* 0x000000ff2000720c */ /* 0x042fe20003f05070 */
[----:B--2---:R-:W-:Y:S01]  /*35b0*/  IMAD.IADD R35, R35, 0x1, R6 ;  /* 0x0000000123237824 */ /* 0x004fe200078e0206 */
[----:B------:R-:W-:Y:S01]  /*35c0*/  SEL R44, R43, R44, !P4 ;  /* 0x0000002c2b2c7207 */ /* 0x000fe20006000000 */
[----:B------:R-:W0:Y:S01]  /*35d0*/  SHFL.UP PT, R28, R5, 0x1, RZ ;  /* 0x04200000051c7989 */ /* 0x000e2200000e00ff */
[----:B------:R-:W-:Y:S01]  /*35e0*/  SEL R42, R45, R46, !P4 ;  /* 0x0000002e2d2a7207 */ /* 0x000fe20006000000 */
[----:B------:R-:W-:Y:S01]  /*35f0*/  IMAD.X R45, R29, 0x1, R45, P5 ;  /* 0x000000011d2d7824 */ /* 0x000fe200028e062d */
[----:B------:R-:W-:Y:S01]  /*3600*/  IADD3 R43, P4, PT, R32, R7, RZ ;  /* 0x00000007202b7210 */ /* 0x000fe20007f9e0ff */
[----:B------:R1:W2:Y:S01]  /*3610*/  SHFL.UP PT, R29, R4, 0x1, RZ ;  /* 0x04200000041d7989 */ /* 0x0002a200000e00ff */
[----:B------:R-:W-:-:S02]  /*3620*/  ISETP.NE.AND.EX P0, PT, R33, RZ, PT, P0 ;  /* 0x000000ff2100720c */ /* 0x000fc40003f05300 */
[----:B------:R-:W-:Y:S01]  /*3630*/  SEL R44, R35, R44, !P3 ;  /* 0x0000002c232c7207 */ /* 0x000fe20005800000 */
[----:B------:R-:W-:Y:S01]  /*3640*/  IMAD.X R33, R33, 0x1, R45, P4 ;  /* 0x0000000121217824 */ /* 0x000fe200020e062d */
[----:B------:R-:W-:Y:S01]  /*3650*/  SEL R35, R35, RZ, !P0 ;  /* 0x000000ff23237207 */ /* 0x000fe20004000000 */
[----:B------:R0:W0:Y:S01]  /*3660*/  SHFL.UP PT, R3, R41, 0x1, RZ ;  /* 0x0420000029037989 */ /* 0x00002200000e00ff */
[----:B------:R-:W-:Y:S02]  /*3670*/  ISETP.GE.U32.AND P4, PT, R40, 0x20, PT ;  /* 0x000000202800780c */ /* 0x000fe40003f86070 */
[----:B---3--:R-:W-:Y:S02]  /*3680*/  ISETP.NE.U32.AND P0, PT, R30, RZ, PT ;  /* 0x000000ff1e00720c */ /* 0x008fe40003f05070 */
[----:B------:R-:W-:Y:S01]  /*3690*/  SEL R6, R7, R36, !P3 ;  /* 0x0000002407067207 */ /* 0x000fe20005800000 */
[----:B------:R-:W-:Y:S01]  /*36a0*/  IMAD.IADD R7, R34, 0x1, R35 ;  /* 0x0000000122077824 */ /* 0x000fe200078e0223 */
[----:B------:R-:W-:-:S02]  /*36b0*/  ISETP.NE.AND.EX P0, PT, R31, RZ, PT, P0 ;  /* 0x000000ff1f00720c */ /* 0x000fc40003f05300 */
[----:B------:R-:W-:Y:S02]  /*36c0*/  SEL R32, R45, R42, !P3 ;  /* 0x0000002a2d207207 */ /* 0x000fe40005800000 */
[----:B------:R-:W-:Y:S02]  /*36d0*/  IADD3 R35, P3, PT, R30, R43, RZ ;  /* 0x0000002b1e237210 */ /* 0x000fe40007f7e0ff */
[----:B-1----:R-:W-:Y:S02]  /*36e0*/  SEL R4, R7, RZ, !P0 ;  /* 0x000000ff07047207 */ /* 0x002fe40004000000 */
[----:B------:R-:W-:Y:S01]  /*36f0*/  SEL R6, R43, R6, !P2 ;  /* 0x000000062b067207 */ /* 0x000fe20005000000 */
[----:B------:R-:W-:Y:S01]  /*3700*/  IMAD.X R36, R31, 0x1, R33, P3 ;  /* 0x000000011f247824 */ /* 0x000fe200018e0621 */
[----:B------:R-:W-:Y:S01]  /*3710*/  SEL R7, R7, R44, !P2 ;  /* 0x0000002c07077207 */ /* 0x000fe20005000000 */
[----:B----4-:R-:W-:Y:S01]  /*3720*/  IMAD.IADD R37, R37, 0x1, R4 ;  /* 0x0000000125257824 */ /* 0x010fe200078e0204 */
[----:B------:R-:W-:Y:S01]  /*3730*/  SEL R5, R33, R32, !P2 ;  /* 0x0000002021057207 */ /* 0x000fe20005000000 */
[----:B--2---:R-:W-:Y:S06]  /*3740*/  @!P4 BRA `(.L_x_520) ;  /* 0x00000000002cc947 */ /* 0x004fec0003800000 */
[----:B------:R-:W-:Y:S02]  /*3750*/  ISETP.NE.AND P1, PT, R38, RZ, PT ;  /* 0x000000ff2600720c */ /* 0x000fe40003f25270 */
[C---:B------:R-:W-:Y:S02]  /*3760*/  ISETP.NE.U32.AND P0, PT, R29.reuse, RZ, PT ;  /* 0x000000ff1d00720c */ /* 0x040fe40003f05070 */
[----:B------:R-:W-:Y:S02]  /*3770*/  SEL R29, R29, RZ, P1 ;  /* 0x000000ff1d1d7207 */ /* 0x000fe40000800000 */
[C---:B0-----:R-:W-:Y:S02]  /*3780*/  ISETP.NE.AND.EX P0, PT, R28.reuse, RZ, PT, P0 ;  /* 0x000000ff1c00720c */ /* 0x041fe40003f05300 */
[----:B------:R-:W-:Y:S02]  /*3790*/  SEL R28, R28, RZ, P1 ;  /* 0x000000ff1c1c7207 */ /* 0x000fe40000800000 */
[----:B------:R-:W-:-:S02]  /*37a0*/  SEL R4, R7, RZ, !P0 ;  /* 0x000000ff07047207 */ /* 0x000fc40004000000 */
[----:B------:R-:W-:-:S03]  /*37b0*/  IADD3 R29, P0, PT, R29, R6, RZ ;  /* 0x000000061d1d7210 */ /* 0x000fc60007f1e0ff */
[----:B------:R-:W-:Y:S02]  /*37c0*/  @P1 IMAD.IADD R7, R3, 0x1, R4 ;  /* 0x0000000103071824 */ /* 0x000fe400078e0204 */
[----:B------:R-:W-:Y:S02]  /*37d0*/  IMAD.X R28, R28, 0x1, R5, P0 ;  /* 0x000000011c1c7824 */ /* 0x000fe400000e0605 */
[----:B------:R-:W-:Y:S01]  /*37e0*/  IMAD.MOV.U32 R3, RZ, RZ, R7 ;  /* 0x000000ffff037224 */ /* 0x000fe200078e0007 */
[----:B------:R-:W-:Y:S06]  /*37f0*/  BRA `(.L_x_521) ;  /* 0x0000001000387947 */ /* 0x000fec0003800000 */
.L_x_520:
[----:B------:R-:W1:Y:S01]  /*3800*/  LDC.64 R30, c[0x0][0x3a8] ;  /* 0x0000ea00ff1e7b82 */ /* 0x000e620000000a00 */
[----:B------:R-:W2:Y:S01]  /*3810*/  LDCU UR5, c[0x0][0x370] ;  /* 0x00006e00ff0577ac */ /* 0x000ea20008000800 */
[----:B------:R-:W-:Y:S01]  /*3820*/  @!P1 IMAD.MOV.U32 R6, RZ, RZ, R35 ;  /* 0x000000ffff069224 */ /* 0x000fe200078e0023 */
[----:B------:R3:W-:Y:S01]  /*3830*/  @!P1 STS [UR4+0xd0], R37 ;  /* 0x0000d025ff009988 */ /* 0x0007e20008000804 */
[----:B------:R-:W-:Y:S01]  /*3840*/  @!P1 IMAD.MOV.U32 R7, RZ, RZ, R36 ;  /* 0x000000ffff079224 */ /* 0x000fe200078e0024 */
[----:B------:R-:W-:Y:S01]  /*3850*/  LOP3.LUT R32, RZ, R40, RZ, 0x33, !PT ;  /* 0x00000028ff207212 */ /* 0x000fe200078e33ff */
[----:B------:R-:W-:Y:S02]  /*3860*/  @!P1 IMAD.MOV.U32 R4, RZ, RZ, R37 ;  /* 0x000000ffff049224 */ /* 0x000fe400078e0025 */
[----:B------:R-:W-:Y:S01]  /*3870*/  @!P1 IMAD.MOV.U32 R5, RZ, RZ, 0x64 ;  /* 0x00000064ff059424 */ /* 0x000fe200078e00ff */
[----:B------:R3:W-:Y:S01]  /*3880*/  @!P1 STS.64 [UR4+0xc8], R6 ;  /* 0x0000c806ff009988 */ /* 0x0007e20008000a04 */
[----:B--2---:R-:W-:Y:S01]  /*3890*/  UISETP.GT.U32.AND UP0, UPT, UR5, 0x1f3, UPT ;  /* 0x000001f30500788c */ /* 0x004fe2000bf04070 */
[----:B-1----:R-:W-:-:S05]  /*38a0*/  IMAD.WIDE.U32 R30, R39, 0x10, R30 ;  /* 0x00000010271e7825 */ /* 0x002fca00078e001e */
[----:B------:R3:W-:Y:S03]  /*38b0*/  @!P1 ST.E.128.STRONG.GPU desc[UR8][R30.64+0x200], R4 ;  /* 0x000200041e009985 */ /* 0x0007e6000c10fd08 */
[----:B------:R-:W-:Y:S05]  /*38c0*/  BRA.U UP0, `(.L_x_522) ;  /* 0x0000000100087547 */ /* 0x000fea000b800000 */
[----:B------:R1:W-:Y:S06]  /*38d0*/  MEMBAR.SC.CTA ;  /* 0x0000000000007992 */ /* 0x0003ec0000000000 */
[----:B-1----:R-:W-:Y:S05]  /*38e0*/  BRA `(.L_x_523) ;  /* 0x0000000000087947 */ /* 0x002fea0003800000 */
.L_x_522:
[----:B------:R-:W-:Y:S05]  /*38f0*/  NANOSLEEP 0x1c2 ;  /* 0x000001c20000795d */ /* 0x000fea0003800000 */
[----:B------:R-:W-:Y:S01]  /*3900*/  NOP ;  /* 0x0000000000007918 */ /* 0x000fe20000000000 */
.L_x_523:
[----:B---3--:R-:W-:-:S07]  /*3910*/  IMAD.WIDE R30, R32, 0x10, R30 ;  /* 0x00000010201e7825 */ /* 0x008fce00078e021e */
.L_x_525:
[----:B------:R-:W2:Y:S01]  /*3920*/  LD.E.128.STRONG.GPU R4, desc[UR8][R30.64+0x200] ;  /* 0x000200081e047980 */ /* 0x000ea2000c10fd00 */
[----:B------:R-:W-:Y:S05]  /*3930*/  YIELD ;  /* 0x0000000000007946 */ /* 0x000fea0003800000 */
[----:B------:R-:W-:Y:S01]  /*3940*/  UMOV UR5, 0xffffffff ;  /* 0xffffffff00057882 */ /* 0x000fe20000000000 */
[----:B--2---:R-:W-:Y:S02]  /*3950*/  ISETP.NE.AND P0, PT, R5, 0x63, PT ;  /* 0x000000630500780c */ /* 0x004fe40003f05270 */
[----:B------:R-:W-:Y:S11]  /*3960*/  BRA.DIV UR5, `(.L_x_524) ;  /* 0x0000008e05687947 */ /* 0x000ff6000b800000 */
[----:B------:R-:W-:-:S13]  /*3970*/  VOTE.ANY P0, !P0 ;  /* 0x0000000000ff7806 */ /* 0x000fda0004000100 */
.L_x_668:
[----:B------:R-:W-:Y:S05]  /*3980*/  @P0 BRA `(.L_x_525) ;  /* 0xfffffffc00e40947 */ /* 0x000fea000383ffff */
[----:B------:R-:W-:Y:S01]  /*3990*/  UMOV UR5, 0xffffffff ;  /* 0xffffffff00057882 */ /* 0x000fe20000000000 */
[----:B------:R-:W-:Y:S01]  /*39a0*/  ISETP.NE.AND P0, PT, R5, 0x65, PT ;  /* 0x000000650500780c */ /* 0x000fe20003f05270 */
[----:B0-----:R-:W-:Y:S02]  /*39b0*/  IMAD.MOV.U32 R41, RZ, RZ, R6 ;  /* 0x000000ffff297224 */ /* 0x001fe400078e0006 */
[----:B------:R-:W-:Y:S02]  /*39c0*/  IMAD.MOV.U32 R42, RZ, RZ, R7 ;  /* 0x000000ffff2a7224 */ /* 0x000fe400078e0007 */
[----:B------:R-:W-:Y:S01]  /*39d0*/  IMAD.MOV.U32 R40, RZ, RZ, R4 ;  /* 0x000000ffff287224 */ /* 0x000fe200078e0004 */
[----:B------:R-:W-:Y:S07]  /*39e0*/  BRA.DIV UR5, `(.L_x_526) ;  /* 0x0000008e056c7947 */ /* 0x000fee000b800000 */
[----:B------:R-:W0:Y:S01]  /*39f0*/  S2R R47, SR_GEMASK ;  /* 0x00000000002f7919 */ /* 0x000e220000003c00 */
[----:B------:R-:W-:-:S04]  /*3a00*/  VOTE.ANY R34, PT, !P0 ;  /* 0x0000000000227806 */ /* 0x000fc800040e0100 */
[----:B0-----:R-:W-:-:S05]  /*3a10*/  LOP3.LUT R34, R34, 0x80000000, R47, 0xec, !PT ;  /* 0x8000000022227812 */ /* 0x001fca00078eec2f */
[----:B------:R-:W-:-:S05]  /*3a20*/  VIADD R7, R34, 0xffffffff ;  /* 0xffffffff22077836 */ /* 0x000fca0000000000 */
[----:B------:R-:W-:-:S04]  /*3a30*/  LOP3.LUT R7, R34, R7, RZ, 0xc, !PT ;  /* 0x0000000722077212 */ /* 0x000fc800078e0cff */
[----:B------:R-:W0:Y:S02]  /*3a40*/  POPC R33, R7 ;  /* 0x0000000700217309 */ /* 0x000e240000000000 */
[----:B0-----:R0:W1:Y:S04]  /*3a50*/  SHFL.DOWN PT, R30, R41, 0x1, R33 ;  /* 0x08200000291e7989 */ /* 0x00106800000e0021 */
[----:B------:R0:W2:Y:S04]  /*3a60*/  SHFL.DOWN PT, R31, R42, 0x1, R33 ;  /* 0x082000002a1f7989 */ /* 0x0000a800000e0021 */
[----:B------:R0:W3:Y:S02]  /*3a70*/  SHFL.DOWN PT, R6, R40, 0x1, R33 ;  /* 0x0820000028067989 */ /* 0x0000e400000e0021 */
.L_x_674:
[----:B------:R-:W-:Y:S01]  /*3a80*/  ISETP.GE.AND P2, PT, R38, R33, PT ;  /* 0x000000212600720c */ /* 0x000fe20003f46270 */
[----:B------:R-:W-:-:S12]  /*3a90*/  UMOV UR5, 0xffffffff ;  /* 0xffffffff00057882 */ /* 0x000fd80000000000 */
[----:B------:R-:W-:Y:S02]  /*3aa0*/  @!P2 ISETP.NE.U32.AND P0, PT, R41, RZ, PT ;  /* 0x000000ff2900a20c */ /* 0x000fe40003f05070 */
[----:B-1----:R-:W-:Y:S02]  /*3ab0*/  @!P2 IADD3 R30, P3, PT, R30, R41, RZ ;  /* 0x000000291e1ea210 */ /* 0x002fe40007f7e0ff */
[----:B------:R-:W-:-:S03]  /*3ac0*/  @!P2 ISETP.NE.AND.EX P0, PT, R42, RZ, PT, P0 ;  /* 0x000000ff2a00a20c */ /* 0x000fc60003f05300 */
[----:B0-----:R-:W-:Y:S02]  /*3ad0*/  @!P2 IMAD.MOV.U32 R41, RZ, RZ, R30 ;  /* 0x000000ffff29a224 */ /* 0x001fe400078e001e */
[----:B--2---:R-:W-:Y:S01]  /*3ae0*/  @!P2 IMAD.X R30, R31, 0x1, R42, P3 ;  /* 0x000000011f1ea824 */ /* 0x004fe200018e062a */
[----:B---3--:R-:W-:Y:S01]  /*3af0*/  @!P2 SEL R31, R6, RZ, !P0 ;  /* 0x000000ff061fa207 */ /* 0x008fe20004000000 */
[----:B------:R-:W-:Y:S06]  /*3b00*/  BRA.DIV UR5, `(.L_x_527) ;  /* 0x0000008e05987947 */ /* 0x000fec000b800000 */
.L_x_677:
[----:B------:R-:W-:Y:S01]  /*3b10*/  UMOV UR5, 0xffffffff ;  /* 0xffffffff00057882 */ /* 0x000fe20000000000 */
[----:B------:R-:W-:Y:S02]  /*3b20*/  @!P2 IMAD.MOV.U32 R42, RZ, RZ, R30 ;  /* 0x000000ffff2aa224 */ /* 0x000fe400078e001e */
[----:B------:R-:W-:Y:S01]  /*3b30*/  @!P2 IMAD.IADD R40, R40, 0x1, R31 ;  /* 0x000000012828a824 */ /* 0x000fe200078e021f */
[----:B------:R-:W-:Y:S06]  /*3b40*/  BRA.DIV UR5, `(.L_x_528) ;  /* 0x0000008e05a87947 */ /* 0x000fec000b800000 */
[----:B------:R0:W1:Y:S04]  /*3b50*/  SHFL.DOWN PT, R30, R41, 0x2, R33 ;  /* 0x08400000291e7989 */ /* 0x00006800000e0021 */
[----:B------:R0:W2:Y:S04]  /*3b60*/  SHFL.DOWN PT, R31, R42, 0x2, R33 ;  /* 0x084000002a1f7989 */ /* 0x0000a800000e0021 */
[----:B------:R0:W3:Y:S02]  /*3b70*/  SHFL.DOWN PT, R6, R40, 0x2, R33 ;  /* 0x0840000028067989 */ /* 0x0000e400000e0021 */
.L_x_682:
[----:B------:R-:W-:Y:S01]  /*3b80*/  VIADD R46, R38, 0x2 ;  /* 0x00000002262e7836 */ /* 0x000fe20000000000 */
[----:B------:R-:W-:-:S04]  /*3b90*/  UMOV UR5, 0xffffffff ;  /* 0xffffffff00057882 */ /* 0x000fc80000000000 */
[----:B------:R-:W-:-:S13]  /*3ba0*/  ISETP.GT.AND P2, PT, R46, R33, PT ;  /* 0x000000212e00720c */ /* 0x000fda0003f44270 */
[----:B------:R-:W-:Y:S02]  /*3bb0*/  @!P2 ISETP.NE.U32.AND P0, PT, R41, RZ, PT ;  /* 0x000000ff2900a20c */ /* 0x000fe40003f05070 */
[----:B-1----:R-:W-:Y:S02]  /*3bc0*/  @!P2 IADD3 R30, P3, PT, R30, R41, RZ ;  /* 0x000000291e1ea210 */ /* 0x002fe40007f7e0ff */
[----:B------:R-:W-:-:S03]  /*3bd0*/  @!P2 ISETP.NE.AND.EX P0, PT, R42, RZ, PT, P0 ;  /* 0x000000ff2a00a20c */ /* 0x000fc60003f05300 */
[----:B--2---:R-:W-:Y:S01]  /*3be0*/  @!P2 IMAD.X R43, R31, 0x1, R42, P3 ;  /* 0x000000011f2ba824 */ /* 0x004fe200018e062a */
[----:B---3--:R-:W-:Y:S01]  /*3bf0*/  @!P2 SEL R31, R6, RZ, !P0 ;  /* 0x000000ff061fa207 */ /* 0x008fe20004000000 */
[----:B------:R-:W-:Y:S08]  /*3c00*/  BRA.DIV UR5, `(.L_x_529) ;  /* 0x0000008e05cc7947 */ /* 0x000ff0000b800000 */
.L_x_685:
[----:B------:R-:W-:Y:S01]  /*3c10*/  UMOV UR5, 0xffffffff ;  /* 0xffffffff00057882 */ /* 0x000fe20000000000 */
[----:B0-----:R-:W-:Y:S02]  /*3c20*/  @!P2 IMAD.MOV.U32 R41, RZ, RZ, R30 ;  /* 0x000000ffff29a224 */ /* 0x001fe400078e001e */
[----:B------:R-:W-:Y:S02]  /*3c30*/  @!P2 IMAD.MOV.U32 R42, RZ, RZ, R43 ;  /* 0x000000ffff2aa224 */ /* 0x000fe400078e002b */
[----:B------:R-:W-:Y:S01]  /*3c40*/  @!P2 IMAD.IADD R40, R40, 0x1, R31 ;  /* 0x000000012828a824 */ /* 0x000fe200078e021f */
[----:B------:R-:W-:Y:S06]  /*3c50*/  BRA.DIV UR5, `(.L_x_530) ;  /* 0x0000008e05d87947 */ /* 0x000fec000b800000 */
[----:B------:R0:W1:Y:S04]  /*3c60*/  SHFL.DOWN PT, R30, R41, 0x4, R33 ;  /* 0x08800000291e7989 */ /* 0x00006800000e0021 */
[----:B------:R0:W2:Y:S04]  /*3c70*/  SHFL.DOWN PT, R31, R42, 0x4, R33 ;  /* 0x088000002a1f7989 */ /* 0x0000a800000e0021 */
[----:B------:R0:W3:Y:S02]  /*3c80*/  SHFL.DOWN PT, R6, R40, 0x4, R33 ;  /* 0x0880000028067989 */ /* 0x0000e400000e0021 */
.L_x_690:
        /* <DEDUP_REMOVED lines=9> */
.L_x_693:
        /* <DEDUP_REMOVED lines=8> */
.L_x_698:
        /* <DEDUP_REMOVED lines=9> */
.L_x_701:
        /* <DEDUP_REMOVED lines=8> */
.L_x_706:
[----:B------:R-:W-:Y:S01]  /*3eb0*/  VIADD R43, R38, 0x10 ;  /* 0x00000010262b7836 */ /* 0x000fe20000000000 */
[----:B------:R-:W4:Y:S01]  /*3ec0*/  LDC.64 R30, c[0x0][0x3a8] ;  /* 0x0000ea00ff1e7b82 */ /* 0x000f220000000a00 */
[----:B------:R-:W-:Y:S01]  /*3ed0*/  UMOV UR5, 0xffffffff ;  /* 0xffffffff00057882 */ /* 0x000fe20000000000 */
[----:B------:R-:W-:Y:S02]  /*3ee0*/  ISETP.NE.AND P0, PT, R5, 0x65, PT ;  /* 0x000000650500780c */ /* 0x000fe40003f05270 */
[----:B------:R-:W-:-:S13]  /*3ef0*/  ISETP.GT.AND P3, PT, R43, R33, PT ;  /* 0x000000212b00720c */ /* 0x000fda0003f64270 */
[----:B------:R-:W-:Y:S02]  /*3f00*/  @!P3 ISETP.NE.U32.AND P2, PT, R41, RZ, PT ;  /* 0x000000ff2900b20c */ /* 0x000fe40003f45070 */
[----:B-1----:R-:W-:Y:S02]  /*3f10*/  @!P3 IADD3 R48, P4, PT, R48, R41, RZ ;  /* 0x000000293030b210 */ /* 0x002fe40007f9e0ff */
[----:B------:R-:W-:Y:S02]  /*3f20*/  @!P3 ISETP.NE.AND.EX P2, PT, R42, RZ, PT, P2 ;  /* 0x000000ff2a00b20c */ /* 0x000fe40003f45320 */
[----:B----4-:R-:W-:Y:S01]  /*3f30*/  IADD3 R30, P5, PT, R30, 0x200, RZ ;  /* 0x000002001e1e7810 */ /* 0x010fe20007fbe0ff */
[----:B--2---:R-:W-:Y:S01]  /*3f40*/  @!P3 IMAD.X R49, R49, 0x1, R42, P4 ;  /* 0x000000013131b824 */ /* 0x004fe200020e062a */
[----:B---3--:R-:W-:Y:S01]  /*3f50*/  @!P3 SEL R5, R6, RZ, !P2 ;  /* 0x000000ff0605b207 */ /* 0x008fe20005000000 */
[----:B------:R-:W-:Y:S10]  /*3f60*/  BRA.DIV UR5, `(.L_x_535) ;  /* 0x0000009205507947 */ /* 0x000ff4000b800000 */
.L_x_709:
[----:B------:R-:W-:Y:S01]  /*3f70*/  UMOV UR5, 0xffffffff ;  /* 0xffffffff00057882 */ /* 0x000fe20000000000 */
[----:B0-----:R-:W-:Y:S02]  /*3f80*/  @!P3 IMAD.MOV.U32 R42, RZ, RZ, R49 ;  /* 0x000000ffff2ab224 */ /* 0x001fe400078e0031 */
[----:B------:R-:W-:Y:S02]  /*3f90*/  @!P3 IMAD.MOV.U32 R41, RZ, RZ, R48 ;  /* 0x000000ffff29b224 */ /* 0x000fe400078e0030 */
[----:B------:R-:W-:Y:S02]  /*3fa0*/  @!P3 IMAD.IADD R40, R40, 0x1, R5 ;  /* 0x000000012828b824 */ /* 0x000fe400078e0205 */
[----:B------:R-:W-:Y:S02]  /*3fb0*/  IMAD.X R31, RZ, RZ, R31, P5 ;  /* 0x000000ffff1f7224 */ /* 0x000fe400028e061f */
[----:B------:R-:W-:Y:S01]  /*3fc0*/  IMAD.IADD R49, R32, 0x1, R39 ;  /* 0x0000000120317824 */ /* 0x000fe200078e0227 */
[----:B------:R-:W-:Y:S06]  /*3fd0*/  BRA.DIV UR5, `(.L_x_536) ;  /* 0x0000009205547947 */ /* 0x000fec000b800000 */
[----:B------:R-:W-:-:S13]  /*3fe0*/  VOTE.ALL P0, P0 ;  /* 0x0000000000ff7806 */ /* 0x000fda0000000000 */
.L_x_712:
[----:B------:R-:W-:Y:S05]  /*3ff0*/  @!P0 BRA `(.L_x_537) ;  /* 0x0000000400b48947 */ /* 0x000fea0003800000 */
.L_x_551:
[----:B------:R-:W-:-:S07]  /*4000*/  IMAD.WIDE R32, R49, 0x10, R30 ;  /* 0x0000001031207825 */ /* 0x000fce00078e021e */
.L_x_539:
[----:B------:R-:W2:Y:S01]  /*4010*/  LD.E.128.STRONG.GPU R4, desc[UR8][R32.64+-0x200] ;  /* 0xfffe000820047980 */ /* 0x000ea2000c10fd00 */
[----:B------:R-:W-:Y:S05]  /*4020*/  YIELD ;  /* 0x0000000000007946 */ /* 0x000fea0003800000 */
[----:B------:R-:W-:Y:S01]  /*4030*/  UMOV UR5, 0xffffffff ;  /* 0xffffffff00057882 */ /* 0x000fe20000000000 */
[----:B--2---:R-:W-:Y:S02]  /*4040*/  ISETP.NE.AND P0, PT, R5, 0x63, PT ;  /* 0x000000630500780c */ /* 0x004fe40003f05270 */
[----:B------:R-:W-:Y:S11]  /*4050*/  BRA.DIV UR5, `(.L_x_538) ;  /* 0x0000009205587947 */ /* 0x000ff6000b800000 */
[----:B------:R-:W-:-:S13]  /*4060*/  VOTE.ANY P0, !P0 ;  /* 0x0000000000ff7806 */ /* 0x000fda0004000100 */
.L_x_715:
[----:B------:R-:W-:Y:S05]  /*4070*/  @P0 BRA `(.L_x_539) ;  /* 0xfffffffc00e40947 */ /* 0x000fea000383ffff */
[----:B------:R-:W-:Y:S01]  /*4080*/  UMOV UR5, 0xffffffff ;  /* 0xffffffff00057882 */ /* 0x000fe20000000000 */
[----:B------:R-:W-:Y:S01]  /*4090*/  ISETP.NE.AND P0, PT, R5, 0x65, PT ;  /* 0x000000650500780c */ /* 0x000fe20003f05270 */
[----:B------:R-:W-:Y:S02]  /*40a0*/  IMAD.MOV.U32 R32, RZ, RZ, R6 ;  /* 0x000000ffff207224 */ /* 0x000fe400078e0006 */
[----:B------:R-:W-:Y:S02]  /*40b0*/  IMAD.MOV.U32 R51, RZ, RZ, R7 ;  /* 0x000000ffff337224 */ /* 0x000fe400078e0007 */
[----:B------:R-:W-:Y:S01]  /*40c0*/  IMAD.MOV.U32 R48, RZ, RZ, R4 ;  /* 0x000000ffff307224 */ /* 0x000fe200078e0004 */
[----:B------:R-:W-:Y:S07]  /*40d0*/  BRA.DIV UR5, `(.L_x_540) ;  /* 0x00000092055c7947 */ /* 0x000fee000b800000 */
[----:B------:R-:W-:-:S04]  /*40e0*/  VOTE.ANY R34, PT, !P0 ;  /* 0x0000000000227806 */ /* 0x000fc800040e0100 */
[----:B------:R-:W-:-:S05]  /*40f0*/  LOP3.LUT R34, R34, 0x80000000, R47, 0xec, !PT ;  /* 0x8000000022227812 */ /* 0x000fca00078eec2f */
[----:B------:R-:W-:-:S05]  /*4100*/  VIADD R7, R34, 0xffffffff ;  /* 0xffffffff22077836 */ /* 0x000fca0000000000 */
[----:B------:R-:W-:-:S04]  /*4110*/  LOP3.LUT R7, R34, R7, RZ, 0xc, !PT ;  /* 0x0000000722077212 */ /* 0x000fc800078e0cff */
[----:B------:R-:W0:Y:S02]  /*4120*/  POPC R33, R7 ;  /* 0x0000000700217309 */ /* 0x000e240000000000 */
[----:B0-----:R0:W1:Y:S04]  /*4130*/  SHFL.DOWN PT, R53, R32, 0x1, R33 ;  /* 0x0820000020357989 */ /* 0x00106800000e0021 */
[----:B------:R0:W2:Y:S04]  /*4140*/  SHFL.DOWN PT, R50, R51, 0x1, R33 ;  /* 0x0820000033327989 */ /* 0x0000a800000e0021 */
[----:B------:R0:W3:Y:S02]  /*4150*/  SHFL.DOWN PT, R52, R48, 0x1, R33 ;  /* 0x0820000030347989 */ /* 0x0000e400000e0021 */
.L_x_721:
[----:B------:R-:W-:Y:S01]  /*4160*/  ISETP.GE.AND P2, PT, R38, R33, PT ;  /* 0x000000212600720c */ /* 0x000fe20003f46270 */
[----:B------:R-:W-:-:S12]  /*4170*/  UMOV UR5, 0xffffffff ;  /* 0xffffffff00057882 */ /* 0x000fd80000000000 */
[----:B-1----:R-:W-:Y:S02]  /*4180*/  @!P2 IADD3 R53, P3, PT, R53, R32, RZ ;  /* 0x000000203535a210 */ /* 0x002fe40007f7e0ff */
[----:B------:R-:W-:-:S03]  /*4190*/  @!P2 ISETP.NE.U32.AND P0, PT, R32, RZ, PT ;  /* 0x000000ff2000a20c */ /* 0x000fc60003f05070 */
[----:B0-----:R-:W-:Y:S01]  /*41a0*/  @!P2 IMAD.MOV.U32 R32, RZ, RZ, R53 ;  /* 0x000000ffff20a224 */ /* 0x001fe200078e0035 */
[----:B------:R-:W-:Y:S09]  /*41b0*/  BRA.DIV UR5, `(.L_x_541) ;  /* 0x0000009205987947 */ /* 0x000ff2000b800000 */
.L_x_724:
[----:B------:R-:W-:Y:S01]  /*41c0*/  @!P2 ISETP.NE.AND.EX P0, PT, R51, RZ, PT, P0 ;  /* 0x000000ff3300a20c */ /* 0x000fe20003f05300 */
[----:B------:R-:W-:Y:S01]  /*41d0*/  UMOV UR5, 0xffffffff ;  /* 0xffffffff00057882 */ /* 0x000fe20000000000 */
[----:B--2---:R-:W-:Y:S02]  /*41e0*/  @!P2 IMAD.X R50, R50, 0x1, R51, P3 ;  /* 0x000000013232a824 */ /* 0x004fe400018e0633 */
[----:B---3--:R-:W-:Y:S02]  /*41f0*/  @!P2 SEL R7, R52, RZ, !P0 ;  /* 0x000000ff3407a207 */ /* 0x008fe40004000000 */
[----:B------:R-:W-:-:S03]  /*4200*/  @!P2 IMAD.MOV.U32 R51, RZ, RZ, R50 ;  /* 0x000000ffff33a224 */ /* 0x000fc600078e0032 */
[----:B------:R-:W-:Y:S01]  /*4210*/  @!P2 IMAD.IADD R48, R48, 0x1, R7 ;  /* 0x000000013030a824 */ /* 0x000fe200078e0207 */
[----:B------:R-:W-:Y:S06]  /*4220*/  BRA.DIV UR5, `(.L_x_542) ;  /* 0x00000092059c7947 */ /* 0x000fec000b800000 */
[----:B------:R0:W1:Y:S04]  /*4230*/  SHFL.DOWN PT, R53, R32, 0x2, R33 ;  /* 0x0840000020357989 */ /* 0x00006800000e0021 */
[----:B------:R0:W2:Y:S04]  /*4240*/  SHFL.DOWN PT, R50, R51, 0x2, R33 ;  /* 0x0840000033327989 */ /* 0x0000a800000e0021 */
[----:B------:R0:W3:Y:S02]  /*4250*/  SHFL.DOWN PT, R52, R48, 0x2, R33 ;  /* 0x0840000030347989 */ /* 0x0000e400000e0021 */
.L_x_729:
[----:B------:R-:W-:Y:S01]  /*4260*/  ISETP.GT.AND P2, PT, R46, R33, PT ;  /* 0x000000212e00720c */ /* 0x000fe20003f44270 */
[----:B------:R-:W-:-:S12]  /*4270*/  UMOV UR5, 0xffffffff ;  /* 0xffffffff00057882 */ /* 0x000fd80000000000 */
[----:B-1----:R-:W-:Y:S02]  /*4280*/  @!P2 IADD3 R53, P3, PT, R53, R32, RZ ;  /* 0x000000203535a210 */ /* 0x002fe40007f7e0ff */
[----:B------:R-:W-:-:S03]  /*4290*/  @!P2 ISETP.NE.U32.AND P0, PT, R32, RZ, PT ;  /* 0x000000ff2000a20c */ /* 0x000fc60003f05070 */
[----:B0-----:R-:W-:Y:S01]  /*42a0*/  @!P2 IMAD.MOV.U32 R32, RZ, RZ, R53 ;  /* 0x000000ffff20a224 */ /* 0x001fe200078e0035 */
[----:B------:R-:W-:Y:S09]  /*42b0*/  BRA.DIV UR5, `(.L_x_543) ;  /* 0x0000009205d07947 */ /* 0x000ff2000b800000 */
.L_x_732:
        /* <DEDUP_REMOVED lines=10> */
.L_x_737:
[----:B------:R-:W-:Y:S01]  /*4360*/  ISETP.GT.AND P2, PT, R45, R33, PT ;  /* 0x000000212d00720c */ /* 0x000fe20003f44270 */
[----:B------:R-:W-:-:S12]  /*4370*/  UMOV UR5, 0xffffffff ;  /* 0xffffffff00057882 */ /* 0x000fd80000000000 */
[----:B-1----:R-:W-:Y:S02]  /*4380*/  @!P2 IADD3 R53, P3, PT, R53, R32, RZ ;  /* 0x000000203535a210 */ /* 0x002fe40007f7e0ff */
[----:B------:R-:W-:-:S03]  /*4390*/  @!P2 ISETP.NE.U32.AND P0, PT, R32, RZ, PT ;  /* 0x000000ff2000a20c */ /* 0x000fc60003f05070 */
[----:B0-----:R-:W-:Y:S01]  /*43a0*/  @!P2 IMAD.MOV.U32 R32, RZ, RZ, R53 ;  /* 0x000000ffff20a224 */ /* 0x001fe200078e0035 */
[----:B------:R-:W-:Y:S09]  /*43b0*/  BRA.DIV UR5, `(.L_x_545) ;  /* 0x0000009605087947 */ /* 0x000ff2000b800000 */
.L_x_740:
        /* <DEDUP_REMOVED lines=10> */
.L_x_745:
[----:B------:R-:W-:Y:S01]  /*4460*/  ISETP.GT.AND P2, PT, R44, R33, PT ;  /* 0x000000212c00720c */ /* 0x000fe20003f44270 */
[----:B------:R-:W-:-:S12]  /*4470*/  UMOV UR5, 0xffffffff ;  /* 0xffffffff00057882 */ /* 0x000fd80000000000 */
[----:B-1----:R-:W-:Y:S02]  /*4480*/  @!P2 IADD3 R53, P3, PT, R53, R32, RZ ;  /* 0x000000203535a210 */ /* 0x002fe40007f7e0ff */
[----:B------:R-:W-:-:S03]  /*4490*/  @!P2 ISETP.NE.U32.AND P0, PT, R32, RZ, PT ;  /* 0x000000ff2000a20c */ /* 0x000fc60003f05070 */
[----:B0-----:R-:W-:Y:S01]  /*44a0*/  @!P2 IMAD.MOV.U32 R32, RZ, RZ, R53 ;  /* 0x000000ffff20a224 */ /* 0x001fe200078e0035 */
[----:B------:R-:W-:Y:S09]  /*44b0*/  BRA.DIV UR5, `(.L_x_547) ;  /* 0x0000009605407947 */ /* 0x000ff2000b800000 */
.L_x_748:
        /* <DEDUP_REMOVED lines=10> */
.L_x_753:
[----:B------:R-:W-:Y:S01]  /*4560*/  ISETP.GT.AND P4, PT, R43, R33, PT ;  /* 0x000000212b00720c */ /* 0x000fe20003f84270 */
[----:B------:R-:W-:Y:S01]  /*4570*/  UMOV UR5, 0xffffffff ;  /* 0xffffffff00057882 */ /* 0x000fe20000000000 */
[----:B------:R-:W-:-:S11]  /*4580*/  ISETP.NE.AND P0, PT, R5, 0x65, PT ;  /* 0x000000650500780c */ /* 0x000fd60003f05270 */
[----:B------:R-:W-:Y:S02]  /*4590*/  @!P4 ISETP.NE.U32.AND P2, PT, R32, RZ, PT ;  /* 0x000000ff2000c20c */ /* 0x000fe40003f45070 */
[----:B-1----:R-:W-:Y:S02]  /*45a0*/  @!P4 IADD3 R53, P5, PT, R53, R32, RZ ;  /* 0x000000203535c210 */ /* 0x002fe40007fbe0ff */
[----:B------:R-:W-:-:S03]  /*45b0*/  @!P4 ISETP.NE.AND.EX P2, PT, R51, RZ, PT, P2 ;  /* 0x000000ff3300c20c */ /* 0x000fc60003f45320 */
[----:B0-----:R-:W-:Y:S01]  /*45c0*/  @!P4 IMAD.MOV.U32 R32, RZ, RZ, R53 ;  /* 0x000000ffff20c224 */ /* 0x001fe200078e0035 */
[----:B---3--:R-:W-:Y:S01]  /*45d0*/  @!P4 SEL R5, R6, RZ, !P2 ;  /* 0x000000ff0605c207 */ /* 0x008fe20005000000 */
[----:B--2---:R-:W-:Y:S01]  /*45e0*/  @!P4 IMAD.X R50, R50, 0x1, R51, P5 ;  /* 0x000000013232c824 */ /* 0x004fe200028e0633 */
[C---:B------:R-:W-:Y:S02]  /*45f0*/  ISETP.NE.U32.AND P2, PT, R41.reuse, RZ, PT ;  /* 0x000000ff2900720c */ /* 0x040fe40003f45070 */
[----:B------:R-:W-:Y:S01]  /*4600*/  IADD3 R41, P3, PT, R41, R32, RZ ;  /* 0x0000002029297210 */ /* 0x000fe20007f7e0ff */
[----:B------:R-:W-:Y:S01]  /*4610*/  @!P4 IMAD.IADD R48, R48, 0x1, R5 ;  /* 0x000000013030c824 */ /* 0x000fe200078e0205 */
[----:B------:R-:W-:Y:S01]  /*4620*/  ISETP.NE.AND.EX P2, PT, R42, RZ, PT, P2 ;  /* 0x000000ff2a00720c */ /* 0x000fe20003f45320 */
[----:B------:R-:W-:-:S03]  /*4630*/  @!P4 IMAD.MOV.U32 R51, RZ, RZ, R50 ;  /* 0x000000ffff33c224 */ /* 0x000fc600078e0032 */
[----:B------:R-:W-:Y:S01]  /*4640*/  SEL R5, R48, RZ, !P2 ;  /* 0x000000ff30057207 */ /* 0x000fe20005000000 */
[----:B------:R-:W-:Y:S08]  /*4650*/  BRA.DIV UR5, `(.L_x_549) ;  /* 0x00000096054c7947 */ /* 0x000ff0000b800000 */
.L_x_756:
[----:B------:R-:W-:Y:S01]  /*4660*/  UMOV UR5, 0xffffffff ;  /* 0xffffffff00057882 */ /* 0x000fe20000000000 */
[----:B------:R-:W-:Y:S02]  /*4670*/  IMAD.X R42, R42, 0x1, R51, P3 ;  /* 0x000000012a2a7824 */ /* 0x000fe400018e0633 */
[----:B------:R-:W-:Y:S02]  /*4680*/  IMAD.IADD R40, R5, 0x1, R40 ;  /* 0x0000000105287824 */ /* 0x000fe400078e0228 */
[----:B------:R-:W-:Y:S01]  /*4690*/  VIADD R49, R49, 0xffffffe0 ;  /* 0xffffffe031317836 */ /* 0x000fe20000000000 */
[----:B------:R-:W-:Y:S06]  /*46a0*/  BRA.DIV UR5, `(.L_x_550) ;  /* 0x0000009605587947 */ /* 0x000fec000b800000 */
[----:B------:R-:W-:-:S13]  /*46b0*/  VOTE.ALL P0, P0 ;  /* 0x0000000000ff7806 */ /* 0x000fda0000000000 */
.L_x_759:
[----:B------:R-:W-:Y:S05]  /*46c0*/  @P0 BRA `(.L_x_551) ;  /* 0xfffffff8004c0947 */ /* 0x000fea000383ffff */
.L_x_537:
[----:B------:R-:W-:Y:S01]  /*46d0*/  ISETP.NE.AND P2, PT, R38, RZ, PT ;  /* 0x000000ff2600720c */ /* 0x000fe20003f45270 */
[----:B------:R-:W-:Y:S01]  /*46e0*/  BSSY.RECONVERGENT B0, `(.L_x_552) ;  /* 0x000001a000007945 */ /* 0x000fe20003800200 */
[----:B------:R-:W-:Y:S02]  /*46f0*/  IMAD.MOV.U32 R30, RZ, RZ, R41 ;  /* 0x000000ffff1e7224 */ /* 0x000fe400078e0029 */
[----:B------:R-:W-:-:S09]  /*4700*/  IMAD.MOV.U32 R31, RZ, RZ, R42 ;  /* 0x000000ffff1f7224 */ /* 0x000fd200078e002a */
[----:B------:R-:W0:Y:S01]  /*4710*/  @!P2 S2R R5, SR_CgaCtaId ;  /* 0x000000000005a919 */ /* 0x000e220000008800 */
[----:B------:R-:W-:-:S04]  /*4720*/  @!P2 MOV R4, 0x400 ;  /* 0x000004000004a802 */ /* 0x000fc80000000f00 */
[----:B0-----:R-:W-:Y:S01]  /*4730*/  @!P2 LEA R43, R5, R4, 0x18 ;  /* 0x00000004052ba211 */ /* 0x001fe200078ec0ff */
[----:B------:R-:W-:Y:S06]  /*4740*/  @P1 BRA `(.L_x_553) ;  /* 0x00000000004c1947 */ /* 0x000fec0003800000 */
[----:B------:R-:W0:Y:S01]  /*4750*/  S2UR UR6, SR_CgaCtaId ;  /* 0x00000000000679c3 */ /* 0x000e220000008800 */
[----:B------:R-:W-:Y:S01]  /*4760*/  ISETP.NE.U32.AND P0, PT, R35, RZ, PT ;  /* 0x000000ff2300720c */ /* 0x000fe20003f05070 */
[----:B------:R-:W-:Y:S01]  /*4770*/  UMOV UR5, 0x400 ;  /* 0x0000040000057882 */ /* 0x000fe20000000000 */
[----:B------:R-:W-:Y:S02]  /*4780*/  IADD3 R35, P1, PT, R30, R35, RZ ;  /* 0x000000231e237210 */ /* 0x000fe40007f3e0ff */
[----:B------:R-:W-:-:S03]  /*4790*/  ISETP.NE.AND.EX P0, PT, R36, RZ, PT, P0 ;  /* 0x000000ff2400720c */ /* 0x000fc60003f05300 */
[----:B------:R-:W1:Y:S01]  /*47a0*/  LDC.64 R4, c[0x0][0x3a8] ;  /* 0x0000ea00ff047b82 */ /* 0x000e620000000a00 */
[----:B------:R-:W-:Y:S01]  /*47b0*/  SEL R6, R40, RZ, !P0 ;  /* 0x000000ff28067207 */ /* 0x000fe20004000000 */
[----:B------:R-:W-:-:S04]  /*47c0*/  IMAD.X R7, R31, 0x1, R36, P1 ;  /* 0x000000011f077824 */ /* 0x000fc800008e0624 */
[----:B------:R-:W-:Y:S02]  /*47d0*/  IMAD.IADD R37, R37, 0x1, R6 ;  /* 0x0000000125257824 */ /* 0x000fe400078e0206 */
[----:B------:R-:W-:Y:S01]  /*47e0*/  IMAD.MOV.U32 R6, RZ, RZ, R35 ;  /* 0x000000ffff067224 */ /* 0x000fe200078e0023 */
[----:B0-----:R-:W-:Y:S01]  /*47f0*/  ULEA UR5, UR6, UR5, 0x18 ;  /* 0x0000000506057291 */ /* 0x001fe2000f8ec0ff */
[----:B-1----:R-:W-:-:S04]  /*4800*/  IMAD.WIDE.U32 R32, R39, 0x10, R4 ;  /* 0x0000001027207825 */ /* 0x002fc800078e0004 */
[----:B------:R-:W-:Y:S02]  /*4810*/  IMAD.MOV.U32 R4, RZ, RZ, R37 ;  /* 0x000000ffff047224 */ /* 0x000fe400078e0025 */
[----:B------:R-:W-:-:S05]  /*4820*/  IMAD.MOV.U32 R5, RZ, RZ, 0x65 ;  /* 0x00000065ff057424 */ /* 0x000fca00078e00ff */
[----:B------:R0:W-:Y:S04]  /*4830*/  ST.E.128.STRONG.GPU desc[UR8][R32.64+0x200], R4 ;  /* 0x0002000420007985 */ /* 0x0001e8000c10fd08 */
[----:B------:R0:W-:Y:S04]  /*4840*/  STS.64 [UR5+0xb8], R6 ;  /* 0x0000b806ff007988 */ /* 0x0001e80008000a05 */
[----:B------:R0:W-:Y:S04]  /*4850*/  STS [UR5+0xc0], R37 ;  /* 0x0000c025ff007988 */ /* 0x0001e80008000805 */
[----:B------:R0:W-:Y:S04]  /*4860*/  STS.64 [UR5+0xa8], R30 ;  /* 0x0000a81eff007988 */ /* 0x0001e80008000a05 */
[----:B------:R0:W-:Y:S02]  /*4870*/  STS [UR5+0xb0], R40 ;  /* 0x0000b028ff007988 */ /* 0x0001e40008000805 */
.L_x_553:
[----:B------:R-:W-:Y:S05]  /*4880*/  BSYNC.RECONVERGENT B0 ;  /* 0x0000000000007941 */ /* 0x000fea0003800200 */
.L_x_552:
[----:B------:R1:W-:Y:S01]  /*4890*/  @!P2 STS.64 [R43+0x88], R30 ;  /* 0x0000881e2b00a388 */ /* 0x0003e20000000a00 */
[----:B------:R-:W-:Y:S02]  /*48a0*/  @!P2 IMAD.MOV.U32 R29, RZ, RZ, R30 ;  /* 0x000000ffff1da224 */ /* 0x000fe400078e001e */
[----:B------:R-:W-:Y:S01]  /*48b0*/  @!P2 IMAD.MOV.U32 R28, RZ, RZ, R31 ;  /* 0x000000ffff1ca224 */ /* 0x000fe200078e001f */
[----:B------:R1:W-:Y:S01]  /*48c0*/  @!P2 STS [R43+0x90], R40 ;  /* 0x000090282b00a388 */ /* 0x0003e20000000800 */
[----:B------:R-:W-:-:S07]  /*48d0*/  @!P2 IMAD.MOV.U32 R3, RZ, RZ, R40 ;  /* 0x000000ffff03a224 */ /* 0x000fce00078e0028 */
.L_x_521:
[----:B0-----:R-:W0:Y:S01]  /*48e0*/  S2R R33, SR_TID.X ;  /* 0x0000000000217919 */ /* 0x001e220000002100 */
[----:B------:R-:W-:Y:S05]  /*48f0*/  WARPSYNC.ALL ;  /* 0x0000000000007948 */ /* 0x000fea0003800000 */
[----:B------:R-:W-:Y:S01]  /*4900*/  BAR.SYNC.DEFER_BLOCKING 0x0 ;  /* 0x0000000000007b1d */ /* 0x000fe20000010000 */
[----:B------:R-:W-:-:S05]  /*4910*/  ISETP.NE.AND P1, PT, R2, R8, PT ;  /* 0x000000080200720c */ /* 0x000fca0003f25270 */
[----:B------:R-:W-:Y:S01]  /*4920*/  BSSY.RECONVERGENT B0, `(.L_x_554) ;  /* 0x000000e000007945 */ /* 0x000fe20003800200 */
[----:B0-----:R-:W-:-:S13]  /*4930*/  ISETP.NE.AND P0, PT, R33, RZ, PT ;  /* 0x000000ff2100720c */ /* 0x001fda0003f05270 */
[----:B------:R-:W-:Y:S05]  /*4940*/  @!P0 BRA `(.L_x_555) ;  /* 0x00000000002c8947 */ /* 0x000fea0003800000 */
[----:B------:R-:W0:Y:S01]  /*4950*/  S2UR UR6, SR_CgaCtaId ;  /* 0x00000000000679c3 */ /* 0x000e220000008800 */
[----:B------:R-:W-:Y:S01]  /*4960*/  UMOV UR5, 0x400 ;  /* 0x0000040000057882 */ /* 0x000fe20000000000 */
[----:B------:R-:W-:-:S04]  /*4970*/  ISETP.NE.U32.AND P0, PT, R29, RZ, PT ;  /* 0x000000ff1d00720c */ /* 0x000fc80003f05070 */
[----:B------:R-:W-:Y:S01]  /*4980*/  ISETP.NE.AND.EX P0, PT, R28, RZ, PT, P0 ;  /* 0x000000ff1c00720c */ /* 0x000fe20003f05300 */
[----:B0-----:R-:W-:-:S09]  /*4990*/  ULEA UR5, UR6, UR5, 0x18 ;  /* 0x0000000506057291 */ /* 0x001fd2000f8ec0ff */
[----:B------:R-:W0:Y:S04]  /*49a0*/  LDS.64 R4, [UR5+0x88] ;  /* 0x00008805ff047984 */ /* 0x000e280008000a00 */
[----:B------:R-:W2:Y:S01]  /*49b0*/  LDS R6, [UR5+0x90] ;  /* 0x00009005ff067984 */ /* 0x000ea20008000800 */
[----:B0-----:R-:W-:Y:S02]  /*49c0*/  IADD3 R29, P2, PT, R4, R29, RZ ;  /* 0x0000001d041d7210 */ /* 0x001fe40007f5e0ff */
[----:B--2---:R-:W-:-:S03]  /*49d0*/  SEL R6, R6, RZ, !P0 ;  /* 0x000000ff06067207 */ /* 0x004fc60004000000 */
[----:B------:R-:W-:Y:S02]  /*49e0*/  IMAD.X R28, R5, 0x1, R28, P2 ;  /* 0x00000001051c7824 */ /* 0x000fe400010e061c */
[----:B------:R-:W-:-:S07]  /*49f0*/  IMAD.IADD R3, R3, 0x1, R6 ;  /* 0x0000000103037824 */ /* 0x000fce00078e0206 */
.L_x_555:
[----:B------:R-:W-:Y:S05]  /*4a00*/  BSYNC.RECONVERGENT B0 ;  /* 0x0000000000007941 */ /* 0x000fea0003800200 */
.L_x_554:
[----:B------:R-:W-:Y:S01]  /*4a10*/  SEL R4, R3, RZ, !P1 ;  /* 0x000000ff03047207 */ /* 0x000fe20004800000 */
[----:B------:R-:W0:Y:S01]  /*4a20*/  S2UR UR5, SR_CgaCtaId ;  /* 0x00000000000579c3 */ /* 0x000e220000008800 */
[----:B------:R-:W-:Y:S01]  /*4a30*/  ISETP.NE.AND P6, PT, R8, R10, PT ;  /* 0x0000000a0800720c */ /* 0x000fe20003fc5270 */
[----:B------:R-:W-:Y:S01]  /*4a40*/  UMOV UR4, 0x400 ;  /* 0x0000040000047882 */ /* 0x000fe20000000000 */
[----:B------:R-:W-:Y:S01]  /*4a50*/  ISETP.NE.AND P2, PT, R10, R12, PT ;  /* 0x0000000c0a00720c */ /* 0x000fe20003f45270 */
[----:B------:R-:W-:Y:S01]  /*4a60*/  IMAD.IADD R9, R9, 0x1, R4 ;  /* 0x0000000109097824 */ /* 0x000fe200078e0204 */
[----:B------:R-:W-:Y:S02]  /*4a70*/  ISETP.NE.AND P0, PT, R12, R14, PT ;  /* 0x0000000e0c00720c */ /* 0x000fe40003f05270 */
[----:B------:R-:W-:Y:S02]  /*4a80*/  ISETP.NE.AND P3, PT, R8, R10, PT ;  /* 0x0000000a0800720c */ /* 0x000fe40003f65270 */
[----:B------:R-:W-:-:S02]  /*4a90*/  SEL R4, R9, RZ, !P6 ;  /* 0x000000ff09047207 */ /* 0x000fc40007000000 */
[----:B------:R-:W-:Y:S02]  /*4aa0*/  ISETP.NE.AND P4, PT, R10, R12, PT ;  /* 0x0000000c0a00720c */ /* 0x000fe40003f85270 */
[----:B------:R-:W-:Y:S01]  /*4ab0*/  SEL R7, RZ, 0x1, !P3 ;  /* 0x00000001ff077807 */ /* 0x000fe20005800000 */
[----:B------:R-:W-:Y:S01]  /*4ac0*/  IMAD.IADD R11, R11, 0x1, R4 ;  /* 0x000000010b0b7824 */ /* 0x000fe200078e0204 */
[----:B-1----:R-:W-:Y:S02]  /*4ad0*/  SEL R30, RZ, 0x1, !P4 ;  /* 0x00000001ff1e7807 */ /* 0x002fe40006000000 */
[----:B------:R-:W-:Y:S02]  /*4ae0*/  ISETP.NE.AND P3, PT, R12, R14, PT ;  /* 0x0000000e0c00720c */ /* 0x000fe40003f65270 */
[----:B------:R-:W-:Y:S02]  /*4af0*/  SEL R4, R11, RZ, !P2 ;  /* 0x000000ff0b047207 */ /* 0x000fe40005000000 */
[----:B------:R-:W-:-:S02]  /*4b00*/  SEL R41, RZ, 0x1, !P6 ;  /* 0x00000001ff297807 */ /* 0x000fc40007000000 */
[----:B------:R-:W-:Y:S01]  /*4b10*/  ISETP.NE.AND P6, PT, R18, R20, PT ;  /* 0x000000141200720c */ /* 0x000fe20003fc5270 */
[----:B------:R-:W-:Y:S01]  /*4b20*/  IMAD.IADD R13, R13, 0x1, R4 ;  /* 0x000000010d0d7824 */ /* 0x000fe200078e0204 */
[----:B0-----:R-:W-:Y:S02]  /*4b30*/  ULEA UR4, UR5, UR4, 0x18 ;  /* 0x0000000405047291 */ /* 0x001fe4000f8ec0ff */
[----:B------:R-:W-:Y:S02]  /*4b40*/  SEL R45, RZ, 0x1, !P6 ;  /* 0x00000001ff2d7807 */ /* 0x000fe40007000000 */
[----:B------:R-:W-:Y:S02]  /*4b50*/  SEL R4, R13, RZ, !P0 ;  /* 0x000000ff0d047207 */ /* 0x000fe40004000000 */
[----:B------:R-:W-:-:S03]  /*4b60*/  ISETP.NE.AND P0, PT, R14, R16, PT ;  /* 0x000000100e00720c */ /* 0x000fc60003f05270 */
[----:B------:R-:W-:-:S05]  /*4b70*/  IMAD.IADD R15, R15, 0x1, R4 ;  /* 0x000000010f0f7824 */ /* 0x000fca00078e0204 */
[----:B------:R-:W-:Y:S02]  /*4b80*/  SEL R4, R15, RZ, !P0 ;  /* 0x000000ff0f047207 */ /* 0x000fe40004000000 */
[----:B------:R-:W-:-:S03]  /*4b90*/  ISETP.NE.AND P0, PT, R16, R18, PT ;  /* 0x000000121000720c */ /* 0x000fc60003f05270 */
[----:B------:R-:W-:-:S05]  /*4ba0*/  IMAD.IADD R17, R17, 0x1, R4 ;  /* 0x0000000111117824 */ /* 0x000fca00078e0204 */
[----:B------:R-:W-:Y:S02]  /*4bb0*/  SEL R4, R17, RZ, !P0 ;  /* 0x000000ff11047207 */ /* 0x000fe40004000000 */
[----:B------:R-:W-:-:S03]  /*4bc0*/  ISETP.NE.AND P0, PT, R18, R20, PT ;  /* 0x000000141200720c */ /* 0x000fc60003f05270 */
[----:B------:R-:W-:Y:S02]  /*4bd0*/  IMAD.IADD R19, R19, 0x1, R4 ;  /* 0x0000000113137824 */ /* 0x000fe400078e0204 */
[----:B------:R-:W0:Y:S03]  /*4be0*/  LDS.64 R4, [UR4+0xc8] ;  /* 0x0000c804ff047984 */ /* 0x000e260008000a00 */
[----:B------:R-:W-:Y:S02]  /*4bf0*/  SEL R6, R19, RZ, !P0 ;  /* 0x000000ff13067207 */ /* 0x000fe40004000000 */
[----:B------:R-:W-:-:S03]  /*4c00*/  ISETP.NE.AND P0, PT, R2, R8, PT ;  /* 0x000000080200720c */ /* 0x000fc60003f05270 */
[----:B------:R-:W-:Y:S01]  /*4c10*/  IMAD.IADD R21, R21, 0x1, R6 ;  /* 0x0000000115157824 */ /* 0x000fe200078e0206 */
[----:B------:R-:W-:Y:S02]  /*4c20*/  SEL R6, RZ, 0x1, !P0 ;  /* 0x00000001ff067807 */ /* 0x000fe40004000000 */
[----:B------:R-:W-:Y:S02]  /*4c30*/  ISETP.NE.AND P0, PT, R20, R22, PT ;  /* 0x000000161400720c */ /* 0x000fe40003f05270 */
[----:B------:R-:W-:Y:S02]  /*4c40*/  IADD3 R30, P4, P5, R30, R7, R6 ;  /* 0x000000071e1e7210 */ /* 0x000fe40007d9e006 */
[----:B------:R-:W-:Y:S02]  /*4c50*/  SEL R7, RZ, 0x1, !P3 ;  /* 0x00000001ff077807 */ /* 0x000fe40005800000 */
[----:B------:R-:W-:Y:S02]  /*4c60*/  SEL R6, R21, RZ, !P0 ;  /* 0x000000ff15067207 */ /* 0x000fe40004000000 */
[----:B------:R-:W-:-:S02]  /*4c70*/  IADD3 R32, P0, PT, R30, R7, RZ ;  /* 0x000000071e207210 */ /* 0x000fc40007f1e0ff */
[----:B------:R-:W-:Y:S01]  /*4c80*/  IADD3.X R31, PT, PT, RZ, RZ, RZ, P4, P5 ;  /* 0x000000ffff1f7210 */ /* 0x000fe200027ea4ff */
[----:B------:R-:W-:Y:S01]  /*4c90*/  IMAD.IADD R23, R23, 0x1, R6 ;  /* 0x0000000117177824 */ /* 0x000fe200078e0206 */
[----:B------:R-:W-:Y:S02]  /*4ca0*/  ISETP.NE.AND P3, PT, R14, R16, PT ;  /* 0x000000100e00720c */ /* 0x000fe40003f65270 */
[----:B------:R-:W-:Y:S01]  /*4cb0*/  SEL R6, RZ, 0x1, !P1 ;  /* 0x00000001ff067807 */ /* 0x000fe20004800000 */
[----:B------:R-:W-:Y:S01]  /*4cc0*/  IMAD.X R31, RZ, RZ, R31, P0 ;  /* 0x000000ffff1f7224 */ /* 0x000fe200000e061f */
[----:B------:R-:W-:Y:S02]  /*4cd0*/  SEL R7, RZ, 0x1, !P3 ;  /* 0x00000001ff077807 */ /* 0x000fe40005800000 */
[----:B------:R-:W-:Y:S02]  /*4ce0*/  IADD3 R35, P0, PT, R29, R32, RZ ;  /* 0x000000201d237210 */ /* 0x000fe40007f1e0ff */
[----:B------:R-:W-:-:S02]  /*4cf0*/  ISETP.NE.AND P1, PT, R16, R18, PT ;  /* 0x000000121000720c */ /* 0x000fc40003f25270 */
[----:B------:R-:W-:Y:S02]  /*4d00*/  SEL R30, RZ, 0x1, !P2 ;  /* 0x00000001ff1e7807 */ /* 0x000fe40005000000 */
[----:B------:R-:W-:Y:S01]  /*4d10*/  IADD3 R34, P2, PT, R32, R7, RZ ;  /* 0x0000000720227210 */ /* 0x000fe20007f5e0ff */
[----:B------:R-:W-:Y:S01]  /*4d20*/  IMAD.X R32, R28, 0x1, R31, P0 ;  /* 0x000000011c207824 */ /* 0x000fe200000e061f */
[----:B------:R-:W-:Y:S02]  /*4d30*/  SEL R37, RZ, 0x1, !P1 ;  /* 0x00000001ff257807 */ /* 0x000fe40004800000 */
[C---:B------:R-:W-:Y:S02]  /*4d40*/  IADD3 R41, P3, P1, R29.reuse, R41, R6 ;  /* 0x000000291d297210 */ /* 0x040fe4000797e006 */
[----:B0-----:R-:W-:Y:S01]  /*4d50*/  ISETP.GE.U32.AND P0, PT, R4, 0x101, PT ;  /* 0x000001010400780c */ /* 0x001fe20003f06070 */
[----:B------:R-:W-:Y:S01]  /*4d60*/  IMAD.IADD R38, R34, 0x1, R37 ;  /* 0x0000000122267824 */ /* 0x000fe200078e0225 */
[----:B------:R-:W-:Y:S01]  /*4d70*/  IADD3 R43, P4, PT, R29, R6, RZ ;  /* 0x000000061d2b7210 */ /* 0x000fe20007f9e0ff */
[----:B------:R-:W-:Y:S01]  /*4d80*/  IMAD.X R37, RZ, RZ, R31, P2 ;  /* 0x000000ffff257224 */ /* 0x000fe200010e061f */
[----:B------:R-:W-:-:S02]  /*4d90*/  ISETP.GE.AND.EX P0, PT, R5, RZ, PT, P0 ;  /* 0x000000ff0500720c */ /* 0x000fc40003f06300 */
[----:B------:R-:W-:Y:S01]  /*4da0*/  IADD3 R39, P2, PT, R41, R30, RZ ;  /* 0x0000001e29277210 */ /* 0x000fe20007f5e0ff */
[----:B------:R-:W-:Y:S01]  /*4db0*/  IMAD.IADD R30, R38, 0x1, R45 ;  /* 0x00000001261e7824 */ /* 0x000fe200078e022d */
[C---:B------:R-:W-:Y:S02]  /*4dc0*/  IADD3.X R36, PT, PT, R28.reuse, RZ, RZ, P3, P1 ;  /* 0x000000ff1c247210 */ /* 0x040fe40001fe24ff */
[C---:B------:R-:W-:Y:S01]  /*4dd0*/  IADD3 R6, P6, PT, R29.reuse, R34, RZ ;  /* 0x000000221d067210 */ /* 0x040fe20007fde0ff */
[----:B------:R-:W-:Y:S01]  /*4de0*/  IMAD.X R34, RZ, RZ, R28, P4 ;  /* 0x000000ffff227224 */ /* 0x000fe200020e061c */
[C---:B------:R-:W-:Y:S02]  /*4df0*/  IADD3 R24, P5, PT, R29.reuse, R24, RZ ;  /* 0x000000181d187210 */ /* 0x040fe40007fbe0ff */
[C---:B------:R-:W-:Y:S01]  /*4e00*/  IADD3 R7, P3, PT, R29.reuse, R38, RZ ;  /* 0x000000261d077210 */ /* 0x040fe20007f7e0ff */
[C---:B------:R-:W-:Y:S01]  /*4e10*/  IMAD.X R37, R28.reuse, 0x1, R37, P6 ;  /* 0x000000011c257824 */ /* 0x040fe200030e0625 */
[----:B------:R-:W-:Y:S01]  /*4e20*/  IADD3 R30, P1, PT, R29, R30, RZ ;  /* 0x0000001e1d1e7210 */ /* 0x000fe20007f3e0ff */
[----:B------:R-:W-:-:S02]  /*4e30*/  IMAD.X R27, R28, 0x1, R27, P5 ;  /* 0x000000011c1b7824 */ /* 0x000fc400028e061b */
[C---:B------:R-:W-:Y:S02]  /*4e40*/  IMAD.X R0, R28.reuse, 0x1, R0, P3 ;  /* 0x000000011c007824 */ /* 0x040fe400018e0600 */
[----:B------:R-:W-:Y:S02]  /*4e50*/  IMAD.X R38, RZ, RZ, R36, P2 ;  /* 0x000000ffff267224 */ /* 0x000fe400010e0624 */
[----:B------:R-:W-:Y:S01]  /*4e60*/  IMAD.X R31, R28, 0x1, R26, P1 ;  /* 0x000000011c1f7824 */ /* 0x000fe200008e061a */
[----:B------:R-:W-:Y:S06]  /*4e70*/  @!P0 BRA `(.L_x_556) ;  /* 0x0000000400f08947 */ /* 0x000fec0003800000 */
[----:B------:R-:W0:Y:S01]  /*4e80*/  LDS.64 R26, [UR4+0xa8] ;  /* 0x0000a804ff1a7984 */ /* 0x000e220008000a00 */
[----:B------:R-:W-:Y:S01]  /*4e90*/  BAR.SYNC.DEFER_BLOCKING 0x0 ;  /* 0x0000000000007b1d */ /* 0x000fe20000010000 */
[----:B------:R-:W-:Y:S02]  /*4ea0*/  ISETP.NE.AND P1, PT, R2, R8, PT ;  /* 0x000000080200720c */ /* 0x000fe40003f25270 */
[----:B------:R-:W-:Y:S02]  /*4eb0*/  ISETP.NE.AND P2, PT, R8, R10, PT ;  /* 0x0000000a0800720c */ /* 0x000fe40003f45270 */
[----:B------:R-:W-:Y:S02]  /*4ec0*/  ISETP.NE.AND P0, PT, R10, R12, PT ;  /* 0x0000000c0a00720c */ /* 0x000fe40003f05270 */
[----:B------:R-:W-:Y:S02]  /*4ed0*/  ISETP.NE.AND P6, PT, R12, R14, PT ;  /* 0x0000000e0c00720c */ /* 0x000fe40003fc5270 */
[----:B------:R-:W-:-:S02]  /*4ee0*/  ISETP.NE.AND P3, PT, R18, R20, PT ;  /* 0x000000141200720c */ /* 0x000fc40003f65270 */
[----:B------:R-:W-:Y:S02]  /*4ef0*/  ISETP.NE.AND P4, PT, R20, R22, PT ;  /* 0x000000161400720c */ /* 0x000fe40003f85270 */
[----:B------:R-:W-:Y:S01]  /*4f00*/  ISETP.NE.AND P5, PT, R22, R25, PT ;  /* 0x000000191600720c */ /* 0x000fe20003fa5270 */
[--C-:B0-----:R-:W-:Y:S02]  /*4f10*/  @P1 IMAD.IADD R29, R29, 0x1, -R26.reuse ;  /* 0x000000011d1d1824 */ /* 0x101fe400078e0a1a */
[--C-:B------:R-:W-:Y:S02]  /*4f20*/  @P2 IMAD.IADD R43, R43, 0x1, -R26.reuse ;  /* 0x000000012b2b2824 */ /* 0x100fe400078e0a1a */
[--C-:B------:R-:W-:Y:S01]  /*4f30*/  @P0 IMAD.IADD R41, R41, 0x1, -R26.reuse ;  /* 0x0000000129290824 */ /* 0x100fe200078e0a1a */
[----:B------:R-:W-:Y:S01]  /*4f40*/  @P1 LEA R29, R29, UR4, 0x3 ;  /* 0x000000041d1d1c11 */ /* 0x000fe2000f8e18ff */
[--C-:B------:R-:W-:Y:S01]  /*4f50*/  @P6 IMAD.IADD R39, R39, 0x1, -R26.reuse ;  /* 0x0000000127276824 */ /* 0x100fe200078e0a1a */
[----:B------:R-:W-:Y:S01]  /*4f60*/  @P2 LEA R43, R43, UR4, 0x3 ;  /* 0x000000042b2b2c11 */ /* 0x000fe2000f8e18ff */
[--C-:B------:R-:W-:Y:S01]  /*4f70*/  @P3 IMAD.IADD R7, R7, 0x1, -R26.reuse ;  /* 0x0000000107073824 */ /* 0x100fe200078e0a1a */
[----:B------:R-:W-:Y:S01]  /*4f80*/  @P0 LEA R41, R41, UR4, 0x3 ;  /* 0x0000000429290c11 */ /* 0x000fe2000f8e18ff */
[----:B------:R0:W-:Y:S01]  /*4f90*/  @P1 STS.64 [R29], R2 ;  /* 0x000000021d001388 */ /* 0x0001e20000000a00 */
[----:B------:R-:W-:Y:S01]  /*4fa0*/  ISETP.NE.AND P1, PT, R14, R16, PT ;  /* 0x000000100e00720c */ /* 0x000fe20003f25270 */
[--C-:B------:R-:W-:Y:S01]  /*4fb0*/  @P4 IMAD.IADD R30, R30, 0x1, -R26.reuse ;  /* 0x000000011e1e4824 */ /* 0x100fe200078e0a1a */
[----:B------:R-:W-:Y:S01]  /*4fc0*/  @P6 LEA R39, R39, UR4, 0x3 ;  /* 0x0000000427276c11 */ /* 0x000fe2000f8e18ff */
[----:B------:R0:W-:Y:S01]  /*4fd0*/  @P2 STS.64 [R43], R8 ;  /* 0x000000082b002388 */ /* 0x0001e20000000a00 */
[----:B------:R-:W-:Y:S01]  /*4fe0*/  ISETP.NE.AND P2, PT, R16, R18, PT ;  /* 0x000000121000720c */ /* 0x000fe20003f45270 */
[----:B------:R-:W-:Y:S01]  /*4ff0*/  @P5 IMAD.IADD R24, R24, 0x1, -R26 ;  /* 0x0000000118185824 */ /* 0x000fe200078e0a1a */
[----:B------:R-:W-:Y:S01]  /*5000*/  @P3 LEA R7, R7, UR4, 0x3 ;  /* 0x0000000407073c11 */ /* 0x000fe2000f8e18ff */
[----:B------:R0:W-:Y:S01]  /*5010*/  @P0 STS.64 [R41], R10 ;  /* 0x0000000a29000388 */ /* 0x0001e20000000a00 */
[----:B------:R-:W-:-:S02]  /*5020*/  @P4 LEA R30, R30, UR4, 0x3 ;  /* 0x000000041e1e4c11 */ /* 0x000fc4000f8e18ff */
[----:B------:R-:W-:Y:S01]  /*5030*/  @P5 LEA R24, R24, UR4, 0x3 ;  /* 0x0000000418185c11 */ /* 0x000fe2000f8e18ff */
[----:B------:R0:W-:Y:S01]  /*5040*/  @P6 STS.64 [R39], R12 ;  /* 0x0000000c27006388 */ /* 0x0001e20000000a00 */
[----:B------:R-:W-:Y:S01]  /*5050*/  ISETP.GT.U32.AND P0, PT, R4, R33, PT ;  /* 0x000000210400720c */ /* 0x000fe20003f04070 */
[----:B------:R-:W-:-:S03]  /*5060*/  @P1 IMAD.IADD R35, R35, 0x1, -R26 ;  /* 0x0000000123231824 */ /* 0x000fc600078e0a1a */
[----:B------:R-:W-:Y:S01]  /*5070*/  ISETP.GT.U32.AND.EX P0, PT, R5, RZ, PT, P0 ;  /* 0x000000ff0500720c */ /* 0x000fe20003f04100 */
[----:B------:R-:W-:Y:S01]  /*5080*/  @P2 IMAD.IADD R6, R6, 0x1, -R26 ;  /* 0x0000000106062824 */ /* 0x000fe200078e0a1a */
[----:B------:R-:W-:-:S04]  /*5090*/  @P1 LEA R35, R35, UR4, 0x3 ;  /* 0x0000000423231c11 */ /* 0x000fc8000f8e18ff */
[----:B------:R-:W-:Y:S01]  /*50a0*/  @P2 LEA R6, R6, UR4, 0x3 ;  /* 0x0000000406062c11 */ /* 0x000fe2000f8e18ff */
        /* <DEDUP_REMOVED lines=11> */
[----:B------:R-:W-:-:S04]  /*5160*/  LOP3.LUT R3, RZ, R21, RZ, 0x33, !PT ;  /* 0x00000015ff037212 */ /* 0x000fc800078e33ff */
[----:B------:R-:W-:Y:S02]  /*5170*/  IADD3 R14, P0, PT, R4, R3, RZ ;  /* 0x00000003040e7210 */ /* 0x000fe40007f1e0ff */
[----:B------:R-:W-:Y:S02]  /*5180*/  LOP3.LUT R3, RZ, R23, RZ, 0x33, !PT ;  /* 0x00000017ff037212 */ /* 0x000fe400078e33ff */
[----:B------:R-:W-:-:S03]  /*5190*/  LOP3.LUT R0, R14, 0x300, RZ, 0xc0, !PT ;  /* 0x000003000e007812 */ /* 0x000fc600078ec0ff */
[----:B------:R-:W-:Y:S01]  /*51a0*/  IMAD.X R3, R5, 0x1, R3, P0 ;  /* 0x0000000105037824 */ /* 0x000fe200000e0603 */
[----:B------:R-:W-:Y:S02]  /*51b0*/  ISETP.NE.U32.AND P1, PT, R0, 0x300, PT ;  /* 0x000003000000780c */ /* 0x000fe40003f25070 */
[----:B------:R-:W-:Y:S02]  /*51c0*/  ISETP.GE.U32.AND P0, PT, R14, 0x300, PT ;  /* 0x000003000e00780c */ /* 0x000fe40003f06070 */
[----:B------:R-:W-:Y:S02]  /*51d0*/  ISETP.NE.AND.EX P1, PT, RZ, RZ, PT, P1 ;  /* 0x000000ffff00720c */ /* 0x000fe40003f25310 */
[----:B------:R-:W-:-:S11]  /*51e0*/  ISETP.GE.U32.AND.EX P0, PT, R3, RZ, PT, P0 ;  /* 0x000000ff0300720c */ /* 0x000fd60003f06100 */
[----:B0-----:R-:W-:Y:S05]  /*51f0*/  @!P1 BRA `(.L_x_558) ;  /* 0x0000000000849947 */ /* 0x001fea0003800000 */
[----:B------:R-:W0:Y:S01]  /*5200*/  LDCU.128 UR12, c[0x0][0x390] ;  /* 0x00007200ff0c77ac */ /* 0x000e220008000c00 */
[----:B------:R-:W-:Y:S01]  /*5210*/  SHF.R.U64 R14, R14, 0x8, R3 ;  /* 0x000000080e0e7819 */ /* 0x000fe20000001203 */
[----:B------:R-:W-:Y:S01]  /*5220*/  IMAD.MOV.U32 R15, RZ, RZ, RZ ;  /* 0x000000ffff0f7224 */ /* 0x000fe200078e00ff */
[----:B------:R-:W-:-:S03]  /*5230*/  IADD3 R11, P1, PT, R26, R21, RZ ;  /* 0x000000151a0b7210 */ /* 0x000fc60007f3e0ff */
[----:B------:R-:W-:Y:S02]  /*5240*/  VIADD R14, R14, 0x1 ;  /* 0x000000010e0e7836 */ /* 0x000fe40000000000 */
[----:B------:R-:W-:Y:S02]  /*5250*/  IMAD.X R0, R27, 0x1, R23, P1 ;  /* 0x000000011b007824 */ /* 0x000fe400008e0617 */
[C---:B------:R-:W-:Y:S01]  /*5260*/  IMAD.SHL.U32 R10, R11.reuse, 0x4, RZ ;  /* 0x000000040b0a7824 */ /* 0x040fe200078e00ff */
[----:B------:R-:W-:Y:S02]  /*5270*/  LOP3.LUT R14, R14, 0x3, RZ, 0xc0, !PT ;  /* 0x000000030e0e7812 */ /* 0x000fe400078ec0ff */
[----:B------:R-:W-:Y:S02]  /*5280*/  SHF.L.U64.HI R11, R11, 0x2, R0 ;  /* 0x000000020b0b7819 */ /* 0x000fe40000010200 */
[----:B------:R-:W-:Y:S02]  /*5290*/  LEA R21, P3, R14, R21, 0x8 ;  /* 0x000000150e157211 */ /* 0x000fe400078640ff */
[----:B------:R-:W-:-:S02]  /*52a0*/  LEA R0, R33, UR4, 0x3 ;  /* 0x0000000421007c11 */ /* 0x000fc4000f8e18ff */
[C---:B0-----:R-:W-:Y:S02]  /*52b0*/  IADD3 R12, P1, PT, R10.reuse, UR14, RZ ;  /* 0x0000000e0a0c7c10 */ /* 0x041fe4000ff3e0ff */
[----:B------:R-:W-:Y:S02]  /*52c0*/  IADD3 R10, P2, PT, R10, UR12, RZ ;  /* 0x0000000c0a0a7c10 */ /* 0x000fe4000ff5e0ff */
[C---:B------:R-:W-:Y:S02]  /*52d0*/  IADD3.X R13, PT, PT, R11.reuse, UR15, RZ, P1, !PT ;  /* 0x0000000f0b0d7c10 */ /* 0x040fe40008ffe4ff */
[----:B------:R-:W-:Y:S02]  /*52e0*/  IADD3.X R11, PT, PT, R11, UR13, RZ, P2, !PT ;  /* 0x0000000d0b0b7c10 */ /* 0x000fe400097fe4ff */
[----:B------:R-:W-:-:S07]  /*52f0*/  LEA.HI.X R23, R14, R23, R15, 0x8, P3 ;  /* 0x000000170e177211 */ /* 0x000fce00018f440f */
.L_x_559:
        /* <DEDUP_REMOVED lines=17> */
.L_x_558:
[----:B------:R-:W-:Y:S05]  /*5410*/  BSYNC.RECONVERGENT B0 ;  /* 0x0000000000007941 */ /* 0x000fea0003800200 */
.L_x_557:
[----:B------:R-:W-:Y:S05]  /*5420*/  @!P0 EXIT ;  /* 0x000000000000894d */ /* 0x000fea0003800000 */
.L_x_560:
[C---:B------:R-:W-:Y:S02]  /*5430*/  LEA R0, R21.reuse, UR4, 0x3 ;  /* 0x0000000415007c11 */ /* 0x040fe4000f8e18ff */
[----:B0---4-:R-:W-:Y:S01]  /*5440*/  IADD3 R3, P0, PT, R26, R21, RZ ;  /* 0x000000151a037210 */ /* 0x011fe20007f1e0ff */
[----:B------:R-:W-:Y:S02]  /*5450*/  VIADD R21, R21, 0x400 ;  /* 0x0000040015157836 */ /* 0x000fe40000000000 */
[----:B------:R-:W0:Y:S02]  /*5460*/  LDS.64 R12, [R0] ;  /* 0x00000000000c7984 */ /* 0x000e240000000a00 */
[----:B------:R-:W-:Y:S02]  /*5470*/  IMAD.X R2, R27, 0x1, R23, P0 ;  /* 0x000000011b027824 */ /* 0x000fe400000e0617 */
[----:B------:R-:W1:Y:S01]  /*5480*/  LDS.64 R14, [R0+0x800] ;  /* 0x00080000000e7984 */ /* 0x000e620000000a00 */
[----:B------:R-:W-:-:S02]  /*5490*/  IMAD.SHL.U32 R10, R3, 0x4, RZ ;  /* 0x00000004030a7824 */ /* 0x000fc400078e00ff */
[----:B------:R-:W-:Y:S01]  /*54a0*/  IMAD.X R6, RZ, RZ, R27, P0 ;  /* 0x000000ffff067224 */ /* 0x000fe200000e061b */
[----:B------:R-:W2:Y:S01]  /*54b0*/  LDS.64 R16, [R0+0x1000] ;  /* 0x0010000000107984 */ /* 0x000ea20000000a00 */
[C---:B------:R-:W-:Y:S01]  /*54c0*/  SHF.L.U64.HI R2, R3.reuse, 0x2, R2 ;  /* 0x0000000203027819 */ /* 0x040fe20000010202 */
[----:B------:R-:W-:Y:S01]  /*54d0*/  IMAD.MOV.U32 R23, RZ, RZ, RZ ;  /* 0x000000ffff177224 */ /* 0x000fe200078e00ff */
[C---:B------:R-:W-:Y:S01]  /*54e0*/  IADD3 R8, P0, PT, R10.reuse, UR16, RZ ;  /* 0x000000100a087c10 */ /* 0x040fe2000ff1e0ff */
[----:B------:R-:W3:Y:S01]  /*54f0*/  LDS.64 R18, [R0+0x1800] ;  /* 0x0018000000127984 */ /* 0x000ee20000000a00 */
[----:B------:R-:W-:Y:S02]  /*5500*/  IADD3 R10, P1, PT, R10, UR18, RZ ;  /* 0x000000120a0a7c10 */ /* 0x000fe4000ff3e0ff */
[----:B------:R-:W-:Y:S02]  /*5510*/  SHF.L.U64.HI R6, R3, 0x2, R6 ;  /* 0x0000000203067819 */ /* 0x000fe40000010206 */
[----:B------:R-:W-:-:S02]  /*5520*/  IADD3.X R9, PT, PT, R2, UR17, RZ, P0, !PT ;  /* 0x0000001102097c10 */ /* 0x000fc400087fe4ff */
[----:B------:R-:W-:Y:S01]  /*5530*/  IADD3.X R11, PT, PT, R2, UR19, RZ, P1, !PT ;  /* 0x00000013020b7c10 */ /* 0x000fe20008ffe4ff */
[----:B------:R-:W-:Y:S01]  /*5540*/  IMAD.MOV.U32 R2, RZ, RZ, R8 ;  /* 0x000000ffff027224 */ /* 0x000fe200078e0008 */
[C---:B------:R-:W-:Y:S02]  /*5550*/  IADD3.X R3, PT, PT, R6.reuse, UR17, RZ, P0, !PT ;  /* 0x0000001106037c10 */ /* 0x040fe400087fe4ff */
[----:B------:R-:W-:Y:S01]  /*5560*/  IADD3.X R7, PT, PT, R6, UR19, RZ, P1, !PT ;  /* 0x0000001306077c10 */ /* 0x000fe20008ffe4ff */
[----:B------:R-:W-:Y:S01]  /*5570*/  IMAD.MOV.U32 R6, RZ, RZ, R10 ;  /* 0x000000ffff067224 */ /* 0x000fe200078e000a */
        /* <DEDUP_REMOVED lines=12> */
.L_x_556:
[----:B------:R-:W-:Y:S01]  /*5640*/  ISETP.NE.AND P2, PT, R2, R8, PT ;  /* 0x000000080200720c */ /* 0x000fe20003f45270 */
[----:B------:R-:W-:Y:S01]  /*5650*/  BSSY.RECONVERGENT B0, `(.L_x_561) ;  /* 0x000000e000007945 */ /* 0x000fe20003800200 */
[----:B------:R-:W-:Y:S02]  /*5660*/  ISETP.NE.AND P0, PT, R22, R25, PT ;  /* 0x000000191600720c */ /* 0x000fe40003f05270 */
[----:B------:R-:W-:Y:S02]  /*5670*/  ISETP.NE.AND P4, PT, R8, R10, PT ;  /* 0x0000000a0800720c */ /* 0x000fe40003f85270 */
[----:B------:R-:W-:-:S07]  /*5680*/  ISETP.NE.AND P1, PT, R10, R12, PT ;  /* 0x0000000c0a00720c */ /* 0x000fce0003f25270 */
[----:B------:R-:W-:Y:S06]  /*5690*/  @!P2 BRA `(.L_x_562) ;  /* 0x000000000024a947 */ /* 0x000fec0003800000 */
        /* <DEDUP_REMOVED lines=9> */
.L_x_562:
[----:B------:R-:W-:Y:S05]  /*5730*/  BSYNC.RECONVERGENT B0 ;  /* 0x0000000000007941 */ /* 0x000fea0003800200 */
.L_x_561:
        /* <DEDUP_REMOVED lines=11> */
.L_x_564:
[----:B------:R-:W-:Y:S05]  /*57f0*/  BSYNC.RECONVERGENT B0 ;  /* 0x0000000000007941 */ /* 0x000fea0003800200 */
.L_x_563:
        /* <DEDUP_REMOVED lines=16> */
.L_x_566:
[----:B------:R-:W-:Y:S05]  /*5900*/  BSYNC.RECONVERGENT B0 ;  /* 0x0000000000007941 */ /* 0x000fea0003800200 */
.L_x_565:
[----:B------:R-:W-:Y:S04]  /*5910*/  BSSY.RECONVERGENT B0, `(.L_x_567) ;  /* 0x000000b000007945 */ /* 0x000fe80003800200 */
[----:B------:R-:W-:Y:S05]  /*5920*/  @!P2 BRA `(.L_x_568) ;  /* 0x000000000024a947 */ /* 0x000fea0003800000 */
[----:B------:R-:W3:Y:S01]  /*5930*/  LDCU.128 UR4, c[0x0][0x390] ;  /* 0x00007200ff0477ac */ /* 0x000ee20008000c00 */
[C---:B012---:R-:W-:Y:S01]  /*5940*/  IMAD.SHL.U32 R4, R39.reuse, 0x4, RZ ;  /* 0x0000000427047824 */ /* 0x047fe200078e00ff */
[----:B------:R-:W-:-:S04]  /*5950*/  SHF.L.U64.HI R39, R39, 0x2, R38 ;  /* 0x0000000227277819 */ /* 0x000fc80000010226 */
[C---:B---3--:R-:W-:Y:S02]  /*5960*/  IADD3 R2, P1, PT, R4.reuse, UR4, RZ ;  /* 0x0000000404027c10 */ /* 0x048fe4000ff3e0ff */
[----:B------:R-:W-:Y:S02]  /*5970*/  IADD3 R4, P2, PT, R4, UR6, RZ ;  /* 0x0000000604047c10 */ /* 0x000fe4000ff5e0ff */
[C---:B------:R-:W-:Y:S02]  /*5980*/  IADD3.X R3, PT, PT, R39.reuse, UR5, RZ, P1, !PT ;  /* 0x0000000527037c10 */ /* 0x040fe40008ffe4ff */
[----:B------:R-:W-:-:S03]  /*5990*/  IADD3.X R5, PT, PT, R39, UR7, RZ, P2, !PT ;  /* 0x0000000727057c10 */ /* 0x000fc600097fe4ff */
[----:B------:R3:W-:Y:S04]  /*59a0*/  STG.E desc[UR8][R2.64], R12 ;  /* 0x0000000c02007986 */ /* 0x0007e8000c101908 */
[----:B------:R3:W-:Y:S02]  /*59b0*/  STG.E desc[UR8][R4.64], R13 ;  /* 0x0000000d04007986 */ /* 0x0007e4000c101908 */
.L_x_568:
[----:B------:R-:W-:Y:S05]  /*59c0*/  BSYNC.RECONVERGENT B0 ;  /* 0x0000000000007941 */ /* 0x000fea0003800200 */
.L_x_567:
[----:B------:R-:W-:Y:S04]  /*59d0*/  BSSY.RECONVERGENT B0, `(.L_x_569) ;  /* 0x000000b000007945 */ /* 0x000fe80003800200 */
[----:B------:R-:W-:Y:S05]  /*59e0*/  @!P3 BRA `(.L_x_570) ;  /* 0x000000000024b947 */ /* 0x000fea0003800000 */
[----:B------:R-:W4:Y:S01]  /*59f0*/  LDCU.128 UR4, c[0x0][0x390] ;  /* 0x00007200ff0477ac */ /* 0x000f220008000c00 */
[C---:B0123--:R-:W-:Y:S01]  /*5a00*/  IMAD.SHL.U32 R4, R35.reuse, 0x4, RZ ;  /* 0x0000000423047824 */ /* 0x04ffe200078e00ff */
[----:B------:R-:W-:-:S04]  /*5a10*/  SHF.L.U64.HI R32, R35, 0x2, R32 ;  /* 0x0000000223207819 */ /* 0x000fc80000010220 */
[C---:B----4-:R-:W-:Y:S02]  /*5a20*/  IADD3 R2, P1, PT, R4.reuse, UR4, RZ ;  /* 0x0000000404027c10 */ /* 0x050fe4000ff3e0ff */
[----:B------:R-:W-:Y:S02]  /*5a30*/  IADD3 R4, P2, PT, R4, UR6, RZ ;  /* 0x0000000604047c10 */ /* 0x000fe4000ff5e0ff */
[C---:B------:R-:W-:Y:S02]  /*5a40*/  IADD3.X R3, PT, PT, R32.reuse, UR5, RZ, P1, !PT ;  /* 0x0000000520037c10 */ /* 0x040fe40008ffe4ff */
[----:B------:R-:W-:-:S03]  /*5a50*/  IADD3.X R5, PT, PT, R32, UR7, RZ, P2, !PT ;  /* 0x0000000720057c10 */ /* 0x000fc600097fe4ff */
[----:B------:R4:W-:Y:S04]  /*5a60*/  STG.E desc[UR8][R2.64], R14 ;  /* 0x0000000e02007986 */ /* 0x0009e8000c101908 */
[----:B------:R4:W-:Y:S02]  /*5a70*/  STG.E desc[UR8][R4.64], R15 ;  /* 0x0000000f04007986 */ /* 0x0009e4000c101908 */
.L_x_570:
[----:B------:R-:W-:Y:S05]  /*5a80*/  BSYNC.RECONVERGENT B0 ;  /* 0x0000000000007941 */ /* 0x000fea0003800200 */
.L_x_569:
[----:B------:R-:W-:Y:S04]  /*5a90*/  BSSY.RECONVERGENT B0, `(.L_x_571) ;  /* 0x000000b000007945 */ /* 0x000fe80003800200 */
[----:B------:R-:W-:Y:S05]  /*5aa0*/  @!P4 BRA `(.L_x_572) ;  /* 0x000000000024c947 */ /* 0x000fea0003800000 */
[----:B------:R-:W5:Y:S01]  /*5ab0*/  LDCU.128 UR4, c[0x0][0x390] ;  /* 0x00007200ff0477ac */ /* 0x000f620008000c00 */
[C---:B01234-:R-:W-:Y:S01]  /*5ac0*/  IMAD.SHL.U32 R4, R6.reuse, 0x4, RZ ;  /* 0x0000000406047824 */ /* 0x05ffe200078e00ff */
[----:B------:R-:W-:-:S04]  /*5ad0*/  SHF.L.U64.HI R37, R6, 0x2, R37 ;  /* 0x0000000206257819 */ /* 0x000fc80000010225 */
[C---:B-----5:R-:W-:Y:S02]  /*5ae0*/  IADD3 R2, P1, PT, R4.reuse, UR4, RZ ;  /* 0x0000000404027c10 */ /* 0x060fe4000ff3e0ff */
[----:B------:R-:W-:Y:S02]  /*5af0*/  IADD3 R4, P2, PT, R4, UR6, RZ ;  /* 0x0000000604047c10 */ /* 0x000fe4000ff5e0ff */
[C---:B------:R-:W-:Y:S02]  /*5b00*/  IADD3.X R3, PT, PT, R37.reuse, UR5, RZ, P1, !PT ;  /* 0x0000000525037c10 */ /* 0x040fe40008ffe4ff */
[----:B------:R-:W-:-:S03]  /*5b10*/  IADD3.X R5, PT, PT, R37, UR7, RZ, P2, !PT ;  /* 0x0000000725057c10 */ /* 0x000fc600097fe4ff */
[----:B------:R0:W-:Y:S04]  /*5b20*/  STG.E desc[UR8][R2.64], R16 ;  /* 0x0000001002007986 */ /* 0x0001e8000c101908 */
[----:B------:R0:W-:Y:S02]  /*5b30*/  STG.E desc[UR8][R4.64], R17 ;  /* 0x0000001104007986 */ /* 0x0001e4000c101908 */
.L_x_572:
[----:B------:R-:W-:Y:S05]  /*5b40*/  BSYNC.RECONVERGENT B0 ;  /* 0x0000000000007941 */ /* 0x000fea0003800200 */
.L_x_571:
        /* <DEDUP_REMOVED lines=11> */
.L_x_574:
[----:B------:R-:W-:Y:S05]  /*5c00*/  BSYNC.RECONVERGENT B0 ;  /* 0x0000000000007941 */ /* 0x000fea0003800200 */
.L_x_573:
        /* <DEDUP_REMOVED lines=11> */
.L_x_576:
[----:B------:R-:W-:Y:S05]  /*5cc0*/  BSYNC.RECONVERGENT B0 ;  /* 0x0000000000007941 */ /* 0x000fea0003800200 */
.L_x_575:
[----:B------:R-:W-:Y:S05]  /*5cd0*/  @!P0 EXIT ;  /* 0x000000000000894d */ /* 0x000fea0003800000 */
[----:B------:R-:W5:Y:S01]  /*5ce0*/  LDCU.128 UR4, c[0x0][0x390] ;  /* 0x00007200ff0477ac */ /* 0x000f620008000c00 */
[C---:B01234-:R-:W-:Y:S01]  /*5cf0*/  IMAD.SHL.U32 R4, R24.reuse, 0x4, RZ ;  /* 0x0000000418047824 */ /* 0x05ffe200078e00ff */
[----:B------:R-:W-:-:S04]  /*5d00*/  SHF.L.U64.HI R27, R24, 0x2, R27 ;  /* 0x00000002181b7819 */ /* 0x000fc8000001021b */
[C---:B-----5:R-:W-:Y:S02]  /*5d10*/  IADD3 R2, P0, PT, R4.reuse, UR4, RZ ;  /* 0x0000000404027c10 */ /* 0x060fe4000ff1e0ff */
[----:B------:R-:W-:Y:S02]  /*5d20*/  IADD3 R4, P1, PT, R4, UR6, RZ ;  /* 0x0000000604047c10 */ /* 0x000fe4000ff3e0ff */
[C---:B------:R-:W-:Y:S02]  /*5d30*/  IADD3.X R3, PT, PT, R27.reuse, UR5, RZ, P0, !PT ;  /* 0x000000051b037c10 */ /* 0x040fe400087fe4ff */
[----:B------:R-:W-:-:S03]  /*5d40*/  IADD3.X R5, PT, PT, R27, UR7, RZ, P1, !PT ;  /* 0x000000071b057c10 */ /* 0x000fc60008ffe4ff */
[----:B------:R-:W-:Y:S04]  /*5d50*/  STG.E desc[UR8][R2.64], R22 ;  /* 0x0000001602007986 */ /* 0x000fe8000c101908 */
[----:B------:R-:W-:Y:S01]  /*5d60*/  STG.E desc[UR8][R4.64], R23 ;  /* 0x0000001704007986 */ /* 0x000fe2000c101908 */
[----:B------:R-:W-:Y:S05]  /*5d70*/  EXIT ;  /* 0x000000000000794d */ /* 0x000fea0003800000 */
.L_x_497:
[----:B------:R-:W-:-:S04]  /*5d80*/  ISETP.GE.U32.AND P0, PT, R26, 0x1, PT ;  /* 0x000000011a00780c */ /* 0x000fc80003f06070 */
[----:B------:R-:W-:-:S13]  /*5d90*/  ISETP.GE.AND.EX P0, PT, R30, RZ, PT, P0 ;  /* 0x000000ff1e00720c */ /* 0x000fda0003f06300 */
[----:B------:R-:W-:Y:S05]  /*5da0*/  @!P0 EXIT ;  /* 0x000000000000894d */ /* 0x000fea0003800000 */
[----:B------:R-:W-:-:S13]  /*5db0*/  ISETP.NE.AND P0, PT, R39, RZ, PT ;  /* 0x000000ff2700720c */ /* 0x000fda0003f05270 */
[----:B------:R-:W-:Y:S05]  /*5dc0*/  @P0 BRA `(.L_x_577) ;  /* 0x0000002800b40947 */ /* 0x000fea0003800000 */
[----:B------:R-:W0:Y:S08]  /*5dd0*/  LDC.64 R2, c[0x0][0x380] ;  /* 0x0000e000ff027b82 */ /* 0x000e300000000a00 */
[----:B------:R-:W1:Y:S01]  /*5de0*/  LDC.64 R4, c[0x0][0x388] ;  /* 0x0000e200ff047b82 */ /* 0x000e620000000a00 */
[----:B0-----:R-:W-:-:S05]  /*5df0*/  IMAD.WIDE.U32 R2, RZ, 0x2400, R2 ;  /* 0x00002400ff027825 */ /* 0x001fca00078e0002 */
[----:B------:R0:W2:Y:S01]  /*5e00*/  LDG.E.CONSTANT R6, desc[UR8][R2.64] ;  /* 0x0000000802067981 */ /* 0x0000a2000c1e9900 */
[----:B-1----:R-:W-:-:S05]  /*5e10*/  IMAD.WIDE.U32 R4, RZ, 0x2400, R4 ;  /* 0x00002400ff047825 */ /* 0x002fca00078e0004 */
[----:B------:R1:W3:Y:S01]  /*5e20*/  LDG.E.CONSTANT R15, desc[UR8][R4.64] ;  /* 0x00000008040f7981 */ /* 0x0002e2000c1e9900 */
[----:B------:R-:W4:Y:S02]  /*5e30*/  S2R R0, SR_TID.X ;  /* 0x0000000000007919 */ /* 0x000f240000002100 */
[C---:B----4-:R-:W-:Y:S02]  /*5e40*/  LOP3.LUT R7, R0.reuse, 0x1f, RZ, 0xc0, !PT ;  /* 0x0000001f00077812 */ /* 0x050fe400078ec0ff */
[----:B------:R-:W-:-:S05]  /*5e50*/  LOP3.LUT R8, R0, 0x3e0, RZ, 0xc0, !PT ;  /* 0x000003e000087812 */ /* 0x000fca00078ec0ff */
[----:B------:R-:W-:-:S04]  /*5e60*/  IMAD R11, R8, 0x9, R7 ;  /* 0x00000009080b7824 */ /* 0x000fc800078e0207 */
[----:B------:R-:W-:-:S05]  /*5e70*/  VIADD R7, R11, 0x20 ;  /* 0x000000200b077836 */ /* 0x000fca0000000000 */
[----:B------:R-:W-:Y:S01]  /*5e80*/  ISETP.GE.AND P5, PT, R7, UR4, PT ;  /* 0x0000000407007c0c */ /* 0x000fe2000bfa6270 */
[C---:B------:R-:W-:Y:S02]  /*5e90*/  IMAD.SHL.U32 R7, R11.reuse, 0x4, RZ ;  /* 0x000000040b077824 */ /* 0x040fe400078e00ff */
[----:B------:R-:W-:-:S03]  /*5ea0*/  VIADD R8, R11, 0x40 ;  /* 0x000000400b087836 */ /* 0x000fc60000000000 */
[----:B0-----:R-:W-:Y:S02]  /*5eb0*/  IADD3 R2, P2, PT, R2, R7, RZ ;  /* 0x0000000702027210 */ /* 0x001fe40007f5e0ff */
[----:B-1----:R-:W-:Y:S01]  /*5ec0*/  IADD3 R4, P1, PT, R7, R4, RZ ;  /* 0x0000000407047210 */ /* 0x002fe20007f3e0ff */
[C---:B------:R-:W-:Y:S01]  /*5ed0*/  VIADD R7, R11.reuse, 0xc0 ;  /* 0x000000c00b077836 */ /* 0x040fe20000000000 */
[----:B------:R-:W-:Y:S01]  /*5ee0*/  ISETP.GE.AND P0, PT, R8, UR4, PT ;  /* 0x0000000408007c0c */ /* 0x000fe2000bf06270 */
[C---:B------:R-:W-:Y:S01]  /*5ef0*/  VIADD R8, R11.reuse, 0xa0 ;  /* 0x000000a00b087836 */ /* 0x040fe20000000000 */
[----:B------:R-:W-:Y:S01]  /*5f00*/  ISETP.GE.AND P6, PT, R11, UR4, PT ;  /* 0x000000040b007c0c */ /* 0x000fe2000bfc6270 */
[----:B------:R-:W-:Y:S01]  /*5f10*/  IMAD.X R5, RZ, RZ, R5, P1 ;  /* 0x000000ffff057224 */ /* 0x000fe200008e0605 */
[----:B------:R-:W-:Y:S01]  /*5f20*/  ISETP.GE.AND P1, PT, R7, UR4, PT ;  /* 0x0000000407007c0c */ /* 0x000fe2000bf26270 */
[C---:B------:R-:W-:Y:S02]  /*5f30*/  VIADD R9, R11.reuse, 0x60 ;  /* 0x000000600b097836 */ /* 0x040fe40000000000 */
[----:B------:R-:W-:-:S02]  /*5f40*/  VIADD R10, R11, 0x80 ;  /* 0x000000800b0a7836 */ /* 0x000fc40000000000 */
[----:B------:R-:W-:Y:S01]  /*5f50*/  IMAD.X R3, RZ, RZ, R3, P2 ;  /* 0x000000ffff037224 */ /* 0x000fe200010e0603 */
[----:B------:R-:W-:Y:S02]  /*5f60*/  ISETP.GE.AND P2, PT, R8, UR4, PT ;  /* 0x0000000408007c0c */ /* 0x000fe4000bf46270 */
[----:B------:R-:W-:Y:S01]  /*5f70*/  ISETP.GE.AND P4, PT, R9, UR4, PT ;  /* 0x0000000409007c0c */ /* 0x000fe2000bf86270 */
[C---:B------:R-:W-:Y:S01]  /*5f80*/  VIADD R9, R11.reuse, 0x100 ;  /* 0x000001000b097836 */ /* 0x040fe20000000000 */
[----:B------:R-:W-:Y:S01]  /*5f90*/  ISETP.GE.AND P3, PT, R10, UR4, PT ;  /* 0x000000040a007c0c */ /* 0x000fe2000bf66270 */
[----:B------:R-:W-:Y:S02]  /*5fa0*/  VIADD R10, R11, 0xe0 ;  /* 0x000000e00b0a7836 */ /* 0x000fe40000000000 */
[----:B--2---:R-:W-:Y:S02]  /*5fb0*/  IMAD.MOV.U32 R7, RZ, RZ, R6 ;  /* 0x000000ffff077224 */ /* 0x004fe400078e0006 */
[----:B------:R-:W2:Y:S02]  /*5fc0*/  @!P6 LDG.E.CONSTANT R6, desc[UR8][R2.64] ;  /* 0x000000080206e981 */ /* 0x000ea4000c1e9900 */
[----:B------:R-:W-:-:S02]  /*5fd0*/  IMAD.MOV.U32 R8, RZ, RZ, R7 ;  /* 0x000000ffff087224 */ /* 0x000fc400078e0007 */
[----:B---3--:R-:W-:Y:S02]  /*5fe0*/  IMAD.MOV.U32 R17, RZ, RZ, R15 ;  /* 0x000000ffff117224 */ /* 0x008fe400078e000f */
[----:B------:R-:W3:Y:S02]  /*5ff0*/  @!P6 LDG.E.CONSTANT R15, desc[UR8][R4.64] ;  /* 0x00000008040fe981 */ /* 0x000ee4000c1e9900 */
[----:B------:R-:W-:Y:S01]  /*6000*/  IMAD.MOV.U32 R19, RZ, RZ, R17 ;  /* 0x000000ffff137224 */ /* 0x000fe200078e0011 */
[----:B------:R-:W-:Y:S01]  /*6010*/  ISETP.GE.AND P6, PT, R10, UR4, PT ;  /* 0x000000040a007c0c */ /* 0x000fe2000bfc6270 */
[----:B------:R-:W4:Y:S04]  /*6020*/  @!P5 LDG.E.CONSTANT R8, desc[UR8][R2.64+0x80] ;  /* 0x000080080208d981 */ /* 0x000f28000c1e9900 */
[----:B------:R-:W5:Y:S01]  /*6030*/  @!P5 LDG.E.CONSTANT R19, desc[UR8][R4.64+0x80] ;  /* 0x000080080413d981 */ /* 0x000f62000c1e9900 */
[----:B------:R-:W-:Y:S01]  /*6040*/  ISETP.GE.AND P5, PT, R9, UR4, PT ;  /* 0x0000000409007c0c */ /* 0x000fe2000bfa6270 */
[----:B------:R-:W-:-:S02]  /*6050*/  IMAD.MOV.U32 R9, RZ, RZ, R7 ;  /* 0x000000ffff097224 */ /* 0x000fc400078e0007 */
[--C-:B------:R-:W-:Y:S02]  /*6060*/  IMAD.MOV.U32 R10, RZ, RZ, R7.reuse ;  /* 0x000000ffff0a7224 */ /* 0x100fe400078e0007 */
[--C-:B------:R-:W-:Y:S02]  /*6070*/  IMAD.MOV.U32 R11, RZ, RZ, R7.reuse ;  /* 0x000000ffff0b7224 */ /* 0x100fe400078e0007 */
[--C-:B------:R-:W-:Y:S01]  /*6080*/  IMAD.MOV.U32 R12, RZ, RZ, R7.reuse ;  /* 0x000000ffff0c7224 */ /* 0x100fe200078e0007 */
[----:B------:R-:W3:Y:S01]  /*6090*/  @!P0 LDG.E.CONSTANT R9, desc[UR8][R2.64+0x100] ;  /* 0x0001000802098981 */ /* 0x000ee2000c1e9900 */
[--C-:B------:R-:W-:Y:S02]  /*60a0*/  IMAD.MOV.U32 R13, RZ, RZ, R7.reuse ;  /* 0x000000ffff0d7224 */ /* 0x100fe400078e0007 */
[----:B------:R-:W-:Y:S01]  /*60b0*/  IMAD.MOV.U32 R14, RZ, RZ, R7 ;  /* 0x000000ffff0e7224 */ /* 0x000fe200078e0007 */
[----:B------:R-:W5:Y:S04]  /*60c0*/  @!P4 LDG.E.CONSTANT R10, desc[UR8][R2.64+0x180] ;  /* 0x00018008020ac981 */ /* 0x000f68000c1e9900 */
[----:B------:R-:W5:Y:S04]  /*60d0*/  @!P3 LDG.E.CONSTANT R11, desc[UR8][R2.64+0x200] ;  /* 0x00020008020bb981 */ /* 0x000f68000c1e9900 */
[----:B------:R-:W5:Y:S04]  /*60e0*/  @!P2 LDG.E.CONSTANT R12, desc[UR8][R2.64+0x280] ;  /* 0x00028008020ca981 */ /* 0x000f68000c1e9900 */
[----:B------:R-:W5:Y:S04]  /*60f0*/  @!P1 LDG.E.CONSTANT R13, desc[UR8][R2.64+0x300] ;  /* 0x00030008020d9981 */ /* 0x000f68000c1e9900 */
[----:B------:R-:W5:Y:S04]  /*6100*/  @!P6 LDG.E.CONSTANT R14, desc[UR8][R2.64+0x380] ;  /* 0x00038008020ee981 */ /* 0x000f68000c1e9900 */
[----:B------:R0:W5:Y:S01]  /*6110*/  @!P5 LDG.E.CONSTANT R7, desc[UR8][R2.64+0x400] ;  /* 0x000400080207d981 */ /* 0x000162000c1e9900 */
[----:B------:R-:W-:-:S02]  /*6120*/  IMAD.MOV.U32 R20, RZ, RZ, R17 ;  /* 0x000000ffff147224 */ /* 0x000fc400078e0011 */
[--C-:B------:R-:W-:Y:S02]  /*6130*/  IMAD.MOV.U32 R21, RZ, RZ, R17.reuse ;  /* 0x000000ffff157224 */ /* 0x100fe400078e0011 */
[--C-:B------:R-:W-:Y:S02]  /*6140*/  IMAD.MOV.U32 R22, RZ, RZ, R17.reuse ;  /* 0x000000ffff167224 */ /* 0x100fe400078e0011 */
[--C-:B------:R-:W-:Y:S01]  /*6150*/  IMAD.MOV.U32 R23, RZ, RZ, R17.reuse ;  /* 0x000000ffff177224 */ /* 0x100fe200078e0011 */
[----:B------:R-:W5:Y:S01]  /*6160*/  @!P0 LDG.E.CONSTANT R20, desc[UR8][R4.64+0x100] ;  /* 0x0001000804148981 */ /* 0x000f62000c1e9900 */
        /* <DEDUP_REMOVED lines=8> */
[----:B0-----:R-:W0:Y:S01]  /*61f0*/  S2R R2, SR_LANEID ;  /* 0x0000000000027919 */ /* 0x001e220000000000 */
[----:B------:R-:W1:Y:S01]  /*6200*/  S2UR UR5, SR_CgaCtaId ;  /* 0x00000000000579c3 */ /* 0x000e620000008800 */
[----:B------:R-:W-:Y:S01]  /*6210*/  SHF.R.U32.HI R3, RZ, 0x5, R0 ;  /* 0x00000005ff037819 */ /* 0x000fe20000011600 */
[----:B------:R-:W-:-:S02]  /*6220*/  UMOV UR4, 0x400 ;  /* 0x0000040000047882 */ /* 0x000fc40000000000 */
[----:B-1----:R-:W-:Y:S02]  /*6230*/  ULEA UR4, UR5, UR4, 0x18 ;  /* 0x0000000405047291 */ /* 0x002fe4000f8ec0ff */
[----:B0-----:R-:W-:-:S05]  /*6240*/  IMAD R3, R3, 0x120, R2 ;  /* 0x0000012003037824 */ /* 0x001fca00078e0202 */
[----:B------:R-:W-:-:S05]  /*6250*/  LEA R28, R3, UR4, 0x2 ;  /* 0x00000004031c7c11 */ /* 0x000fca000f8e10ff */
[----:B------:R-:W-:Y:S01]  /*6260*/  IMAD R31, R2, 0x20, R28 ;  /* 0x00000020021f7824 */ /* 0x000fe200078e021c */
[C---:B------:R-:W-:Y:S02]  /*6270*/  LEA R32, R0.reuse, UR4, 0x2 ;  /* 0x0000000400207c11 */ /* 0x040fe4000f8e10ff */
[----:B------:R-:W-:Y:S01]  /*6280*/  ISETP.NE.AND P5, PT, R0, RZ, PT ;  /* 0x000000ff0000720c */ /* 0x000fe20003fa5270 */
[----:B------:R-:W-:Y:S01]  /*6290*/  IMAD.MOV.U32 R47, RZ, RZ, RZ ;  /* 0x000000ffff2f7224 */ /* 0x000fe200078e00ff */
[----:B--2---:R-:W-:Y:S04]  /*62a0*/  STS [R28], R6 ;  /* 0x000000061c007388 */ /* 0x004fe80000000800 */
[----:B----4-:R-:W-:Y:S04]  /*62b0*/  STS [R28+0x80], R8 ;  /* 0x000080081c007388 */ /* 0x010fe80000000800 */
[----:B---3--:R-:W-:Y:S04]  /*62c0*/  STS [R28+0x100], R9 ;  /* 0x000100091c007388 */ /* 0x008fe80000000800 */
[----:B-----5:R-:W-:Y:S04]  /*62d0*/  STS [R28+0x180], R10 ;  /* 0x0001800a1c007388 */ /* 0x020fe80000000800 */
[----:B------:R-:W-:Y:S04]  /*62e0*/  STS [R28+0x200], R11 ;  /* 0x0002000b1c007388 */ /* 0x000fe80000000800 */
[----:B------:R-:W-:Y:S04]  /*62f0*/  STS [R28+0x280], R12 ;  /* 0x0002800c1c007388 */ /* 0x000fe80000000800 */
[----:B------:R-:W-:Y:S04]  /*6300*/  STS [R28+0x300], R13 ;  /* 0x0003000d1c007388 */ /* 0x000fe80000000800 */
[----:B------:R-:W-:Y:S04]  /*6310*/  STS [R28+0x380], R14 ;  /* 0x0003800e1c007388 */ /* 0x000fe80000000800 */
[----:B------:R-:W-:Y:S01]  /*6320*/  STS [R28+0x400], R7 ;  /* 0x000400071c007388 */ /* 0x000fe20000000800 */
[----:B------:R-:W-:-:S03]  /*6330*/  NOP ;  /* 0x0000000000007918 */ /* 0x000fc60000000000 */
[----:B------:R-:W0:Y:S04]  /*6340*/  LDS R27, [R31+0x20] ;  /* 0x000020001f1b7984 */ /* 0x000e280000000800 */
[----:B------:R-:W-:Y:S04]  /*6350*/  LDS R2, [R31] ;  /* 0x000000001f027984 */ /* 0x000fe80000000800 */
[----:B------:R-:W1:Y:S04]  /*6360*/  LDS R4, [R31+0x4] ;  /* 0x000004001f047984 */ /* 0x000e680000000800 */
[----:B------:R-:W-:Y:S04]  /*6370*/  LDS R6, [R31+0x8] ;  /* 0x000008001f067984 */ /* 0x000fe80000000800 */
[----:B------:R-:W-:Y:S04]  /*6380*/  LDS R8, [R31+0xc] ;  /* 0x00000c001f087984 */ /* 0x000fe80000000800 */
[----:B------:R-:W-:Y:S04]  /*6390*/  LDS R10, [R31+0x10] ;  /* 0x000010001f0a7984 */ /* 0x000fe80000000800 */
[----:B------:R-:W-:Y:S04]  /*63a0*/  LDS R12, [R31+0x14] ;  /* 0x000014001f0c7984 */ /* 0x000fe80000000800 */
[----:B------:R-:W-:Y:S04]  /*63b0*/  LDS R14, [R31+0x18] ;  /* 0x000018001f0e7984 */ /* 0x000fe80000000800 */
[----:B------:R-:W-:Y:S01]  /*63c0*/  LDS R16, [R31+0x1c] ;  /* 0x00001c001f107984 */ /* 0x000fe20000000800 */
[----:B------:R-:W-:Y:S06]  /*63d0*/  BAR.SYNC.DEFER_BLOCKING 0x0 ;  /* 0x0000000000007b1d */ /* 0x000fec0000010000 */
[----:B------:R-:W-:Y:S04]  /*63e0*/  STS [R28], R15 ;  /* 0x0000000f1c007388 */ /* 0x000fe80000000800 */
[----:B------:R-:W-:Y:S04]  /*63f0*/  STS [R28+0x80], R19 ;  /* 0x000080131c007388 */ /* 0x000fe80000000800 */
[----:B------:R-:W-:Y:S04]  /*6400*/  STS [R28+0x100], R20 ;  /* 0x000100141c007388 */ /* 0x000fe80000000800 */
[----:B------:R2:W-:Y:S04]  /*6410*/  STS [R28+0x180], R21 ;  /* 0x000180151c007388 */ /* 0x0005e80000000800 */
[----:B------:R-:W-:Y:S04]  /*6420*/  STS [R28+0x200], R22 ;  /* 0x000200161c007388 */ /* 0x000fe80000000800 */
[----:B------:R3:W-:Y:S04]  /*6430*/  STS [R28+0x280], R23 ;  /* 0x000280171c007388 */ /* 0x0007e80000000800 */
[----:B------:R-:W-:Y:S04]  /*6440*/  STS [R28+0x300], R24 ;  /* 0x000300181c007388 */ /* 0x000fe80000000800 */
[----:B------:R4:W-:Y:S04]  /*6450*/  STS [R28+0x380], R25 ;  /* 0x000380191c007388 */ /* 0x0009e80000000800 */
[----:B------:R-:W-:Y:S01]  /*6460*/  STS [R28+0x400], R17 ;  /* 0x000400111c007388 */ /* 0x000fe20000000800 */
[----:B------:R-:W-:-:S03]  /*6470*/  NOP ;  /* 0x0000000000007918 */ /* 0x000fc60000000000 */
[----:B------:R-:W5:Y:S04]  /*6480*/  LDS R3, [R31] ;  /* 0x000000001f037984 */ /* 0x000f680000000800 */
[----:B------:R-:W5:Y:S04]  /*6490*/  LDS R5, [R31+0x4] ;  /* 0x000004001f057984 */ /* 0x000f680000000800 */
[----:B------:R-:W5:Y:S04]  /*64a0*/  LDS R7, [R31+0x8] ;  /* 0x000008001f077984 */ /* 0x000f680000000800 */
[----:B------:R-:W-:Y:S04]  /*64b0*/  LDS R9, [R31+0xc] ;  /* 0x00000c001f097984 */ /* 0x000fe80000000800 */
[----:B------:R-:W-:Y:S04]  /*64c0*/  LDS R11, [R31+0x10] ;  /* 0x000010001f0b7984 */ /* 0x000fe80000000800 */
[----:B------:R-:W-:Y:S04]  /*64d0*/  LDS R13, [R31+0x14] ;  /* 0x000014001f0d7984 */ /* 0x000fe80000000800 */
[----:B------:R-:W-:Y:S04]  /*64e0*/  LDS R15, [R31+0x18] ;  /* 0x000018001f0f7984 */ /* 0x000fe80000000800 */
[----:B------:R-:W-:Y:S04]  /*64f0*/  LDS R17, [R31+0x1c] ;  /* 0x00001c001f117984 */ /* 0x000fe80000000800 */
[----:B------:R-:W-:Y:S01]  /*6500*/  LDS R19, [R31+0x20] ;  /* 0x000020001f137984 */ /* 0x000fe20000000800 */
[----:B------:R-:W-:Y:S06]  /*6510*/  BAR.SYNC.DEFER_BLOCKING 0x0 ;  /* 0x0000000000007b1d */ /* 0x000fec0000010000 */
[----:B0-----:R-:W-:Y:S02]  /*6520*/  STS [R32+0x4d8], R27 ;  /* 0x0004d81b20007388 */ /* 0x001fe40000000800 */
[----:B------:R-:W-:Y:S01]  /*6530*/  BAR.SYNC.DEFER_BLOCKING 0x0 ;  /* 0x0000000000007b1d */ /* 0x000fe20000010000 */
[----:B--2---:R-:W-:-:S04]  /*6540*/  IMAD R21, R0, 0x9, RZ ;  /* 0x0000000900157824 */ /* 0x004fc800078e02ff */
[C---:B---3--:R-:W-:Y:S01]  /*6550*/  VIADD R23, R21.reuse, 0x1 ;  /* 0x0000000115177836 */ /* 0x048fe20000000000 */
[----:B------:R-:W0:Y:S04]  /*6560*/  @P5 LDS R18, [R32+0x4d4] ;  /* 0x0004d40020125984 */ /* 0x000e280000000800 */
[----:B------:R-:W-:Y:S02]  /*6570*/  ISETP.EQ.U32.AND P0, PT, R26, R23, PT ;  /* 0x000000171a00720c */ /* 0x000fe40003f02070 */
[----:B-1----:R-:W-:Y:S01]  /*6580*/  ISETP.NE.AND P6, PT, R2, R4, PT ;  /* 0x000000040200720c */ /* 0x002fe20003fc5270 */
[----:B----4-:R-:W-:-:S03]  /*6590*/  VIADD R25, R21, 0x2 ;  /* 0x0000000215197836 */ /* 0x010fc60000000000 */
[----:B------:R-:W-:Y:S02]  /*65a0*/  ISETP.EQ.OR.EX P0, PT, R30, RZ, P6, P0 ;  /* 0x000000ff1e00720c */ /* 0x000fe40003702700 */
[----:B------:R-:W-:Y:S02]  /*65b0*/  ISETP.EQ.U32.AND P1, PT, R26, R25, PT ;  /* 0x000000191a00720c */ /* 0x000fe40003f22070 */
[----:B-----5:R-:W-:Y:S02]  /*65c0*/  SEL R20, R3, RZ, !P0 ;  /* 0x000000ff03147207 */ /* 0x020fe40004000000 */
[----:B------:R-:W-:Y:S01]  /*65d0*/  ISETP.NE.AND P6, PT, R4, R6, PT ;  /* 0x000000060400720c */ /* 0x000fe20003fc5270 */
[----:B------:R-:W-:Y:S02]  /*65e0*/  VIADD R29, R21, 0x3 ;  /* 0x00000003151d7836 */ /* 0x000fe40000000000 */
[----:B------:R-:W-:Y:S01]  /*65f0*/  IMAD.IADD R20, R5, 0x1, R20 ;  /* 0x0000000105147824 */ /* 0x000fe200078e0214 */
[----:B------:R-:W-:-:S02]  /*6600*/  ISETP.EQ.OR.EX P1, PT, R30, RZ, P6, P1 ;  /* 0x000000ff1e00720c */ /* 0x000fc40003722710 */
[----:B------:R-:W-:Y:S01]  /*6610*/  ISETP.NE.U32.AND P4, PT, R26, R21, PT ;  /* 0x000000151a00720c */ /* 0x000fe20003f85070 */
[----:B------:R-:W-:Y:S01]  /*6620*/  VIADD R23, R21, 0x4 ;  /* 0x0000000415177836 */ /* 0x000fe20000000000 */
[----:B------:R-:W-:Y:S01]  /*6630*/  SEL R20, R20, RZ, !P1 ;  /* 0x000000ff14147207 */ /* 0x000fe20004800000 */
[----:B------:R-:W-:Y:S01]  /*6640*/  IMAD.MOV.U32 R25, RZ, RZ, 0x1 ;  /* 0x00000001ff197424 */ /* 0x000fe200078e00ff */
[----:B------:R-:W-:Y:S02]  /*6650*/  ISETP.NE.AND.EX P4, PT, R30, RZ, PT, P4 ;  /* 0x000000ff1e00720c */ /* 0x000fe40003f85340 */
[----:B------:R-:W-:Y:S02]  /*6660*/  ISETP.EQ.U32.AND P2, PT, R26, R29, PT ;  /* 0x0000001d1a00720c */ /* 0x000fe40003f42070 */
[----:B------:R-:W-:Y:S01]  /*6670*/  ISETP.NE.AND P6, PT, R6, R8, PT ;  /* 0x000000080600720c */ /* 0x000fe20003fc5270 */
[----:B------:R-:W-:Y:S01]  /*6680*/  IMAD.IADD R20, R7, 0x1, R20 ;  /* 0x0000000107147824 */ /* 0x000fe200078e0214 */
[----:B------:R-:W-:-:S02]  /*6690*/  SEL R0, RZ, 0x1, P4 ;  /* 0x00000001ff007807 */ /* 0x000fc40002000000 */
[----:B------:R-:W-:Y:S02]  /*66a0*/  SEL R47, R47, RZ, P4 ;  /* 0x000000ff2f2f7207 */ /* 0x000fe40002000000 */
[----:B------:R-:W-:Y:S02]  /*66b0*/  ISETP.EQ.OR.EX P2, PT, R30, RZ, P6, P2 ;  /* 0x000000ff1e00720c */ /* 0x000fe40003742720 */
[----:B0-----:R-:W-:-:S04]  /*66c0*/  @P5 ISETP.NE.AND P3, PT, R18, R2, PT ;  /* 0x000000021200520c */ /* 0x001fc80003f65270 */
[----:B------:R-:W-:Y:S02]  /*66d0*/  @P5 SEL R25, RZ, 0x1, !P3 ;  /* 0x00000001ff195807 */ /* 0x000fe40005800000 */
[----:B------:R-:W-:Y:S01]  /*66e0*/  ISETP.EQ.U32.AND P3, PT, R26, R23, PT ;  /* 0x000000171a00720c */ /* 0x000fe20003f62070 */
[----:B------:R-:W-:Y:S01]  /*66f0*/  VIADD R23, R21, 0x7 ;  /* 0x0000000715177836 */ /* 0x000fe20000000000 */
[----:B------:R-:W-:Y:S02]  /*6700*/  @P5 SEL R0, R0, R25, !P4 ;  /* 0x0000001900005207 */ /* 0x000fe40006000000 */
[----:B------:R-:W-:Y:S02]  /*6710*/  SEL R47, R47, RZ, P5 ;  /* 0x000000ff2f2f7207 */ /* 0x000fe40002800000 */
[----:B------:R-:W-:Y:S01]  /*6720*/  ISETP.EQ.U32.AND P4, PT, R26, R23, PT ;  /* 0x000000171a00720c */ /* 0x000fe20003f82070 */
[----:B------:R-:W-:Y:S01]  /*6730*/  VIADD R23, R21, 0x8 ;  /* 0x0000000815177836 */ /* 0x000fe20000000000 */
[----:B------:R-:W-:-:S02]  /*6740*/  SEL R20, R20, RZ, !P2 ;  /* 0x000000ff14147207 */ /* 0x000fc40005000000 */
[----:B------:R-:W-:Y:S02]  /*6750*/  ISETP.NE.AND P5, PT, R8, R10, PT ;  /* 0x0000000a0800720c */ /* 0x000fe40003fa5270 */
[----:B------:R-:W-:Y:S01]  /*6760*/  ISETP.NE.AND P6, PT, R14, R16, PT ;  /* 0x000000100e00720c */ /* 0x000fe20003fc5270 */
[----:B------:R-:W-:Y:S01]  /*6770*/  IMAD.IADD R20, R9, 0x1, R20 ;  /* 0x0000000109147824 */ /* 0x000fe200078e0214 */
[----:B------:R-:W-:Y:S02]  /*6780*/  ISETP.EQ.OR.EX P3, PT, R30, RZ, P5, P3 ;  /* 0x000000ff1e00720c */ /* 0x000fe40002f62730 */
[----:B------:R-:W-:Y:S01]  /*6790*/  ISETP.EQ.U32.AND P5, PT, R26, R23, PT ;  /* 0x000000171a00720c */ /* 0x000fe20003fa2070 */
[----:B------:R-:W-:Y:S01]  /*67a0*/  VIADD R23, R21, 0x5 ;  /* 0x0000000515177836 */ /* 0x000fe20000000000 */
[----:B------:R-:W-:Y:S02]  /*67b0*/  ISETP.EQ.OR.EX P4, PT, R30, RZ, P6, P4 ;  /* 0x000000ff1e00720c */ /* 0x000fe40003782740 */
[----:B------:R-:W-:-:S02]  /*67c0*/  ISETP.NE.AND P6, PT, R16, R27, PT ;  /* 0x0000001b1000720c */ /* 0x000fc40003fc5270 */
[----:B------:R-:W-:Y:S02]  /*67d0*/  SEL R20, R20, RZ, !P3 ;  /* 0x000000ff14147207 */ /* 0x000fe40005800000 */
[----:B------:R-:W-:Y:S02]  /*67e0*/  P2R R22, PR, RZ, 0x4 ;  /* 0x00000004ff167803 */ /* 0x000fe40000000000 */
[----:B------:R-:W-:Y:S02]  /*67f0*/  ISETP.EQ.OR.EX P5, PT, R30, RZ, P6, P5 ;  /* 0x000000ff1e00720c */ /* 0x000fe400037a2750 */
[----:B------:R-:W-:Y:S02]  /*6800*/  ISETP.EQ.U32.AND P6, PT, R26, R23, PT ;  /* 0x000000171a00720c */ /* 0x000fe40003fc2070 */
[----:B------:R-:W-:Y:S01]  /*6810*/  ISETP.NE.AND P2, PT, R10, R12, PT ;  /* 0x0000000c0a00720c */ /* 0x000fe20003f45270 */
[----:B------:R-:W-:Y:S01]  /*6820*/  IMAD.IADD R20, R11, 0x1, R20 ;  /* 0x000000010b147824 */ /* 0x000fe200078e0214 */
[----:B------:R-:W-:-:S02]  /*6830*/  SEL R25, RZ, 0x1, !P0 ;  /* 0x00000001ff197807 */ /* 0x000fc40004000000 */
[----:B------:R-:W-:-:S04]  /*6840*/  ISETP.EQ.OR.EX P6, PT, R30, RZ, P2, P6 ;  /* 0x000000ff1e00720c */ /* 0x000fc800017c2760 */
[----:B------:R-:W-:Y:S02]  /*6850*/  SEL R23, RZ, 0x1, !P6 ;  /* 0x00000001ff177807 */ /* 0x000fe40007000000 */
[----:B------:R-:W-:Y:S02]  /*6860*/  SEL R20, R20, RZ, !P6 ;  /* 0x000000ff14147207 */ /* 0x000fe40007000000 */
[----:B------:R-:W-:Y:S02]  /*6870*/  IADD3 R25, P6, PT, R25, R0, RZ ;  /* 0x0000000019197210 */ /* 0x000fe40007fde0ff */
[----:B------:R-:W-:Y:S01]  /*6880*/  SEL R32, RZ, 0x1, !P1 ;  /* 0x00000001ff207807 */ /* 0x000fe20004800000 */
[----:B------:R-:W-:Y:S02]  /*6890*/  VIADD R21, R21, 0x6 ;  /* 0x0000000615157836 */ /* 0x000fe40000000000 */
[----:B------:R-:W-:Y:S01]  /*68a0*/  IMAD.X R31, RZ, RZ, R47, P6 ;  /* 0x000000ffff1f7224 */ /* 0x000fe200030e062f */
[----:B------:R-:W-:-:S02]  /*68b0*/  IADD3 R32, P6, PT, R25, R32, RZ ;  /* 0x0000002019207210 */ /* 0x000fc40007fde0ff */
[----:B------:R-:W-:-:S03]  /*68c0*/  ISETP.NE.AND P2, PT, R12, R14, PT ;  /* 0x0000000e0c00720c */ /* 0x000fc60003f45270 */
[----:B------:R-:W-:Y:S01]  /*68d0*/  IMAD.X R33, RZ, RZ, R31, P6 ;  /* 0x000000ffff217224 */ /* 0x000fe200030e061f */
[----:B------:R-:W-:Y:S01]  /*68e0*/  ISETP.EQ.U32.AND P6, PT, R26, R21, PT ;  /* 0x000000151a00720c */ /* 0x000fe20003fc2070 */
[----:B------:R-:W-:-:S03]  /*68f0*/  IMAD.IADD R20, R13, 0x1, R20 ;  /* 0x000000010d147824 */ /* 0x000fc600078e0214 */
[----:B------:R-:W-:-:S04]  /*6900*/  ISETP.EQ.OR.EX P6, PT, R30, RZ, P2, P6 ;  /* 0x000000ff1e00720c */ /* 0x000fc800017c2760 */
[----:B------:R-:W-:Y:S02]  /*6910*/  SEL R20, R20, RZ, !P6 ;  /* 0x000000ff14147207 */ /* 0x000fe40007000000 */
[----:B------:R-:W-:-:S03]  /*6920*/  ISETP.NE.AND P2, PT, R22, RZ, PT ;  /* 0x000000ff1600720c */ /* 0x000fc60003f45270 */
[----:B------:R-:W-:Y:S01]  /*6930*/  IMAD.IADD R20, R15, 0x1, R20 ;  /* 0x000000010f147824 */ /* 0x000fe200078e0214 */
[----:B------:R-:W-:Y:S02]  /*6940*/  SEL R25, RZ, 0x1, !P2 ;  /* 0x00000001ff197807 */ /* 0x000fe40005000000 */
[----:B------:R-:W-:Y:S02]  /*6950*/  SEL R21, RZ, 0x1, !P6 ;  /* 0x00000001ff157807 */ /* 0x000fe40007000000 */
[----:B------:R-:W-:Y:S02]  /*6960*/  SEL R20, R20, RZ, !P4 ;  /* 0x000000ff14147207 */ /* 0x000fe40006000000 */
[----:B------:R-:W-:Y:S02]  /*6970*/  IADD3 R34, P6, PT, R32, R25, RZ ;  /* 0x0000001920227210 */ /* 0x000fe40007fde0ff */
[----:B------:R-:W-:Y:S01]  /*6980*/  SEL R25, RZ, 0x1, !P3 ;  /* 0x00000001ff197807 */ /* 0x000fe20005800000 */
[----:B------:R-:W-:-:S02]  /*6990*/  IMAD.IADD R20, R17, 0x1, R20 ;  /* 0x0000000111147824 */ /* 0x000fc400078e0214 */
[----:B------:R-:W-:Y:S01]  /*69a0*/  IMAD.X R35, RZ, RZ, R33, P6 ;  /* 0x000000ffff237224 */ /* 0x000fe200030e0621 */
[----:B------:R-:W-:Y:S02]  /*69b0*/  IADD3 R36, P6, PT, R34, R25, RZ ;  /* 0x0000001922247210 */ /* 0x000fe40007fde0ff */
[----:B------:R-:W-:-:S03]  /*69c0*/  SEL R20, R20, RZ, !P5 ;  /* 0x000000ff14147207 */ /* 0x000fc60006800000 */
[----:B------:R-:W-:Y:S01]  /*69d0*/  IMAD.X R37, RZ, RZ, R35, P6 ;  /* 0x000000ffff257224 */ /* 0x000fe200030e0623 */
[----:B------:R-:W-:Y:S01]  /*69e0*/  IADD3 R38, P6, PT, R36, R23, RZ ;  /* 0x0000001724267210 */ /* 0x000fe20007fde0ff */
[----:B------:R-:W-:Y:S01]  /*69f0*/  IMAD.IADD R20, R19, 0x1, R20 ;  /* 0x0000000113147824 */ /* 0x000fe200078e0214 */
[----:B------:R-:W-:-:S03]  /*6a00*/  SEL R23, RZ, 0x1, !P4 ;  /* 0x00000001ff177807 */ /* 0x000fc60006000000 */
[----:B------:R-:W-:Y:S01]  /*6a10*/  IMAD.X R39, RZ, RZ, R37, P6 ;  /* 0x000000ffff277224 */ /* 0x000fe200030e0625 */
[----:B------:R-:W-:Y:S01]  /*6a20*/  IADD3 R40, P6, PT, R38, R21, RZ ;  /* 0x0000001526287210 */ /* 0x000fe20007fde0ff */
[----:B------:R-:W0:Y:S01]  /*6a30*/  SHFL.UP PT, R19, R20, 0x1, RZ ;  /* 0x0420000014137989 */ /* 0x000e2200000e00ff */
[----:B------:R-:W-:Y:S02]  /*6a40*/  SEL R21, RZ, 0x1, !P5 ;  /* 0x00000001ff157807 */ /* 0x000fe40006800000 */
[----:B------:R-:W-:Y:S01]  /*6a50*/  IADD3 R42, P5, PT, R40, R23, RZ ;  /* 0x00000017282a7210 */ /* 0x000fe20007fbe0ff */
[----:B------:R-:W-:-:S04]  /*6a60*/  IMAD.X R41, RZ, RZ, R39, P6 ;  /* 0x000000ffff297224 */ /* 0x000fc800030e0627 */
[----:B------:R-:W-:Y:S01]  /*6a70*/  IMAD.X R43, RZ, RZ, R41, P5 ;  /* 0x000000ffff2b7224 */ /* 0x000fe200028e0629 */
[----:B------:R-:W-:-:S05]  /*6a80*/  IADD3 R24, P5, PT, R42, R21, RZ ;  /* 0x000000152a187210 */ /* 0x000fca0007fbe0ff */
[----:B------:R-:W-:Y:S01]  /*6a90*/  IMAD.X R25, RZ, RZ, R43, P5 ;  /* 0x000000ffff197224 */ /* 0x000fe200028e062b */
[----:B------:R-:W-:-:S04]  /*6aa0*/  ISETP.NE.U32.AND P5, PT, R24, RZ, PT ;  /* 0x000000ff1800720c */ /* 0x000fc80003fa5070 */
[----:B------:R-:W-:-:S04]  /*6ab0*/  ISETP.NE.AND.EX P5, PT, R25, RZ, PT, P5 ;  /* 0x000000ff1900720c */ /* 0x000fc80003fa5350 */
[----:B0-----:R-:W-:Y:S02]  /*6ac0*/  SEL R23, R19, RZ, !P5 ;  /* 0x000000ff13177207 */ /* 0x001fe40006800000 */
[----:B------:R-:W0:Y:S01]  /*6ad0*/  S2R R19, SR_LANEID ;  /* 0x0000000000137919 */ /* 0x000e220000000000 */
[----:B------:R-:W1:Y:S04]  /*6ae0*/  SHFL.UP PT, R21, R24, 0x1, RZ ;  /* 0x0420000018157989 */ /* 0x000e6800000e00ff */
[----:B------:R-:W2:Y:S01]  /*6af0*/  SHFL.UP PT, R22, R25, 0x1, RZ ;  /* 0x0420000019167989 */ /* 0x000ea200000e00ff */
[----:B0-----:R-:W-:-:S04]  /*6b00*/  ISETP.GE.AND P5, PT, R19, 0x1, PT ;  /* 0x000000011300780c */ /* 0x001fc80003fa6270 */
[----:B------:R-:W-:-:S05]  /*6b10*/  SEL R23, R23, RZ, P5 ;  /* 0x000000ff17177207 */ /* 0x000fca0002800000 */
[----:B------:R-:W-:-:S05]  /*6b20*/  IMAD.IADD R23, R20, 0x1, R23 ;  /* 0x0000000114177824 */ /* 0x000fca00078e0217 */
[----:B------:R-:W0:Y:S01]  /*6b30*/  SHFL.UP PT, R20, R23, 0x2, RZ ;  /* 0x0440000017147989 */ /* 0x000e2200000e00ff */
[----:B-1----:R-:W-:Y:S02]  /*6b40*/  SEL R21, R21, RZ, P5 ;  /* 0x000000ff15157207 */ /* 0x002fe40002800000 */
[----:B--2---:R-:W-:Y:S02]  /*6b50*/  SEL R22, R22, RZ, P5 ;  /* 0x000000ff16167207 */ /* 0x004fe40002800000 */
[----:B------:R-:W-:-:S05]  /*6b60*/  IADD3 R29, P5, PT, R21, R24, RZ ;  /* 0x00000018151d7210 */ /* 0x000fca0007fbe0ff */
[----:B------:R-:W-:Y:S01]  /*6b70*/  IMAD.X R28, R22, 0x1, R25, P5 ;  /* 0x00000001161c7824 */ /* 0x000fe200028e0619 */
[----:B------:R-:W-:-:S04]  /*6b80*/  ISETP.NE.U32.AND P5, PT, R29, RZ, PT ;  /* 0x000000ff1d00720c */ /* 0x000fc80003fa5070 */
[----:B------:R-:W-:Y:S01]  /*6b90*/  ISETP.NE.AND.EX P5, PT, R28, RZ, PT, P5 ;  /* 0x000000ff1c00720c */ /* 0x000fe20003fa5350 */
[----:B------:R-:W1:Y:S03]  /*6ba0*/  SHFL.UP PT, R21, R28, 0x2, RZ ;  /* 0x044000001c157989 */ /* 0x000e6600000e00ff */
[----:B0-----:R-:W-:Y:S02]  /*6bb0*/  SEL R22, R20, RZ, !P5 ;  /* 0x000000ff14167207 */ /* 0x001fe40006800000 */
[----:B------:R-:W0:Y:S01]  /*6bc0*/  SHFL.UP PT, R20, R29, 0x2, RZ ;  /* 0x044000001d147989 */ /* 0x000e2200000e00ff */
[----:B------:R-:W-:-:S04]  /*6bd0*/  ISETP.GE.AND P5, PT, R19, 0x2, PT ;  /* 0x000000021300780c */ /* 0x000fc80003fa6270 */
[----:B------:R-:W-:-:S05]  /*6be0*/  SEL R22, R22, RZ, P5 ;  /* 0x000000ff16167207 */ /* 0x000fca0002800000 */
[----:B------:R-:W-:Y:S01]  /*6bf0*/  IMAD.IADD R22, R23, 0x1, R22 ;  /* 0x0000000117167824 */ /* 0x000fe200078e0216 */
[----:B-1----:R-:W-:Y:S02]  /*6c00*/  SEL R21, R21, RZ, P5 ;  /* 0x000000ff15157207 */ /* 0x002fe40002800000 */
        /* <DEDUP_REMOVED lines=32> */
[----:B------:R-:W1:Y:S01]  /*6e10*/  SHFL.UP PT, R21, R24, 0x10, RZ ;  /* 0x0600000018157989 */ /* 0x000e6200000e00ff */
[----:B------:R-:W2:Y:S02]  /*6e20*/  S2R R44, SR_TID.X ;  /* 0x00000000002c7919 */ /* 0x000ea40000002100 */
[----:B0-----:R-:W-:Y:S02]  /*6e30*/  SEL R23, R20, RZ, !P5 ;  /* 0x000000ff14177207 */ /* 0x001fe40006800000 */
[----:B------:R-:W0:Y:S01]  /*6e40*/  SHFL.UP PT, R20, R25, 0x10, RZ ;  /* 0x0600000019147989 */ /* 0x000e2200000e00ff */
[----:B------:R-:W-:-:S04]  /*6e50*/  ISETP.GE.AND P5, PT, R19, 0x10, PT ;  /* 0x000000101300780c */ /* 0x000fc80003fa6270 */
[----:B------:R-:W-:Y:S02]  /*6e60*/  SEL R23, R23, RZ, P5 ;  /* 0x000000ff17177207 */ /* 0x000fe40002800000 */
[----:B-1----:R-:W-:-:S03]  /*6e70*/  SEL R21, R21, RZ, P5 ;  /* 0x000000ff15157207 */ /* 0x002fc60002800000 */
[----:B------:R-:W-:Y:S01]  /*6e80*/  IMAD.IADD R45, R22, 0x1, R23 ;  /* 0x00000001162d7824 */ /* 0x000fe200078e0217 */
[----:B0-----:R-:W-:Y:S02]  /*6e90*/  SEL R20, R20, RZ, P5 ;  /* 0x000000ff14147207 */ /* 0x001fe40002800000 */
[----:B------:R-:W-:Y:S02]  /*6ea0*/  ISETP.NE.AND P5, PT, R19, 0x1f, PT ;  /* 0x0000001f1300780c */ /* 0x000fe40003fa5270 */
[----:B------:R-:W-:Y:S02]  /*6eb0*/  IADD3 R20, P6, PT, R20, R25, RZ ;  /* 0x0000001914147210 */ /* 0x000fe40007fde0ff */
[----:B--2---:R-:W-:-:S03]  /*6ec0*/  SHF.R.U32.HI R46, RZ, 0x5, R44 ;  /* 0x00000005ff2e7819 */ /* 0x004fc6000001162c */
[----:B------:R-:W-:-:S06]  /*6ed0*/  IMAD.X R21, R21, 0x1, R24, P6 ;  /* 0x0000000115157824 */ /* 0x000fcc00030e0618 */
[----:B------:R-:W-:-:S05]  /*6ee0*/  @!P5 LEA R48, R46, UR4, 0x4 ;  /* 0x000000042e30dc11 */ /* 0x000fca000f8e20ff */
[----:B------:R-:W-:Y:S04]  /*6ef0*/  @!P5 STS.64 [R48], R20 ;  /* 0x000000143000d388 */ /* 0x000fe80000000a00 */
[----:B------:R-:W-:Y:S01]  /*6f00*/  @!P5 STS [R48+0x8], R45 ;  /* 0x0000082d3000d388 */ /* 0x000fe20000000800 */
[----:B------:R-:W-:Y:S06]  /*6f10*/  BAR.SYNC.DEFER_BLOCKING 0x0 ;  /* 0x0000000000007b1d */ /* 0x000fec0000010000 */
[----:B------:R-:W-:Y:S04]  /*6f20*/  LDS.64 R22, [UR4+0x10] ;  /* 0x00001004ff167984 */ /* 0x000fe80008000a00 */
[----:B------:R-:W0:Y:S04]  /*6f30*/  LDS.64 R24, [UR4] ;  /* 0x00000004ff187984 */ /* 0x000e280008000a00 */
[----:B------:R-:W1:Y:S01]  /*6f40*/  LDS.64 R28, [UR4+0x20] ;  /* 0x00002004ff1c7984 */ /* 0x000e620008000a00 */
[----:B0-----:R-:W-:-:S05]  /*6f50*/  IADD3 R53, P5, PT, R24, R22, RZ ;  /* 0x0000001618357210 */ /* 0x001fca0007fbe0ff */
[----:B------:R-:W-:Y:S01]  /*6f60*/  IMAD.X R55, R25, 0x1, R23, P5 ;  /* 0x0000000119377824 */ /* 0x000fe200028e0617 */
[----:B------:R-:W-:Y:S02]  /*6f70*/  ISETP.NE.U32.AND P5, PT, R22, RZ, PT ;  /* 0x000000ff1600720c */ /* 0x000fe40003fa5070 */
[----:B------:R-:W0:Y:S02]  /*6f80*/  LDS R22, [UR4+0x8] ;  /* 0x00000804ff167984 */ /* 0x000e240008000800 */
[----:B------:R-:W-:Y:S02]  /*6f90*/  ISETP.NE.AND.EX P5, PT, R23, RZ, PT, P5 ;  /* 0x000000ff1700720c */ /* 0x000fe40003fa5350 */
[----:B------:R-:W2:Y:S01]  /*6fa0*/  LDS R23, [UR4+0x18] ;  /* 0x00001804ff177984 */ /* 0x000ea20008000800 */
[----:B-1----:R-:W-:-:S05]  /*6fb0*/  IADD3 R51, P6, PT, R28, R53, RZ ;  /* 0x000000351c337210 */ /* 0x002fca0007fde0ff */
[----:B------:R-:W-:Y:S01]  /*6fc0*/  IMAD.X R49, R29, 0x1, R55, P6 ;  /* 0x000000011d317824 */ /* 0x000fe200030e0637 */
[----:B------:R-:W-:-:S04]  /*6fd0*/  ISETP.NE.AND P6, PT, R46, 0x2, PT ;  /* 0x000000022e00780c */ /* 0x000fc80003fc5270 */
[----:B------:R-:W-:Y:S02]  /*6fe0*/  SEL R48, R53, R24, !P6 ;  /* 0x0000001835307207 */ /* 0x000fe40007000000 */
[----:B------:R-:W-:Y:S02]  /*6ff0*/  SEL R50, R55, R25, !P6 ;  /* 0x0000001937327207 */ /* 0x000fe40007000000 */
[----:B------:R-:W1:Y:S01]  /*7000*/  LDS R25, [UR4+0x28] ;  /* 0x00002804ff197984 */ /* 0x000e620008000800 */
[----:B0-----:R-:W-:Y:S02]  /*7010*/  SEL R24, R22, RZ, !P5 ;  /* 0x000000ff16187207 */ /* 0x001fe40006800000 */
[----:B------:R-:W-:-:S03]  /*7020*/  ISETP.NE.U32.AND P5, PT, R28, RZ, PT ;  /* 0x000000ff1c00720c */ /* 0x000fc60003fa5070 */
[----:B--2---:R-:W-:Y:S01]  /*7030*/  IMAD.IADD R23, R23, 0x1, R24 ;  /* 0x0000000117177824 */ /* 0x004fe200078e0218 */
[----:B------:R-:W-:-:S04]  /*7040*/  ISETP.NE.AND.EX P5, PT, R29, RZ, PT, P5 ;  /* 0x000000ff1d00720c */ /* 0x000fc80003fa5350 */
[C---:B------:R-:W-:Y:S02]  /*7050*/  SEL R24, R23.reuse, R22, !P6 ;  /* 0x0000001617187207 */ /* 0x040fe40007000000 */
[----:B------:R-:W-:Y:S02]  /*7060*/  SEL R28, R23, RZ, !P5 ;  /* 0x000000ff171c7207 */ /* 0x000fe40006800000 */
[----:B------:R-:W0:Y:S01]  /*7070*/  LDS.64 R22, [UR4+0x30] ;  /* 0x00003004ff167984 */ /* 0x000e220008000a00 */
[----:B------:R-:W-:Y:S02]  /*7080*/  ISETP.NE.AND P5, PT, R46, 0x3, PT ;  /* 0x000000032e00780c */ /* 0x000fe40003fa5270 */
[----:B-1----:R-:W-:Y:S02]  /*7090*/  IMAD.IADD R25, R25, 0x1, R28 ;  /* 0x0000000119197824 */ /* 0x002fe400078e021c */
[----:B------:R-:W-:Y:S02]  /*70a0*/  SEL R48, R51, R48, !P5 ;  /* 0x0000003033307207 */ /* 0x000fe40006800000 */
[----:B------:R-:W-:-:S02]  /*70b0*/  SEL R50, R49, R50, !P5 ;  /* 0x0000003231327207 */ /* 0x000fc40006800000 */
[----:B------:R-:W-:Y:S02]  /*70c0*/  SEL R24, R25, R24, !P5 ;  /* 0x0000001819187207 */ /* 0x000fe40006800000 */
[----:B0-----:R-:W-:-:S04]  /*70d0*/  ISETP.NE.U32.AND P5, PT, R22, RZ, PT ;  /* 0x000000ff1600720c */ /* 0x001fc80003fa5070 */
[----:B------:R-:W-:Y:S02]  /*70e0*/  ISETP.NE.AND.EX P5, PT, R23, RZ, PT, P5 ;  /* 0x000000ff1700720c */ /* 0x000fe40003fa5350 */
[----:B------:R-:W-:Y:S02]  /*70f0*/  IADD3 R51, P6, PT, R22, R51, RZ ;  /* 0x0000003316337210 */ /* 0x000fe40007fde0ff */
[----:B------:R-:W-:Y:S02]  /*7100*/  SEL R28, R25, RZ, !P5 ;  /* 0x000000ff191c7207 */ /* 0x000fe40006800000 */
[----:B------:R-:W0:Y:S01]  /*7110*/  LDS R25, [UR4+0x38] ;  /* 0x00003804ff197984 */ /* 0x000e220008000800 */
[----:B------:R-:W-:-:S03]  /*7120*/  IMAD.X R53, R23, 0x1, R49, P6 ;  /* 0x0000000117357824 */ /* 0x000fc600030e0631 */
[----:B------:R-:W1:Y:S01]  /*7130*/  LDS.64 R22, [UR4+0x40] ;  /* 0x00004004ff167984 */ /* 0x000e620008000a00 */
[----:B------:R-:W-:-:S04]  /*7140*/  ISETP.NE.AND P5, PT, R46, 0x4, PT ;  /* 0x000000042e00780c */ /* 0x000fc80003fa5270 */
[----:B------:R-:W-:Y:S02]  /*7150*/  SEL R48, R51, R48, !P5 ;  /* 0x0000003033307207 */ /* 0x000fe40006800000 */
[----:B------:R-:W-:Y:S01]  /*7160*/  SEL R50, R53, R50, !P5 ;  /* 0x0000003235327207 */ /* 0x000fe20006800000 */
[----:B0-----:R-:W-:-:S05]  /*7170*/  IMAD.IADD R25, R25, 0x1, R28 ;  /* 0x0000000119197824 */ /* 0x001fca00078e021c */
[----:B------:R-:W-:Y:S02]  /*7180*/  SEL R24, R25, R24, !P5 ;  /* 0x0000001819187207 */ /* 0x000fe40006800000 */
[----:B-1----:R-:W-:-:S04]  /*7190*/  ISETP.NE.U32.AND P5, PT, R22, RZ, PT ;  /* 0x000000ff1600720c */ /* 0x002fc80003fa5070 */
        /* <DEDUP_REMOVED lines=12> */
[----:B------:R-:W-:-:S04]  /*7260*/  ISETP.NE.AND.EX P5, PT, R23, RZ, PT, P5 ;  /* 0x000000ff1700720c */ /* 0x000fc80003fa5350 */
[----:B------:R-:W-:Y:S02]  /*7270*/  SEL R28, R25, RZ, !P5 ;  /* 0x000000ff191c7207 */ /* 0x000fe40006800000 */
[----:B------:R-:W0:Y:S01]  /*7280*/  LDS R25, [UR4+0x58] ;  /* 0x00005804ff197984 */ /* 0x000e220008000800 */
[----:B------:R-:W-:-:S05]  /*7290*/  IADD3 R49, P6, PT, R22, R49, RZ ;  /* 0x0000003116317210 */ /* 0x000fca0007fde0ff */
[----:B------:R-:W-:Y:S02]  /*72a0*/  IMAD.X R51, R23, 0x1, R29, P6 ;  /* 0x0000000117337824 */ /* 0x000fe400030e061d */
[----:B------:R-:W1:Y:S01]  /*72b0*/  LDS.64 R22, [UR4+0x60] ;  /* 0x00006004ff167984 */ /* 0x000e620008000a00 */
[----:B------:R-:W-:-:S03]  /*72c0*/  ISETP.NE.AND P5, PT, R46, 0x6, PT ;  /* 0x000000062e00780c */ /* 0x000fc60003fa5270 */
[----:B------:R-:W-:Y:S01]  /*72d0*/  SHFL.UP PT, R20, R20, 0x1, RZ ;  /* 0x0420000014147989 */ /* 0x000fe200000e00ff */
[----:B------:R-:W-:Y:S01]  /*72e0*/  SEL R50, R51, R50, !P5 ;  /* 0x0000003233327207 */ /* 0x000fe20006800000 */
[----:B0-----:R-:W-:Y:S01]  /*72f0*/  IMAD.IADD R25, R25, 0x1, R28 ;  /* 0x0000000119197824 */ /* 0x001fe200078e021c */
[----:B------:R-:W-:Y:S02]  /*7300*/  SEL R28, R49, R48, !P5 ;  /* 0x00000030311c7207 */ /* 0x000fe40006800000 */
[----:B------:R-:W0:Y:S01]  /*7310*/  LDS R48, [UR4+0x68] ;  /* 0x00006804ff307984 */ /* 0x000e220008000800 */
[----:B-1----:R-:W-:-:S05]  /*7320*/  IADD3 R49, P6, PT, R22, R49, RZ ;  /* 0x0000003116317210 */ /* 0x002fca0007fde0ff */
[----:B------:R-:W-:Y:S01]  /*7330*/  IMAD.X R29, R23, 0x1, R51, P6 ;  /* 0x00000001171d7824 */ /* 0x000fe200030e0633 */
[----:B------:R-:W-:Y:S02]  /*7340*/  SEL R51, R25, R24, !P5 ;  /* 0x0000001819337207 */ /* 0x000fe40006800000 */
[----:B------:R-:W-:Y:S01]  /*7350*/  ISETP.NE.U32.AND P5, PT, R22, RZ, PT ;  /* 0x000000ff1600720c */ /* 0x000fe20003fa5070 */
[----:B------:R-:W1:Y:S03]  /*7360*/  SHFL.UP PT, R21, R21, 0x1, RZ ;  /* 0x0420000015157989 */ /* 0x000e6600000e00ff */
[----:B------:R-:W-:-:S04]  /*7370*/  ISETP.NE.AND.EX P5, PT, R23, RZ, PT, P5 ;  /* 0x000000ff1700720c */ /* 0x000fc80003fa5350 */
[----:B------:R-:W-:Y:S02]  /*7380*/  SEL R25, R25, RZ, !P5 ;  /* 0x000000ff19197207 */ /* 0x000fe40006800000 */
[----:B------:R-:W-:Y:S02]  /*7390*/  ISETP.NE.AND P5, PT, R46, 0x7, PT ;  /* 0x000000072e00780c */ /* 0x000fe40003fa5270 */
[----:B------:R-:W-:Y:S02]  /*73a0*/  ISETP.GE.U32.AND P6, PT, R44, 0x20, PT ;  /* 0x000000202c00780c */ /* 0x000fe40003fc6070 */
[----:B------:R-:W-:Y:S02]  /*73b0*/  SEL R22, R49, R28, !P5 ;  /* 0x0000001c31167207 */ /* 0x000fe40006800000 */
[----:B------:R-:W-:Y:S01]  /*73c0*/  SEL R23, R29, R50, !P5 ;  /* 0x000000321d177207 */ /* 0x000fe20006800000 */
[----:B0-----:R-:W-:-:S05]  /*73d0*/  IMAD.IADD R48, R48, 0x1, R25 ;  /* 0x0000000130307824 */ /* 0x001fca00078e0219 */
[----:B------:R-:W-:Y:S02]  /*73e0*/  SEL R51, R48, R51, !P5 ;  /* 0x0000003330337207 */ /* 0x000fe40006800000 */
[----:B------:R-:W-:Y:S02]  /*73f0*/  ISETP.NE.AND P5, PT, R19, RZ, PT ;  /* 0x000000ff1300720c */ /* 0x000fe40003fa5270 */
[----:B------:R-:W-:Y:S02]  /*7400*/  SEL R22, R22, RZ, P6 ;  /* 0x000000ff16167207 */ /* 0x000fe40003000000 */
[----:B------:R-:W-:Y:S02]  /*7410*/  SEL R25, R20, RZ, P5 ;  /* 0x000000ff14197207 */ /* 0x000fe40002800000 */
[----:B------:R-:W-:Y:S02]  /*7420*/  SEL R19, R23, RZ, P6 ;  /* 0x000000ff17137207 */ /* 0x000fe40003000000 */
[----:B-1----:R-:W-:-:S02]  /*7430*/  SEL R28, R21, RZ, P5 ;  /* 0x000000ff151c7207 */ /* 0x002fc40002800000 */
[----:B------:R-:W-:Y:S01]  /*7440*/  IADD3 R25, P6, PT, R25, R22, RZ ;  /* 0x0000001619197210 */ /* 0x000fe20007fde0ff */
[----:B------:R-:W0:Y:S04]  /*7450*/  SHFL.UP PT, R45, R45, 0x1, RZ ;  /* 0x042000002d2d7989 */ /* 0x000e2800000e00ff */
[----:B------:R-:W-:Y:S01]  /*7460*/  IMAD.X R28, R28, 0x1, R19, P6 ;  /* 0x000000011c1c7824 */ /* 0x000fe200030e0613 */
[----:B------:R-:W-:-:S04]  /*7470*/  ISETP.GE.U32.AND P6, PT, R44, 0x20, PT ;  /* 0x000000202c00780c */ /* 0x000fc80003fc6070 */
[----:B------:R-:W-:Y:S02]  /*7480*/  SEL R19, R51, RZ, P6 ;  /* 0x000000ff33137207 */ /* 0x000fe40003000000 */
[----:B------:R-:W-:-:S05]  /*7490*/  IADD3 R23, P6, PT, R25, R0, RZ ;  /* 0x0000000019177210 */ /* 0x000fca0007fde0ff */
[----:B------:R-:W-:Y:S01]  /*74a0*/  IMAD.X R22, R28, 0x1, R47, P6 ;  /* 0x000000011c167824 */ /* 0x000fe200030e062f */
[----:B------:R-:W-:-:S04]  /*74b0*/  ISETP.NE.U32.AND P6, PT, R20, RZ, PT ;  /* 0x000000ff1400720c */ /* 0x000fc80003fc5070 */
[----:B------:R-:W-:-:S04]  /*74c0*/  ISETP.NE.AND.EX P6, PT, R21, RZ, PT, P6 ;  /* 0x000000ff1500720c */ /* 0x000fc80003fc5360 */
[----:B------:R-:W-:-:S05]  /*74d0*/  SEL R20, R19, RZ, !P6 ;  /* 0x000000ff13147207 */ /* 0x000fca0007000000 */
[----:B0-----:R-:W-:Y:S01]  /*74e0*/  @P5 IMAD.IADD R19, R45, 0x1, R20 ;  /* 0x000000012d135824 */ /* 0x001fe200078e0214 */
[----:B------:R-:W-:-:S04]  /*74f0*/  ISETP.NE.U32.AND P5, PT, R0, RZ, PT ;  /* 0x000000ff0000720c */ /* 0x000fc80003fa5070 */
[----:B------:R-:W-:-:S04]  /*7500*/  ISETP.NE.AND.EX P5, PT, R47, RZ, PT, P5 ;  /* 0x000000ff2f00720c */ /* 0x000fc80003fa5350 */
[----:B------:R-:W-:-:S05]  /*7510*/  SEL R20, R19, RZ, !P5 ;  /* 0x000000ff13147207 */ /* 0x000fca0006800000 */
[----:B------:R-:W-:-:S05]  /*7520*/  IMAD.IADD R3, R3, 0x1, R20 ;  /* 0x0000000103037824 */ /* 0x000fca00078e0214 */
[----:B------:R-:W-:-:S05]  /*7530*/  SEL R20, R3, RZ, !P0 ;  /* 0x000000ff03147207 */ /* 0x000fca0004000000 */
[----:B------:R-:W-:-:S05]  /*7540*/  IMAD.IADD R5, R5, 0x1, R20 ;  /* 0x0000000105057824 */ /* 0x000fca00078e0214 */
[----:B------:R-:W-:-:S05]  /*7550*/  SEL R20, R5, RZ, !P1 ;  /* 0x000000ff05147207 */ /* 0x000fca0004800000 */
[----:B------:R-:W-:-:S05]  /*7560*/  IMAD.IADD R7, R7, 0x1, R20 ;  /* 0x0000000107077824 */ /* 0x000fca00078e0214 */
[----:B------:R-:W-:-:S05]  /*7570*/  SEL R20, R7, RZ, !P2 ;  /* 0x000000ff07147207 */ /* 0x000fca0005000000 */
[----:B------:R-:W-:Y:S02]  /*7580*/  IMAD.IADD R9, R9, 0x1, R20 ;  /* 0x0000000109097824 */ /* 0x000fe400078e0214 */
[----:B------:R-:W-:-:S03]  /*7590*/  IMAD R44, R44, 0x9, RZ ;  /* 0x000000092c2c7824 */ /* 0x000fc600078e02ff */
[----:B------:R-:W-:Y:S01]  /*75a0*/  SEL R20, R9, RZ, !P3 ;  /* 0x000000ff09147207 */ /* 0x000fe20005800000 */
[----:B------:R-:W-:Y:S01]  /*75b0*/  VIADD R21, R44, 0x5 ;  /* 0x000000052c157836 */ /* 0x000fe20000000000 */
[----:B------:R-:W-:-:S03]  /*75c0*/  ISETP.NE.AND P6, PT, R10, R12, PT ;  /* 0x0000000c0a00720c */ /* 0x000fc60003fc5270 */
[----:B------:R-:W-:-:S05]  /*75d0*/  IMAD.IADD R11, R11, 0x1, R20 ;  /* 0x000000010b0b7824 */ /* 0x000fca00078e0214 */
[----:B------:R-:W-:Y:S02]  /*75e0*/  SEL R20, R11, RZ, !P6 ;  /* 0x000000ff0b147207 */ /* 0x000fe40007000000 */
[----:B------:R-:W-:-:S04]  /*75f0*/  ISETP.NE.U32.AND P6, PT, R26, R21, PT ;  /* 0x000000151a00720c */ /* 0x000fc80003fc5070 */
[----:B------:R-:W-:-:S04]  /*7600*/  ISETP.NE.AND.EX P6, PT, R30, RZ, PT, P6 ;  /* 0x000000ff1e00720c */ /* 0x000fc80003fc5360 */
[----:B------:R-:W-:Y:S02]  /*7610*/  SEL R44, R20, RZ, P6 ;  /* 0x000000ff142c7207 */ /* 0x000fe40003000000 */
[----:B------:R-:W0:Y:S01]  /*7620*/  LDS.64 R20, [UR4+0x70] ;  /* 0x00007004ff147984 */ /* 0x000e220008000a00 */
[----:B------:R-:W1:Y:S02]  /*7630*/  S2R R24, SR_TID.X ;  /* 0x0000000000187919 */ /* 0x000e640000002100 */
[----:B------:R-:W-:Y:S01]  /*7640*/  IMAD.IADD R13, R13, 0x1, R44 ;  /* 0x000000010d0d7824 */ /* 0x000fe200078e022c */
[----:B------:R-:W-:-:S04]  /*7650*/  ISETP.NE.AND P6, PT, R12, R14, PT ;  /* 0x0000000e0c00720c */ /* 0x000fc80003fc5270 */
[----:B------:R-:W-:Y:S02]  /*7660*/  SEL R45, R13, RZ, !P6 ;  /* 0x000000ff0d2d7207 */ /* 0x000fe40007000000 */
[----:B0-----:R-:W-:-:S05]  /*7670*/  IADD3 R44, P6, PT, R20, R49, RZ ;  /* 0x00000031142c7210 */ /* 0x001fca0007fde0ff */
[----:B------:R-:W-:Y:S01]  /*7680*/  IMAD.X R29, R21, 0x1, R29, P6 ;  /* 0x00000001151d7824 */ /* 0x000fe200030e061d */
[----:B------:R-:W-:Y:S01]  /*7690*/  ISETP.NE.U32.AND P6, PT, R20, RZ, PT ;  /* 0x000000ff1400720c */ /* 0x000fe20003fc5070 */
[----:B-1----:R-:W-:-:S03]  /*76a0*/  IMAD R20, R24, 0x9, RZ ;  /* 0x0000000918147824 */ /* 0x002fc600078e02ff */
[----:B------:R-:W-:Y:S01]  /*76b0*/  ISETP.NE.AND.EX P6, PT, R21, RZ, PT, P6 ;  /* 0x000000ff1500720c */ /* 0x000fe20003fc5360 */
[----:B------:R-:W-:-:S03]  /*76c0*/  VIADD R21, R20, 0x6 ;  /* 0x0000000614157836 */ /* 0x000fc60000000000 */
[----:B------:R-:W-:Y:S02]  /*76d0*/  SEL R20, R48, RZ, !P6 ;  /* 0x000000ff30147207 */ /* 0x000fe40007000000 */
[----:B------:R-:W-:Y:S02]  /*76e0*/  ISETP.NE.U32.AND P6, PT, R26, R21, PT ;  /* 0x000000151a00720c */ /* 0x000fe40003fc5070 */
[----:B------:R-:W-:Y:S02]  /*76f0*/  SEL R21, RZ, 0x1, !P0 ;  /* 0x00000001ff157807 */ /* 0x000fe40004000000 */
[----:B------:R-:W-:-:S03]  /*7700*/  ISETP.NE.AND.EX P6, PT, R30, RZ, PT, P6 ;  /* 0x000000ff1e00720c */ /* 0x000fc60003fc5360 */
[----:B------:R-:W-:Y:S01]  /*7710*/  IMAD.IADD R0, R21, 0x1, R0 ;  /* 0x0000000115007824 */ /* 0x000fe200078e0200 */
[----:B------:R-:W-:Y:S01]  /*7720*/  SEL R50, R45, RZ, P6 ;  /* 0x000000ff2d327207 */ /* 0x000fe20003000000 */
[----:B------:R-:W0:Y:S03]  /*7730*/  LDS R21, [UR4+0x78] ;  /* 0x00007804ff157984 */ /* 0x000e260008000800 */
[----:B------:R-:W-:-:S05]  /*7740*/  IADD3 R0, P6, PT, R25, R0, RZ ;  /* 0x0000000019007210 */ /* 0x000fca0007fde0ff */
[----:B------:R-:W-:Y:S01]  /*7750*/  IMAD.X R31, R28, 0x1, R31, P6 ;  /* 0x000000011c1f7824 */ /* 0x000fe200030e061f */
        /* <DEDUP_REMOVED lines=12> */
[----:B------:R-:W-:-:S04]  /*7820*/  ISETP.GE.U32.AND P6, PT, R44, 0x101, PT ;  /* 0x000001012c00780c */ /* 0x000fc80003fc6070 */
[----:B------:R-:W-:Y:S01]  /*7830*/  ISETP.GE.AND.EX P6, PT, R29, RZ, PT, P6 ;  /* 0x000000ff1d00720c */ /* 0x000fe20003fc6360 */
[----:B------:R-:W-:Y:S01]  /*7840*/  IMAD.IADD R15, R15, 0x1, R50 ;  /* 0x000000010f0f7824 */ /* 0x000fe200078e0232 */
[----:B------:R-:W-:Y:S04]  /*7850*/  BSSY.RECONVERGENT B0, `(.L_x_578) ;  /* 0x00000f0000007945 */ /* 0x000fe80003800200 */
[----:B------:R-:W-:Y:S01]  /*7860*/  SEL R32, R15, RZ, !P4 ;  /* 0x000000ff0f207207 */ /* 0x000fe20006000000 */
[----:B0-----:R-:W-:-:S04]  /*7870*/  IMAD.IADD R36, R21, 0x1, R20 ;  /* 0x0000000115247824 */ /* 0x001fc800078e0214 */
[----:B------:R-:W-:Y:S02]  /*7880*/  IMAD.IADD R17, R17, 0x1, R32 ;  /* 0x0000000111117824 */ /* 0x000fe400078e0220 */
[----:B------:R-:W-:Y:S05]  /*7890*/  @!P6 BRA `(.L_x_579) ;  /* 0x0000000400d0e947 */ /* 0x000fea0003800000 */
[----:B------:R-:W-:Y:S01]  /*78a0*/  BAR.SYNC.DEFER_BLOCKING 0x0 ;  /* 0x0000000000007b1d */ /* 0x000fe20000010000 */
[----:B------:R-:W-:Y:S01]  /*78b0*/  IMAD.MOV.U32 R33, RZ, RZ, 0x9 ;  /* 0x00000009ff217424 */ /* 0x000fe200078e00ff */
[----:B------:R-:W-:Y:S02]  /*78c0*/  @P5 LEA R25, R25, UR4, 0x3 ;  /* 0x0000000419195c11 */ /* 0x000fe4000f8e18ff */
[----:B------:R-:W-:Y:S01]  /*78d0*/  @P0 LEA R23, R23, UR4, 0x3 ;  /* 0x0000000417170c11 */ /* 0x000fe2000f8e18ff */
[-C--:B------:R-:W-:Y:S01]  /*78e0*/  IMAD R21, R24, R33.reuse, 0x5 ;  /* 0x0000000518157424 */ /* 0x080fe200078e0221 */
[----:B------:R-:W-:Y:S01]  /*78f0*/  @P1 LEA R0, R0, UR4, 0x3 ;  /* 0x0000000400001c11 */ /* 0x000fe2000f8e18ff */
[----:B------:R-:W-:Y:S01]  /*7900*/  IMAD R31, R24, R33, 0x6 ;  /* 0x00000006181f7424 */ /* 0x000fe200078e0221 */
[----:B------:R-:W-:Y:S01]  /*7910*/  @P2 LEA R45, R45, UR4, 0x3 ;  /* 0x000000042d2d2c11 */ /* 0x000fe2000f8e18ff */
[----:B------:R-:W0:Y:S01]  /*7920*/  LDCU.128 UR16, c[0x0][0x390] ;  /* 0x00007200ff1077ac */ /* 0x000e220008000c00 */
[----:B------:R-:W-:Y:S01]  /*7930*/  ISETP.NE.U32.AND P6, PT, R26, R21, PT ;  /* 0x000000151a00720c */ /* 0x000fe20003fc5070 */
[----:B------:R-:W-:Y:S01]  /*7940*/  IMAD R21, R24, R33, 0x8 ;  /* 0x0000000818157424 */ /* 0x000fe200078e0221 */
[----:B------:R-:W-:Y:S01]  /*7950*/  @P3 LEA R34, R34, UR4, 0x3 ;  /* 0x0000000422223c11 */ /* 0x000fe2000f8e18ff */
[----:B------:R-:W-:Y:S01]  /*7960*/  BSSY.RECONVERGENT B1, `(.L_x_580) ;  /* 0x0000066000017945 */ /* 0x000fe20003800200 */
[----:B------:R-:W-:Y:S01]  /*7970*/  @P4 LEA R40, R40, UR4, 0x3 ;  /* 0x0000000428284c11 */ /* 0x000fe2000f8e18ff */
[----:B------:R1:W-:Y:S01]  /*7980*/  @P5 STS.64 [R25], R18 ;  /* 0x0000001219005388 */ /* 0x0003e20000000a00 */
[----:B------:R-:W-:-:S03]  /*7990*/  ISETP.NE.AND P5, PT, R10, R12, PT ;  /* 0x0000000c0a00720c */ /* 0x000fc60003fa5270 */
[----:B------:R1:W-:Y:S01]  /*79a0*/  @P0 STS.64 [R23], R2 ;  /* 0x0000000217000388 */ /* 0x0003e20000000a00 */
[----:B------:R-:W-:Y:S02]  /*79b0*/  ISETP.NE.U32.AND P0, PT, R26, R31, PT ;  /* 0x0000001f1a00720c */ /* 0x000fe40003f05070 */
[----:B------:R-:W-:Y:S01]  /*79c0*/  ISETP.NE.AND.EX P5, PT, R30, RZ, !P5, P6 ;  /* 0x000000ff1e00720c */ /* 0x000fe20006fa5360 */
[----:B------:R1:W-:Y:S01]  /*79d0*/  @P1 STS.64 [R0], R4 ;  /* 0x0000000400001388 */ /* 0x0003e20000000a00 */
[----:B------:R-:W-:Y:S02]  /*79e0*/  ISETP.NE.AND P1, PT, R12, R14, PT ;  /* 0x0000000e0c00720c */ /* 0x000fe40003f25270 */
[----:B------:R-:W-:Y:S01]  /*79f0*/  ISETP.NE.U32.AND P6, PT, R26, R21, PT ;  /* 0x000000151a00720c */ /* 0x000fe20003fc5070 */
[----:B------:R1:W-:Y:S01]  /*7a00*/  @P2 STS.64 [R45], R6 ;  /* 0x000000062d002388 */ /* 0x0003e20000000a00 */
[----:B------:R-:W-:Y:S02]  /*7a10*/  ISETP.NE.AND.EX P0, PT, R30, RZ, !P1, P0 ;  /* 0x000000ff1e00720c */ /* 0x000fe40004f05300 */
[----:B------:R-:W-:Y:S01]  /*7a20*/  ISETP.NE.AND P1, PT, R16, R27, PT ;  /* 0x0000001b1000720c */ /* 0x000fe20003f25270 */
[----:B------:R1:W-:Y:S03]  /*7a30*/  @P3 STS.64 [R34], R8 ;  /* 0x0000000822003388 */ /* 0x0003e60000000a00 */
[----:B------:R-:W-:-:S02]  /*7a40*/  ISETP.NE.AND.EX P6, PT, R30, RZ, !P1, P6 ;  /* 0x000000ff1e00720c */ /* 0x000fc40004fc5360 */
[----:B------:R-:W-:-:S05]  /*7a50*/  @!P5 LEA R47, R47, UR4, 0x3 ;  /* 0x000000042f2fdc11 */ /* 0x000fca000f8e18ff */
[----:B------:R-:W-:Y:S01]  /*7a60*/  @!P0 LEA R38, R38, UR4, 0x3 ;  /* 0x0000000426268c11 */ /* 0x000fe2000f8e18ff */
[----:B------:R1:W-:Y:S04]  /*7a70*/  @!P5 STS.64 [R47], R10 ;  /* 0x0000000a2f00d388 */ /* 0x0003e80000000a00 */
[----:B------:R1:W-:Y:S01]  /*7a80*/  @!P0 STS.64 [R38], R12 ;  /* 0x0000000c26008388 */ /* 0x0003e20000000a00 */
[----:B------:R-:W-:Y:S02]  /*7a90*/  ISETP.GT.U32.AND P0, PT, R44, R24, PT ;  /* 0x000000182c00720c */ /* 0x000fe40003f04070 */
[----:B------:R-:W-:Y:S01]  /*7aa0*/  @!P6 LEA R42, R42, UR4, 0x3 ;  /* 0x000000042a2aec11 */ /* 0x000fe2000f8e18ff */
[----:B------:R1:W-:Y:S01]  /*7ab0*/  @P4 STS.64 [R40], R14 ;  /* 0x0000000e28004388 */ /* 0x0003e20000000a00 */
[----:B------:R-:W-:-:S03]  /*7ac0*/  ISETP.GT.U32.AND.EX P0, PT, R29, RZ, PT, P0 ;  /* 0x000000ff1d00720c */ /* 0x000fc60003f04100 */
[----:B------:R1:W-:Y:S01]  /*7ad0*/  @!P6 STS.64 [R42], R16 ;  /* 0x000000102a00e388 */ /* 0x0003e20000000a00 */
[----:B------:R-:W-:Y:S09]  /*7ae0*/  BAR.SYNC.DEFER_BLOCKING 0x0 ;  /* 0x0000000000007b1d */ /* 0x000ff20000010000 */
[----:B0-----:R-:W-:Y:S05]  /*7af0*/  @!P0 BRA `(.L_x_581) ;  /* 0x0000000400308947 */ /* 0x001fea0003800000 */
[----:B-1----:R-:W-:Y:S01]  /*7b00*/  IMAD.MOV.U32 R19, RZ, RZ, R24 ;  /* 0x000000ffff137224 */ /* 0x002fe200078e0018 */
[----:B------:R-:W-:Y:S01]  /*7b10*/  BSSY.RECONVERGENT B2, `(.L_x_582) ;  /* 0x000002b000027945 */ /* 0x000fe20003800200 */
[----:B------:R-:W-:-:S03]  /*7b20*/  IMAD.MOV.U32 R18, RZ, RZ, RZ ;  /* 0x000000ffff127224 */ /* 0x000fc600078e00ff */
        /* <DEDUP_REMOVED lines=9> */
[----:B------:R-:W-:Y:S05]  /*7bc0*/  @!P1 BRA `(.L_x_583) ;  /* 0x00000000007c9947 */ /* 0x000fea0003800000 */
        /* <DEDUP_REMOVED lines=14> */
.L_x_584:
        /* <DEDUP_REMOVED lines=17> */
.L_x_583:
[----:B------:R-:W-:Y:S05]  /*7dc0*/  BSYNC.RECONVERGENT B2 ;  /* 0x0000000000027941 */ /* 0x000fea0003800200 */
.L_x_582:
[----:B------:R-:W-:Y:S05]  /*7dd0*/  @!P0 BRA `(.L_x_581) ;  /* 0x0000000000788947 */ /* 0x000fea0003800000 */
.L_x_585:
        /* <DEDUP_REMOVED lines=30> */
.L_x_581:
[----:B------:R-:W-:Y:S05]  /*7fc0*/  BSYNC.RECONVERGENT B1 ;  /* 0x0000000000017941 */ /* 0x000fea0003800200 */
.L_x_580:
[----:B------:R-:W-:Y:S05]  /*7fd0*/  BRA `(.L_x_586) ;  /* 0x0000000400dc7947 */ /* 0x000fea0003800000 */
.L_x_579:
[----:B------:R-:W-:Y:S01]  /*7fe0*/  IMAD.MOV.U32 R37, RZ, RZ, 0x9 ;  /* 0x00000009ff257424 */ /* 0x000fe200078e00ff */
[----:B------:R-:W-:Y:S03]  /*7ff0*/  BSSY.RECONVERGENT B1, `(.L_x_587) ;  /* 0x000000d000017945 */ /* 0x000fe60003800200 */
[CC--:B------:R-:W-:Y:S02]  /*8000*/  IMAD R49, R24.reuse, R37.reuse, 0x5 ;  /* 0x0000000518317424 */ /* 0x0c0fe400078e0225 */
[----:B------:R-:W-:Y:S01]  /*8010*/  IMAD R51, R24, R37, 0x6 ;  /* 0x0000000618337424 */ /* 0x000fe200078e0225 */
        /* <DEDUP_REMOVED lines=10> */
.L_x_588:
[----:B------:R-:W-:Y:S05]  /*80c0*/  BSYNC.RECONVERGENT B1 ;  /* 0x0000000000017941 */ /* 0x000fea0003800200 */
.L_x_587:
[----:B------:R-:W-:Y:S01]  /*80d0*/  BSSY.RECONVERGENT B1, `(.L_x_589) ;  /* 0x000000e000017945 */ /* 0x000fe20003800200 */
[----:B------:R-:W-:Y:S01]  /*80e0*/  ISETP.NE.U32.AND P6, PT, R26, R49, PT ;  /* 0x000000311a00720c */ /* 0x000fe20003fc5070 */
[----:B------:R-:W-:Y:S01]  /*80f0*/  IMAD R37, R24, R37, 0x8 ;  /* 0x0000000818257424 */ /* 0x000fe200078e0225 */
[----:B------:R-:W-:Y:S01]  /*8100*/  ISETP.NE.U32.AND P5, PT, R26, R51, PT ;  /* 0x000000331a00720c */ /* 0x000fe20003fa5070 */
[----:B------:R-:W-:-:S12]  /*8110*/  @!P0 BRA `(.L_x_590) ;  /* 0x0000000000248947 */ /* 0x000fd80003800000 */
[----:B------:R-:W1:Y:S01]  /*8120*/  LDCU.128 UR12, c[0x0][0x390] ;  /* 0x00007200ff0c77ac */ /* 0x000e620008000c00 */
[C---:B0-----:R-:W-:Y:S01]  /*8130*/  IMAD.SHL.U32 R20, R23.reuse, 0x4, RZ ;  /* 0x0000000417147824 */ /* 0x041fe200078e00ff */
[----:B------:R-:W-:-:S04]  /*8140*/  SHF.L.U64.HI R22, R23, 0x2, R22 ;  /* 0x0000000217167819 */ /* 0x000fc80000010216 */
[----:B-1----:R-:W-:-:S04]  /*8150*/  IADD3 R18, P0, PT, R20, UR12, RZ ;  /* 0x0000000c14127c10 */ /* 0x002fc8000ff1e0ff */
[----:B------:R-:W-:Y:S02]  /*8160*/  IADD3.X R19, PT, PT, R22, UR13, RZ, P0, !PT ;  /* 0x0000000d16137c10 */ /* 0x000fe400087fe4ff */
[----:B------:R-:W-:-:S03]  /*8170*/  IADD3 R20, P0, PT, R20, UR14, RZ ;  /* 0x0000000e14147c10 */ /* 0x000fc6000ff1e0ff */
[----:B------:R1:W-:Y:S01]  /*8180*/  STG.E desc[UR8][R18.64], R2 ;  /* 0x0000000212007986 */ /* 0x0003e2000c101908 */
[----:B------:R-:W-:-:S05]  /*8190*/  IADD3.X R21, PT, PT, R22, UR15, RZ, P0, !PT ;  /* 0x0000000f16157c10 */ /* 0x000fca00087fe4ff */
[----:B------:R1:W-:Y:S04]  /*81a0*/  STG.E desc[UR8][R20.64], R3 ;  /* 0x0000000314007986 */ /* 0x0003e8000c101908 */
.L_x_590:
[----:B------:R-:W-:Y:S05]  /*81b0*/  BSYNC.RECONVERGENT B1 ;  /* 0x0000000000017941 */ /* 0x000fea0003800200 */
.L_x_589:
[----:B------:R-:W-:Y:S01]  /*81c0*/  BSSY.RECONVERGENT B1, `(.L_x_591) ;  /* 0x000000c000017945 */ /* 0x000fe20003800200 */
[----:B------:R-:W-:-:S03]  /*81d0*/  ISETP.NE.U32.AND P0, PT, R26, R37, PT ;  /* 0x000000251a00720c */ /* 0x000fc60003f05070 */
[----:B------:R-:W-:Y:S10]  /*81e0*/  @!P1 BRA `(.L_x_592) ;  /* 0x0000000000249947 */ /* 0x000ff40003800000 */
        /* <DEDUP_REMOVED lines=9> */
.L_x_592:
[----:B------:R-:W-:Y:S05]  /*8280*/  BSYNC.RECONVERGENT B1 ;  /* 0x0000000000017941 */ /* 0x000fea0003800200 */
.L_x_591:
[----:B------:R-:W-:Y:S04]  /*8290*/  BSSY.RECONVERGENT B1, `(.L_x_593) ;  /* 0x000000b000017945 */ /* 0x000fe80003800200 */
[----:B------:R-:W-:Y:S05]  /*82a0*/  @!P2 BRA `(.L_x_594) ;  /* 0x000000000024a947 */ /* 0x000fea0003800000 */
[----:B------:R-:W1:Y:S01]  /*82b0*/  LDCU.128 UR12, c[0x0][0x390] ;  /* 0x00007200ff0c77ac */ /* 0x000e620008000c00 */
[C---:B--2---:R-:W-:Y:S01]  /*82c0*/  IMAD.SHL.U32 R4, R45.reuse, 0x4, RZ ;  /* 0x000000042d047824 */ /* 0x044fe200078e00ff */
[----:B------:R-:W-:-:S04]  /*82d0*/  SHF.L.U64.HI R46, R45, 0x2, R46 ;  /* 0x000000022d2e7819 */ /* 0x000fc8000001022e */
[C---:B-1----:R-:W-:Y:S02]  /*82e0*/  IADD3 R2, P1, PT, R4.reuse, UR12, RZ ;  /* 0x0000000c04027c10 */ /* 0x042fe4000ff3e0ff */
[----:B------:R-:W-:Y:S02]  /*82f0*/  IADD3 R4, P2, PT, R4, UR14, RZ ;  /* 0x0000000e04047c10 */ /* 0x000fe4000ff5e0ff */
[C---:B------:R-:W-:Y:S02]  /*8300*/  IADD3.X R3, PT, PT, R46.reuse, UR13, RZ, P1, !PT ;  /* 0x0000000d2e037c10 */ /* 0x040fe40008ffe4ff */
[----:B------:R-:W-:-:S03]  /*8310*/  IADD3.X R5, PT, PT, R46, UR15, RZ, P2, !PT ;  /* 0x0000000f2e057c10 */ /* 0x000fc600097fe4ff */
[----:B------:R3:W-:Y:S04]  /*8320*/  STG.E desc[UR8][R2.64], R6 ;  /* 0x0000000602007986 */ /* 0x0007e8000c101908 */
[----:B------:R3:W-:Y:S02]  /*8330*/  STG.E desc[UR8][R4.64], R7 ;  /* 0x0000000704007986 */ /* 0x0007e4000c101908 */
.L_x_594:
[----:B------:R-:W-:Y:S05]  /*8340*/  BSYNC.RECONVERGENT B1 ;  /* 0x0000000000017941 */ /* 0x000fea0003800200 */
.L_x_593:
[----:B------:R-:W-:Y:S04]  /*8350*/  BSSY.RECONVERGENT B1, `(.L_x_595) ;  /* 0x000000b000017945 */ /* 0x000fe80003800200 */
[----:B------:R-:W-:Y:S05]  /*8360*/  @!P3 BRA `(.L_x_596) ;  /* 0x000000000024b947 */ /* 0x000fea0003800000 */
[----:B------:R-:W1:Y:S01]  /*8370*/  LDCU.128 UR12, c[0x0][0x390] ;  /* 0x00007200ff0c77ac */ /* 0x000e620008000c00 */
[C---:B--23--:R-:W-:Y:S01]  /*8380*/  IMAD.SHL.U32 R4, R34.reuse, 0x4, RZ ;  /* 0x0000000422047824 */ /* 0x04cfe200078e00ff */
[----:B------:R-:W-:-:S04]  /*8390*/  SHF.L.U64.HI R35, R34, 0x2, R35 ;  /* 0x0000000222237819 */ /* 0x000fc80000010223 */
[C---:B-1----:R-:W-:Y:S02]  /*83a0*/  IADD3 R2, P1, PT, R4.reuse, UR12, RZ ;  /* 0x0000000c04027c10 */ /* 0x042fe4000ff3e0ff */
[----:B------:R-:W-:Y:S02]  /*83b0*/  IADD3 R4, P2, PT, R4, UR14, RZ ;  /* 0x0000000e04047c10 */ /* 0x000fe4000ff5e0ff */
[C---:B------:R-:W-:Y:S02]  /*83c0*/  IADD3.X R3, PT, PT, R35.reuse, UR13, RZ, P1, !PT ;  /* 0x0000000d23037c10 */ /* 0x040fe40008ffe4ff */
[----:B------:R-:W-:-:S03]  /*83d0*/  IADD3.X R5, PT, PT, R35, UR15, RZ, P2, !PT ;  /* 0x0000000f23057c10 */ /* 0x000fc600097fe4ff */
[----:B------:R4:W-:Y:S04]  /*83e0*/  STG.E desc[UR8][R2.64], R8 ;  /* 0x0000000802007986 */ /* 0x0009e8000c101908 */
[----:B------:R4:W-:Y:S02]  /*83f0*/  STG.E desc[UR8][R4.64], R9 ;  /* 0x0000000904007986 */ /* 0x0009e4000c101908 */
.L_x_596:
[----:B------:R-:W-:Y:S05]  /*8400*/  BSYNC.RECONVERGENT B1 ;  /* 0x0000000000017941 */ /* 0x000fea0003800200 */
.L_x_595:
[----:B------:R-:W-:Y:S01]  /*8410*/  ISETP.NE.AND P3, PT, R10, R12, PT ;  /* 0x0000000c0a00720c */ /* 0x000fe20003f65270 */
[----:B------:R-:W-:Y:S01]  /*8420*/  BSSY.RECONVERGENT B1, `(.L_x_597) ;  /* 0x0000010000017945 */ /* 0x000fe20003800200 */
[----:B------:R-:W-:Y:S02]  /*8430*/  ISETP.NE.AND.EX P6, PT, R30, RZ, PT, P6 ;  /* 0x000000ff1e00720c */ /* 0x000fe40003fc5360 */
[----:B------:R-:W-:Y:S02]  /*8440*/  ISETP.NE.AND P1, PT, R12, R14, PT ;  /* 0x0000000e0c00720c */ /* 0x000fe40003f25270 */
[----:B------:R-:W-:Y:S02]  /*8450*/  ISETP.NE.AND P2, PT, R16, R27, PT ;  /* 0x0000001b1000720c */ /* 0x000fe40003f45270 */
[C---:B------:R-:W-:Y:S02]  /*8460*/  ISETP.NE.AND.EX P5, PT, R30.reuse, RZ, PT, P5 ;  /* 0x000000ff1e00720c */ /* 0x040fe40003fa5350 */
[----:B------:R-:W-:-:S05]  /*8470*/  ISETP.NE.AND.EX P0, PT, R30, RZ, PT, P0 ;  /* 0x000000ff1e00720c */ /* 0x000fca0003f05300 */
[----:B------:R-:W-:Y:S08]  /*8480*/  @!P3 BRA P6, `(.L_x_598) ;  /* 0x000000000024b947 */ /* 0x000ff00003000000 */
[----:B------:R-:W1:Y:S01]  /*8490*/  LDCU.128 UR12, c[0x0][0x390] ;  /* 0x00007200ff0c77ac */ /* 0x000e620008000c00 */
[C---:B--234-:R-:W-:Y:S01]  /*84a0*/  IMAD.SHL.U32 R4, R47.reuse, 0x4, RZ ;  /* 0x000000042f047824 */ /* 0x05cfe200078e00ff */
[----:B------:R-:W-:-:S04]  /*84b0*/  SHF.L.U64.HI R48, R47, 0x2, R48 ;  /* 0x000000022f307819 */ /* 0x000fc80000010230 */
[C---:B-1----:R-:W-:Y:S02]  /*84c0*/  IADD3 R2, P3, PT, R4.reuse, UR12, RZ ;  /* 0x0000000c04027c10 */ /* 0x042fe4000ff7e0ff */
[----:B------:R-:W-:Y:S02]  /*84d0*/  IADD3 R4, P6, PT, R4, UR14, RZ ;  /* 0x0000000e04047c10 */ /* 0x000fe4000ffde0ff */
[C---:B------:R-:W-:Y:S02]  /*84e0*/  IADD3.X R3, PT, PT, R48.reuse, UR13, RZ, P3, !PT ;  /* 0x0000000d30037c10 */ /* 0x040fe40009ffe4ff */
[----:B------:R-:W-:-:S03]  /*84f0*/  IADD3.X R5, PT, PT, R48, UR15, RZ, P6, !PT ;  /* 0x0000000f30057c10 */ /* 0x000fc6000b7fe4ff */
[----:B------:R1:W-:Y:S04]  /*8500*/  STG.E desc[UR8][R2.64], R10 ;  /* 0x0000000a02007986 */ /* 0x0003e8000c101908 */
[----:B------:R1:W-:Y:S02]  /*8510*/  STG.E desc[UR8][R4.64], R11 ;  /* 0x0000000b04007986 */ /* 0x0003e4000c101908 */
.L_x_598:
[----:B------:R-:W-:Y:S05]  /*8520*/  BSYNC.RECONVERGENT B1 ;  /* 0x0000000000017941 */ /* 0x000fea0003800200 */
.L_x_597:
[----:B------:R-:W-:Y:S04]  /*8530*/  BSSY.RECONVERGENT B1, `(.L_x_599) ;  /* 0x000000b000017945 */ /* 0x000fe80003800200 */
[----:B------:R-:W-:Y:S05]  /*8540*/  @!P1 BRA P5, `(.L_x_600) ;  /* 0x0000000000249947 */ /* 0x000fea0002800000 */
[----:B------:R-:W5:Y:S01]  /*8550*/  LDCU.128 UR12, c[0x0][0x390] ;  /* 0x00007200ff0c77ac */ /* 0x000f620008000c00 */
[C---:B-1234-:R-:W-:Y:S01]  /*8560*/  IMAD.SHL.U32 R4, R38.reuse, 0x4, RZ ;  /* 0x0000000426047824 */ /* 0x05efe200078e00ff */
[----:B------:R-:W-:-:S04]  /*8570*/  SHF.L.U64.HI R39, R38, 0x2, R39 ;  /* 0x0000000226277819 */ /* 0x000fc80000010227 */
[C---:B-----5:R-:W-:Y:S02]  /*8580*/  IADD3 R2, P1, PT, R4.reuse, UR12, RZ ;  /* 0x0000000c04027c10 */ /* 0x060fe4000ff3e0ff */
[----:B------:R-:W-:Y:S02]  /*8590*/  IADD3 R4, P3, PT, R4, UR14, RZ ;  /* 0x0000000e04047c10 */ /* 0x000fe4000ff7e0ff */
[C---:B------:R-:W-:Y:S02]  /*85a0*/  IADD3.X R3, PT, PT, R39.reuse, UR13, RZ, P1, !PT ;  /* 0x0000000d27037c10 */ /* 0x040fe40008ffe4ff */
[----:B------:R-:W-:-:S03]  /*85b0*/  IADD3.X R5, PT, PT, R39, UR15, RZ, P3, !PT ;  /* 0x0000000f27057c10 */ /* 0x000fc60009ffe4ff */
[----:B------:R1:W-:Y:S04]  /*85c0*/  STG.E desc[UR8][R2.64], R12 ;  /* 0x0000000c02007986 */ /* 0x0003e8000c101908 */
[----:B------:R1:W-:Y:S02]  /*85d0*/  STG.E desc[UR8][R4.64], R13 ;  /* 0x0000000d04007986 */ /* 0x0003e4000c101908 */
.L_x_600:
[----:B------:R-:W-:Y:S05]  /*85e0*/  BSYNC.RECONVERGENT B1 ;  /* 0x0000000000017941 */ /* 0x000fea0003800200 */
.L_x_599:
[----:B------:R-:W-:Y:S04]  /*85f0*/  BSSY.RECONVERGENT B1, `(.L_x_601) ;  /* 0x000000b000017945 */ /* 0x000fe80003800200 */
[----:B------:R-:W-:Y:S05]  /*8600*/  @!P4 BRA `(.L_x_602) ;  /* 0x000000000024c947 */ /* 0x000fea0003800000 */
        /* <DEDUP_REMOVED lines=9> */
.L_x_602:
[----:B------:R-:W-:Y:S05]  /*86a0*/  BSYNC.RECONVERGENT B1 ;  /* 0x0000000000017941 */ /* 0x000fea0003800200 */
.L_x_601:
        /* <DEDUP_REMOVED lines=10> */
.L_x_586:
[----:B------:R-:W-:Y:S05]  /*8750*/  BSYNC.RECONVERGENT B0 ;  /* 0x0000000000007941 */ /* 0x000fea0003800200 */
.L_x_578:
[----:B------:R-:W-:-:S13]  /*8760*/  ISETP.NE.AND P0, PT, R24, 0xff, PT ;  /* 0x000000ff1800780c */ /* 0x000fda0003f05270 */
[----:B------:R-:W-:Y:S05]  /*8770*/  @P0 EXIT ;  /* 0x000000000000094d */ /* 0x000fea0003800000 */
[----:B01234-:R-:W0:Y:S01]  /*8780*/  LDC.64 R2, c[0x0][0x3a0] ;  /* 0x0000e800ff027b82 */ /* 0x01fe220000000a00 */
[----:B------:R-:W-:-:S04]  /*8790*/  ISETP.NE.U32.AND P0, PT, R26, 0x900, PT ;  /* 0x000009001a00780c */ /* 0x000fc80003f05070 */
[----:B------:R-:W-:-:S13]  /*87a0*/  ISETP.NE.AND.EX P0, PT, R30, RZ, PT, P0 ;  /* 0x000000ff1e00720c */ /* 0x000fda0003f05300 */
[----:B------:R-:W-:Y:S05]  /*87b0*/  @P0 BRA `(.L_x_603) ;  /* 0x00000000002c0947 */ /* 0x000fea0003800000 */
[----:B------:R-:W1:Y:S01]  /*87c0*/  LDCU.128 UR4, c[0x0][0x390] ;  /* 0x00007200ff0477ac */ /* 0x000e620008000c00 */
[C---:B------:R-:W-:Y:S01]  /*87d0*/  IMAD.SHL.U32 R6, R44.reuse, 0x4, RZ ;  /* 0x000000042c067824 */ /* 0x040fe200078e00ff */
[----:B------:R-:W-:-:S04]  /*87e0*/  SHF.L.U64.HI R0, R44, 0x2, R29 ;  /* 0x000000022c007819 */ /* 0x000fc8000001021d */
[C---:B-1----:R-:W-:Y:S02]  /*87f0*/  IADD3 R4, P0, PT, R6.reuse, UR4, RZ ;  /* 0x0000000406047c10 */ /* 0x042fe4000ff1e0ff */
[----:B------:R-:W-:Y:S02]  /*8800*/  IADD3 R6, P1, PT, R6, UR6, RZ ;  /* 0x0000000606067c10 */ /* 0x000fe4000ff3e0ff */
[C---:B------:R-:W-:Y:S02]  /*8810*/  IADD3.X R5, PT, PT, R0.reuse, UR5, RZ, P0, !PT ;  /* 0x0000000500057c10 */ /* 0x040fe400087fe4ff */
[----:B------:R-:W-:Y:S02]  /*8820*/  IADD3.X R7, PT, PT, R0, UR7, RZ, P1, !PT ;  /* 0x0000000700077c10 */ /* 0x000fe40008ffe4ff */
[----:B------:R-:W-:Y:S01]  /*8830*/  IADD3 R44, P0, PT, R44, 0x1, RZ ;  /* 0x000000012c2c7810 */ /* 0x000fe20007f1e0ff */
[----:B------:R1:W-:Y:S04]  /*8840*/  STG.E desc[UR8][R4.64], R27 ;  /* 0x0000001b04007986 */ /* 0x0003e8000c101908 */
[----:B------:R1:W-:Y:S01]  /*8850*/  STG.E desc[UR8][R6.64], R36 ;  /* 0x0000002406007986 */ /* 0x0003e2000c101908 */
[----:B------:R-:W-:-:S07]  /*8860*/  IMAD.X R29, RZ, RZ, R29, P0 ;  /* 0x000000ffff1d7224 */ /* 0x000fce00000e061d */
.L_x_603:
[----:B------:R-:W-:-:S05]  /*8870*/  IMAD.MOV.U32 R45, RZ, RZ, R29 ;  /* 0x000000ffff2d7224 */ /* 0x000fca00078e001d */
[----:B0-----:R-:W-:Y:S01]  /*8880*/  STG.E.64 desc[UR8][R2.64], R44 ;  /* 0x0000002c02007986 */ /* 0x001fe2000c101b08 */
[----:B------:R-:W-:Y:S05]  /*8890*/  EXIT ;  /* 0x000000000000794d */ /* 0x000fea0003800000 */
.L_x_577:
[----:B------:R-:W0:Y:S08]  /*88a0*/  LDC.64 R2, c[0x0][0x380] ;  /* 0x0000e000ff027b82 */ /* 0x000e300000000a00 */
[----:B------:R-:W1:Y:S01]  /*88b0*/  LDC.64 R6, c[0x0][0x388] ;  /* 0x0000e200ff067b82 */ /* 0x000e620000000a00 */
[----:B0-----:R-:W-:-:S05]  /*88c0*/  IMAD.WIDE.U32 R2, R39, 0x2400, R2 ;  /* 0x0000240027027825 */ /* 0x001fca00078e0002 */
[----:B------:R-:W2:Y:S01]  /*88d0*/  LDG.E.CONSTANT R10, desc[UR8][R2.64] ;  /* 0x00000008020a7981 */ /* 0x000ea2000c1e9900 */
[----:B-1----:R-:W-:-:S05]  /*88e0*/  IMAD.WIDE.U32 R6, R39, 0x2400, R6 ;  /* 0x0000240027067825 */ /* 0x002fca00078e0006 */
[----:B------:R0:W3:Y:S01]  /*88f0*/  LDG.E.CONSTANT R23, desc[UR8][R6.64] ;  /* 0x0000000806177981 */ /* 0x0000e2000c1e9900 */
[----:B------:R-:W1:Y:S02]  /*8900*/  S2R R32, SR_TID.X ;  /* 0x0000000000207919 */ /* 0x000e640000002100 */
[C---:B-1----:R-:W-:Y:S02]  /*8910*/  LOP3.LUT R0, R32.reuse, 0x1f, RZ, 0xc0, !PT ;  /* 0x0000001f20007812 */ /* 0x042fe400078ec0ff */
[----:B------:R-:W-:-:S05]  /*8920*/  LOP3.LUT R5, R32, 0x3e0, RZ, 0xc0, !PT ;  /* 0x000003e020057812 */ /* 0x000fca00078ec0ff */
[----:B------:R-:W-:-:S04]  /*8930*/  IMAD R9, R5, 0x9, R0 ;  /* 0x0000000905097824 */ /* 0x000fc800078e0200 */
[C---:B------:R-:W-:Y:S02]  /*8940*/  VIADD R5, R9.reuse, 0x20 ;  /* 0x0000002009057836 */ /* 0x040fe40000000000 */
[----:B------:R-:W-:-:S03]  /*8950*/  VIADD R11, R9, 0x40 ;  /* 0x00000040090b7836 */ /* 0x000fc60000000000 */
[-C--:B------:R-:W-:Y:S01]  /*8960*/  ISETP.GE.U32.AND P5, PT, R5, R26.reuse, PT ;  /* 0x0000001a0500720c */ /* 0x080fe20003fa6070 */
[C---:B------:R-:W-:Y:S02]  /*8970*/  IMAD.SHL.U32 R5, R9.reuse, 0x4, RZ ;  /* 0x0000000409057824 */ /* 0x040fe400078e00ff */
[----:B------:R-:W-:Y:S01]  /*8980*/  VIADD R13, R9, 0x60 ;  /* 0x00000060090d7836 */ /* 0x000fe20000000000 */
[-C--:B------:R-:W-:Y:S01]  /*8990*/  ISETP.GE.U32.AND P0, PT, R11, R26.reuse, PT ;  /* 0x0000001a0b00720c */ /* 0x080fe20003f06070 */
[C---:B------:R-:W-:Y:S01]  /*89a0*/  VIADD R11, R9.reuse, 0xa0 ;  /* 0x000000a0090b7836 */ /* 0x040fe20000000000 */
[-C--:B------:R-:W-:Y:S02]  /*89b0*/  ISETP.GE.U32.AND P6, PT, R9, R26.reuse, PT ;  /* 0x0000001a0900720c */ /* 0x080fe40003fc6070 */
[----:B------:R-:W-:Y:S02]  /*89c0*/  IADD3 R4, P2, PT, R2, R5, RZ ;  /* 0x0000000502047210 */ /* 0x000fe40007f5e0ff */
[----:B------:R-:W-:Y:S01]  /*89d0*/  ISETP.GE.U32.AND P4, PT, R13, R26, PT ;  /* 0x0000001a0d00720c */ /* 0x000fe20003f86070 */
[----:B------:R-:W-:Y:S01]  /*89e0*/  VIADD R13, R9, 0xc0 ;  /* 0x000000c0090d7836 */ /* 0x000fe20000000000 */
[----:B0-----:R-:W-:Y:S01]  /*89f0*/  IADD3 R6, P1, PT, R5, R6, RZ ;  /* 0x0000000605067210 */ /* 0x001fe20007f3e0ff */
[----:B------:R-:W-:Y:S01]  /*8a00*/  IMAD.X R5, RZ, RZ, R3, P2 ;  /* 0x000000ffff057224 */ /* 0x000fe200010e0603 */
[----:B------:R-:W-:Y:S01]  /*8a10*/  ISETP.GE.U32.AND P2, PT, R11, R26, PT ;  /* 0x0000001a0b00720c */ /* 0x000fe20003f46070 */
[----:B------:R-:W-:-:S02]  /*8a20*/  VIADD R15, R9, 0x80 ;  /* 0x00000080090f7836 */ /* 0x000fc40000000000 */
[----:B------:R-:W-:Y:S01]  /*8a30*/  IMAD.X R7, RZ, RZ, R7, P1 ;  /* 0x000000ffff077224 */ /* 0x000fe200008e0607 */
[-C--:B------:R-:W-:Y:S01]  /*8a40*/  ISETP.GE.U32.AND P1, PT, R13, R26.reuse, PT ;  /* 0x0000001a0d00720c */ /* 0x080fe20003f26070 */
[C---:B------:R-:W-:Y:S02]  /*8a50*/  VIADD R13, R9.reuse, 0xe0 ;  /* 0x000000e0090d7836 */ /* 0x040fe40000000000 */
[----:B------:R-:W-:Y:S01]  /*8a60*/  VIADD R9, R9, 0x100 ;  /* 0x0000010009097836 */ /* 0x000fe20000000000 */
[----:B------:R-:W-:Y:S01]  /*8a70*/  ISETP.GE.U32.AND P3, PT, R15, R26, PT ;  /* 0x0000001a0f00720c */ /* 0x000fe20003f66070 */
[----:B------:R-:W-:Y:S02]  /*8a80*/  IMAD.MOV.U32 R8, RZ, RZ, RZ ;  /* 0x000000ffff087224 */ /* 0x000fe400078e00ff */
[----:B--2---:R-:W-:Y:S02]  /*8a90*/  IMAD.MOV.U32 R0, RZ, RZ, R10 ;  /* 0x000000ffff007224 */ /* 0x004fe400078e000a */
[----:B------:R-:W2:Y:S02]  /*8aa0*/  @!P6 LDG.E.CONSTANT R10, desc[UR8][R4.64] ;  /* 0x00000008040ae981 */ /* 0x000ea4000c1e9900 */
[----:B------:R-:W-:-:S02]  /*8ab0*/  IMAD.MOV.U32 R11, RZ, RZ, R0 ;  /* 0x000000ffff0b7224 */ /* 0x000fc400078e0000 */
[----:B---3--:R-:W-:Y:S02]  /*8ac0*/  IMAD.MOV.U32 R24, RZ, RZ, R23 ;  /* 0x000000ffff187224 */ /* 0x008fe400078e0017 */
[----:B------:R-:W3:Y:S02]  /*8ad0*/  @!P6 LDG.E.CONSTANT R23, desc[UR8][R6.64] ;  /* 0x000000080617e981 */ /* 0x000ee4000c1e9900 */
[----:B------:R-:W-:Y:S01]  /*8ae0*/  IMAD.MOV.U32 R25, RZ, RZ, R24 ;  /* 0x000000ffff197224 */ /* 0x000fe200078e0018 */
[-C--:B------:R-:W-:Y:S01]  /*8af0*/  ISETP.GE.U32.AND P6, PT, R13, R26.reuse, PT ;  /* 0x0000001a0d00720c */ /* 0x080fe20003fc6070 */
[----:B------:R-:W4:Y:S04]  /*8b00*/  @!P5 LDG.E.CONSTANT R11, desc[UR8][R4.64+0x80] ;  /* 0x00008008040bd981 */ /* 0x000f28000c1e9900 */
[----:B------:R-:W5:Y:S01]  /*8b10*/  @!P5 LDG.E.CONSTANT R25, desc[UR8][R6.64+0x80] ;  /* 0x000080080619d981 */ /* 0x000f62000c1e9900 */
[----:B------:R-:W-:Y:S01]  /*8b20*/  ISETP.GE.U32.AND P5, PT, R9, R26, PT ;  /* 0x0000001a0900720c */ /* 0x000fe20003fa6070 */
        /* <DEDUP_REMOVED lines=26> */
[----:B------:R-:W-:-:S13]  /*8cd0*/  ISETP.NE.AND P0, PT, R32, RZ, PT ;  /* 0x000000ff2000720c */ /* 0x000fda0003f05270 */
[----:B------:R5:W5:Y:S01]  /*8ce0*/  @!P0 LDG.E.CONSTANT R8, desc[UR8][R2.64+-0x4] ;  /* 0xfffffc0802088981 */ /* 0x000b62000c1e9900 */
[----:B------:R-:W1:Y:S01]  /*8cf0*/  S2R R28, SR_LANEID ;  /* 0x00000000001c7919 */ /* 0x000e620000000000 */
[----:B------:R-:W1:Y:S01]  /*8d00*/  S2UR UR5, SR_CgaCtaId ;  /* 0x00000000000579c3 */ /* 0x000e620000008800 */
[----:B------:R-:W-:Y:S01]  /*8d10*/  SHF.R.U32.HI R9, RZ, 0x5, R32 ;  /* 0x00000005ff097819 */ /* 0x000fe20000011620 */
[----:B------:R-:W-:Y:S01]  /*8d20*/  UMOV UR4, 0x400 ;  /* 0x0000040000047882 */ /* 0x000fe20000000000 */
[----:B0-----:R-:W-:Y:S01]  /*8d30*/  P2R R4, PR, RZ, 0x1 ;  /* 0x00000001ff047803 */ /* 0x001fe20000000000 */
[----:B-1----:R-:W-:Y:S02]  /*8d40*/  ULEA UR4, UR5, UR4, 0x18 ;  /* 0x0000000405047291 */ /* 0x002fe4000f8ec0ff */
[----:B------:R-:W-:-:S05]  /*8d50*/  IMAD R4, R9, 0x120, R28 ;  /* 0x0000012009047824 */ /* 0x000fca00078e021c */
[----:B------:R-:W-:-:S05]  /*8d60*/  LEA R4, R4, UR4, 0x2 ;  /* 0x0000000404047c11 */ /* 0x000fca000f8e10ff */
[----:B------:R-:W-:Y:S01]  /*8d70*/  IMAD R5, R28, 0x20, R4 ;  /* 0x000000201c057824 */ /* 0x000fe200078e0204 */
[C---:B------:R-:W-:Y:S02]  /*8d80*/  LEA R6, R32.reuse, UR4, 0x2 ;  /* 0x0000000420067c11 */ /* 0x040fe4000f8e10ff */
[C---:B------:R-:W-:Y:S01]  /*8d90*/  ISETP.NE.AND P0, PT, R32.reuse, RZ, PT ;  /* 0x000000ff2000720c */ /* 0x040fe20003f05270 */
[----:B------:R-:W-:-:S05]  /*8da0*/  IMAD R7, R32, 0x9, RZ ;  /* 0x0000000920077824 */ /* 0x000fca00078e02ff */
[----:B------:R-:W-:Y:S01]  /*8db0*/  ISETP.EQ.U32.AND P4, PT, R26, R7, PT ;  /* 0x000000071a00720c */ /* 0x000fe20003f82070 */
        /* <DEDUP_REMOVED lines=21> */
[----:B------:R2:W-:Y:S04]  /*8f10*/  STS [R4+0x80], R25 ;  /* 0x0000801904007388 */ /* 0x0005e80000000800 */
[----:B------:R3:W-:Y:S04]  /*8f20*/  STS [R4+0x100], R27 ;  /* 0x0001001b04007388 */ /* 0x0007e80000000800 */
[----:B------:R4:W-:Y:S04]  /*8f30*/  STS [R4+0x180], R31 ;  /* 0x0001801f04007388 */ /* 0x0009e80000000800 */
[----:B------:R-:W-:Y:S04]  /*8f40*/  STS [R4+0x200], R33 ;  /* 0x0002002104007388 */ /* 0x000fe80000000800 */
[----:B------:R-:W-:Y:S04]  /*8f50*/  STS [R4+0x280], R34 ;  /* 0x0002802204007388 */ /* 0x000fe80000000800 */
[----:B------:R-:W-:Y:S04]  /*8f60*/  STS [R4+0x300], R35 ;  /* 0x0003002304007388 */ /* 0x000fe80000000800 */
[----:B------:R-:W-:Y:S04]  /*8f70*/  STS [R4+0x380], R36 ;  /* 0x0003802404007388 */ /* 0x000fe80000000800 */
[----:B------:R-:W-:Y:S01]  /*8f80*/  STS [R4+0x400], R24 ;  /* 0x0004001804007388 */ /* 0x000fe20000000800 */
[----:B------:R-:W-:-:S03]  /*8f90*/  NOP ;  /* 0x0000000000007918 */ /* 0x000fc60000000000 */
[----:B------:R-:W-:Y:S04]  /*8fa0*/  LDS R11, [R5] ;  /* 0x00000000050b7984 */ /* 0x000fe80000000800 */
[----:B------:R-:W-:Y:S04]  /*8fb0*/  LDS R13, [R5+0x4] ;  /* 0x00000400050d7984 */ /* 0x000fe80000000800 */
[----:B------:R-:W-:Y:S04]  /*8fc0*/  LDS R15, [R5+0x8] ;  /* 0x00000800050f7984 */ /* 0x000fe80000000800 */
[----:B------:R-:W-:Y:S04]  /*8fd0*/  LDS R17, [R5+0xc] ;  /* 0x00000c0005117984 */ /* 0x000fe80000000800 */
[----:B------:R-:W-:Y:S04]  /*8fe0*/  LDS R19, [R5+0x10] ;  /* 0x0000100005137984 */ /* 0x000fe80000000800 */
[----:B------:R-:W-:Y:S04]  /*8ff0*/  LDS R21, [R5+0x14] ;  /* 0x0000140005157984 */ /* 0x000fe80000000800 */
[----:B------:R-:W-:Y:S04]  /*9000*/  LDS R23, [R5+0x18] ;  /* 0x0000180005177984 */ /* 0x000fe80000000800 */
[----:B------:R-:W-:Y:S04]  /*9010*/  LDS R3, [R5+0x1c] ;  /* 0x00001c0005037984 */ /* 0x000fe80000000800 */
[----:B------:R5:W-:Y:S01]  /*9020*/  LDS R0, [R5+0x20] ;  /* 0x0000200005007984 */ /* 0x000be20000000800 */
[----:B------:R-:W-:Y:S06]  /*9030*/  BAR.SYNC.DEFER_BLOCKING 0x0 ;  /* 0x0000000000007b1d */ /* 0x000fec0000010000 */
[----:B0-----:R-:W-:Y:S02]  /*9040*/  STS [R6+0x4d8], R29 ;  /* 0x0004d81d06007388 */ /* 0x001fe40000000800 */
[----:B------:R-:W-:Y:S06]  /*9050*/  BAR.SYNC.DEFER_BLOCKING 0x0 ;  /* 0x0000000000007b1d */ /* 0x000fec0000010000 */
[----:B------:R-:W0:Y:S01]  /*9060*/  @P0 LDS R8, [R6+0x4d4] ;  /* 0x0004d40006080984 */ /* 0x000e220000000800 */
[----:B--2---:R-:W-:-:S02]  /*9070*/  VIADD R25, R7, 0x1 ;  /* 0x0000000107197836 */ /* 0x004fc40000000000 */
[C---:B---3--:R-:W-:Y:S01]  /*9080*/  VIADD R27, R7.reuse, 0x2 ;  /* 0x00000002071b7836 */ /* 0x048fe20000000000 */
[----:B-1----:R-:W-:Y:S01]  /*9090*/  ISETP.NE.AND P5, PT, R10, R12, PT ;  /* 0x0000000c0a00720c */ /* 0x002fe20003fa5270 */
[C---:B----4-:R-:W-:Y:S01]  /*90a0*/  VIADD R31, R7.reuse, 0x3 ;  /* 0x00000003071f7836 */ /* 0x050fe20000000000 */
[C---:B------:R-:W-:Y:S01]  /*90b0*/  ISETP.EQ.U32.AND P2, PT, R26.reuse, R25, PT ;  /* 0x000000191a00720c */ /* 0x040fe20003f42070 */
[----:B-----5:R-:W-:Y:S01]  /*90c0*/  VIADD R5, R7, 0x4 ;  /* 0x0000000407057836 */ /* 0x020fe20000000000 */
[----:B------:R-:W-:Y:S02]  /*90d0*/  ISETP.EQ.U32.AND P3, PT, R26, R27, PT ;  /* 0x0000001b1a00720c */ /* 0x000fe40003f62070 */
[----:B------:R-:W-:Y:S02]  /*90e0*/  ISETP.EQ.OR.EX P5, PT, R30, RZ, P5, P2 ;  /* 0x000000ff1e00720c */ /* 0x000fe40002fa2720 */
[C---:B------:R-:W-:Y:S02]  /*90f0*/  ISETP.EQ.U32.AND P1, PT, R26.reuse, R31, PT ;  /* 0x0000001f1a00720c */ /* 0x040fe40003f22070 */
[----:B------:R-:W-:-:S02]  /*9100*/  ISETP.EQ.U32.AND P2, PT, R26, R5, PT ;  /* 0x000000051a00720c */ /* 0x000fc40003f42070 */
[----:B------:R-:W-:Y:S02]  /*9110*/  SEL R4, RZ, 0x1, !P5 ;  /* 0x00000001ff047807 */ /* 0x000fe40006800000 */
[----:B0-----:R-:W-:-:S04]  /*9120*/  ISETP.NE.AND P0, PT, R8, R10, PT ;  /* 0x0000000a0800720c */ /* 0x001fc80003f05270 */
[----:B------:R-:W-:Y:S02]  /*9130*/  ISETP.EQ.OR.EX P4, PT, R30, RZ, P0, P4 ;  /* 0x000000ff1e00720c */ /* 0x000fe40000782740 */
[----:B------:R-:W-:Y:S02]  /*9140*/  ISETP.NE.AND P0, PT, R12, R14, PT ;  /* 0x0000000e0c00720c */ /* 0x000fe40003f05270 */
[----:B------:R-:W-:Y:S02]  /*9150*/  SEL R6, RZ, 0x1, !P4 ;  /* 0x00000001ff067807 */ /* 0x000fe40006000000 */
[----:B------:R-:W-:Y:S02]  /*9160*/  ISETP.EQ.OR.EX P3, PT, R30, RZ, P0, P3 ;  /* 0x000000ff1e00720c */ /* 0x000fe40000762730 */
[----:B------:R-:W-:Y:S02]  /*9170*/  ISETP.NE.AND P4, PT, R14, R16, PT ;  /* 0x000000100e00720c */ /* 0x000fe40003f85270 */
[----:B------:R-:W-:-:S02]  /*9180*/  ISETP.NE.AND P0, PT, R16, R18, PT ;  /* 0x000000121000720c */ /* 0x000fc40003f05270 */
[----:B------:R-:W-:Y:S02]  /*9190*/  SEL R27, RZ, 0x1, !P3 ;  /* 0x00000001ff1b7807 */ /* 0x000fe40005800000 */
[C---:B------:R-:W-:Y:S02]  /*91a0*/  ISETP.EQ.OR.EX P6, PT, R30.reuse, RZ, P4, P1 ;  /* 0x000000ff1e00720c */ /* 0x040fe400027c2710 */
[----:B------:R-:W-:Y:S02]  /*91b0*/  ISETP.EQ.OR.EX P2, PT, R30, RZ, P0, P2 ;  /* 0x000000ff1e00720c */ /* 0x000fe40000742720 */
[----:B------:R-:W-:Y:S02]  /*91c0*/  IADD3 R27, P0, P1, R27, R4, R6 ;  /* 0x000000041b1b7210 */ /* 0x000fe4000791e006 */
[----:B------:R-:W-:Y:S02]  /*91d0*/  SEL R5, RZ, 0x1, !P6 ;  /* 0x00000001ff057807 */ /* 0x000fe40007000000 */
[----:B------:R-:W-:-:S02]  /*91e0*/  SEL R4, RZ, 0x1, !P2 ;  /* 0x00000001ff047807 */ /* 0x000fc40005000000 */
[----:B------:R-:W-:Y:S02]  /*91f0*/  IADD3.X R24, PT, PT, RZ, RZ, RZ, P0, P1 ;  /* 0x000000ffff187210 */ /* 0x000fe400007e24ff */
[----:B------:R-:W-:Y:S01]  /*9200*/  IADD3 R27, P0, P1, R4, R27, R5 ;  /* 0x0000001b041b7210 */ /* 0x000fe2000791e005 */
[----:B------:R-:W-:-:S03]  /*9210*/  VIADD R5, R7, 0x5 ;  /* 0x0000000507057836 */ /* 0x000fc60000000000 */
[----:B------:R-:W-:Y:S02]  /*9220*/  IADD3.X R24, PT, PT, RZ, R24, RZ, P0, P1 ;  /* 0x00000018ff187210 */ /* 0x000fe400007e24ff */
[----:B------:R-:W-:Y:S01]  /*9230*/  ISETP.EQ.U32.AND P0, PT, R26, R5, PT ;  /* 0x000000051a00720c */ /* 0x000fe20003f02070 */
[----:B------:R-:W-:Y:S01]  /*9240*/  VIADD R5, R7, 0x6 ;  /* 0x0000000607057836 */ /* 0x000fe20000000000 */
[----:B------:R-:W-:Y:S02]  /*9250*/  ISETP.NE.AND P1, PT, R18, R20, PT ;  /* 0x000000141200720c */ /* 0x000fe40003f25270 */
[----:B------:R-:W-:Y:S02]  /*9260*/  ISETP.NE.AND P4, PT, R20, R22, PT ;  /* 0x000000161400720c */ /* 0x000fe40003f85270 */
[----:B------:R-:W-:Y:S02]  /*9270*/  ISETP.EQ.OR.EX P1, PT, R30, RZ, P1, P0 ;  /* 0x000000ff1e00720c */ /* 0x000fe40000f22700 */
[----:B------:R-:W-:-:S04]  /*9280*/  ISETP.EQ.U32.AND P0, PT, R26, R5, PT ;  /* 0x000000051a00720c */ /* 0x000fc80003f02070 */
[----:B------:R-:W-:Y:S02]  /*9290*/  ISETP.EQ.OR.EX P0, PT, R30, RZ, P4, P0 ;  /* 0x000000ff1e00720c */ /* 0x000fe40002702700 */
[----:B------:R-:W-:Y:S02]  /*92a0*/  SEL R5, RZ, 0x1, !P1 ;  /* 0x00000001ff057807 */ /* 0x000fe40004800000 */
[----:B------:R-:W-:Y:S02]  /*92b0*/  SEL R4, RZ, 0x1, !P0 ;  /* 0x00000001ff047807 */ /* 0x000fe40004000000 */
[----:B------:R-:W-:Y:S02]  /*92c0*/  P2R R31, PR, RZ, 0x20 ;  /* 0x00000020ff1f7803 */ /* 0x000fe40000000000 */
[----:B------:R-:W-:Y:S01]  /*92d0*/  IADD3 R27, P4, P5, R4, R27, R5 ;  /* 0x0000001b041b7210 */ /* 0x000fe20007d9e005 */
[C---:B------:R-:W-:Y:S02]  /*92e0*/  VIADD R5, R7.reuse, 0x7 ;  /* 0x0000000707057836 */ /* 0x040fe40000000000 */
[----:B------:R-:W-:Y:S01]  /*92f0*/  VIADD R7, R7, 0x8 ;  /* 0x0000000807077836 */ /* 0x000fe20000000000 */
[----:B------:R-:W-:-:S02]  /*9300*/  IADD3.X R24, PT, PT, RZ, R24, RZ, P4, P5 ;  /* 0x00000018ff187210 */ /* 0x000fc400027ea4ff */
[----:B------:R-:W-:Y:S02]  /*9310*/  ISETP.EQ.U32.AND P5, PT, R26, R5, PT ;  /* 0x000000051a00720c */ /* 0x000fe40003fa2070 */
[----:B------:R-:W-:Y:S02]  /*9320*/  ISETP.NE.AND P4, PT, R22, R2, PT ;  /* 0x000000021600720c */ /* 0x000fe40003f85270 */
[----:B------:R-:W-:Y:S02]  /*9330*/  P2R R34, PR, RZ, 0x40 ;  /* 0x00000040ff227803 */ /* 0x000fe40000000000 */
[----:B------:R-:W-:Y:S02]  /*9340*/  ISETP.EQ.OR.EX P5, PT, R30, RZ, P4, P5 ;  /* 0x000000ff1e00720c */ /* 0x000fe400027a2750 */
[----:B------:R-:W-:Y:S02]  /*9350*/  ISETP.EQ.U32.AND P4, PT, R26, R7, PT ;  /* 0x000000071a00720c */ /* 0x000fe40003f82070 */
[----:B------:R-:W-:-:S02]  /*9360*/  ISETP.NE.AND P6, PT, R2, R29, PT ;  /* 0x0000001d0200720c */ /* 0x000fc40003fc5270 */
[----:B------:R-:W-:Y:S02]  /*9370*/  P2R R33, PR, RZ, 0x8 ;  /* 0x00000008ff217803 */ /* 0x000fe40000000000 */
[----:B------:R-:W-:Y:S02]  /*9380*/  ISETP.EQ.OR.EX P4, PT, R30, RZ, P6, P4 ;  /* 0x000000ff1e00720c */ /* 0x000fe40003782740 */
[----:B------:R-:W-:Y:S02]  /*9390*/  ISETP.NE.AND P3, PT, R31, RZ, PT ;  /* 0x000000ff1f00720c */ /* 0x000fe40003f65270 */
[----:B------:R-:W-:Y:S02]  /*93a0*/  SEL R5, RZ, 0x1, !P5 ;  /* 0x00000001ff057807 */ /* 0x000fe40006800000 */
[----:B------:R-:W-:Y:S02]  /*93b0*/  SEL R4, RZ, 0x1, !P4 ;  /* 0x00000001ff047807 */ /* 0x000fe40006000000 */
[----:B------:R-:W-:-:S02]  /*93c0*/  P2R R25, PR, RZ, 0x8 ;  /* 0x00000008ff197803 */ /* 0x000fc40000000000 */
[----:B------:R-:W-:-:S04]  /*93d0*/  IADD3 R27, P3, P6, R4, R27, R5 ;  /* 0x0000001b041b7210 */ /* 0x000fc80007e7e005 */
[----:B------:R-:W-:Y:S02]  /*93e0*/  IADD3.X R24, PT, PT, RZ, R24, RZ, P3, P6 ;  /* 0x00000018ff187210 */ /* 0x000fe40001fec4ff */
[----:B------:R-:W-:-:S04]  /*93f0*/  ISETP.NE.AND P3, PT, R25, RZ, PT ;  /* 0x000000ff1900720c */ /* 0x000fc80003f65270 */
[----:B------:R-:W-:Y:S02]  /*9400*/  SEL R4, R11, RZ, !P3 ;  /* 0x000000ff0b047207 */ /* 0x000fe40005800000 */
[----:B------:R-:W-:-:S03]  /*9410*/  ISETP.NE.AND P3, PT, R33, RZ, PT ;  /* 0x000000ff2100720c */ /* 0x000fc60003f65270 */
[----:B------:R-:W-:-:S05]  /*9420*/  IMAD.IADD R4, R13, 0x1, R4 ;  /* 0x000000010d047824 */ /* 0x000fca00078e0204 */
[----:B------:R-:W-:Y:S02]  /*9430*/  SEL R4, R4, RZ, !P3 ;  /* 0x000000ff04047207 */ /* 0x000fe40005800000 */
[----:B------:R-:W-:-:S03]  /*9440*/  ISETP.NE.AND P6, PT, R34, RZ, PT ;  /* 0x000000ff2200720c */ /* 0x000fc60003fc5270 */
        /* <DEDUP_REMOVED lines=13> */
[----:B------:R-:W0:Y:S01]  /*9520*/  SHFL.UP PT, R6, R0, 0x1, RZ ;  /* 0x0420000000067989 */ /* 0x000e2200000e00ff */
[----:B------:R-:W-:-:S03]  /*9530*/  ISETP.NE.U32.AND P4, PT, R27, RZ, PT ;  /* 0x000000ff1b00720c */ /* 0x000fc60003f85070 */
[----:B------:R-:W1:Y:S01]  /*9540*/  SHFL.UP PT, R4, R27, 0x1, RZ ;  /* 0x042000001b047989 */ /* 0x000e6200000e00ff */
[----:B------:R-:W-:-:S03]  /*9550*/  ISETP.NE.AND.EX P4, PT, R24, RZ, PT, P4 ;  /* 0x000000ff1800720c */ /* 0x000fc60003f85340 */
[----:B------:R-:W2:Y:S01]  /*9560*/  SHFL.UP PT, R5, R24, 0x1, RZ ;  /* 0x0420000018057989 */ /* 0x000ea200000e00ff */
[----:B0-----:R-:W-:Y:S02]  /*9570*/  SEL R6, R6, RZ, !P4 ;  /* 0x000000ff06067207 */ /* 0x001fe40006000000 */
[----:B------:R-:W-:-:S04]  /*9580*/  ISETP.GE.AND P4, PT, R28, 0x1, PT ;  /* 0x000000011c00780c */ /* 0x000fc80003f86270 */
[----:B------:R-:W-:-:S05]  /*9590*/  SEL R7, R6, RZ, P4 ;  /* 0x000000ff06077207 */ /* 0x000fca0002000000 */
[----:B------:R-:W-:Y:S01]  /*95a0*/  IMAD.IADD R7, R0, 0x1, R7 ;  /* 0x0000000100077824 */ /* 0x000fe200078e0207 */
[----:B-1----:R-:W-:-:S04]  /*95b0*/  SEL R4, R4, RZ, P4 ;  /* 0x000000ff04047207 */ /* 0x002fc80002000000 */
[----:B------:R-:W0:Y:S01]  /*95c0*/  SHFL.UP PT, R6, R7, 0x2, RZ ;  /* 0x0440000007067989 */ /* 0x000e2200000e00ff */
[----:B--2---:R-:W-:Y:S02]  /*95d0*/  SEL R5, R5, RZ, P4 ;  /* 0x000000ff05057207 */ /* 0x004fe40002000000 */
[----:B------:R-:W-:-:S05]  /*95e0*/  IADD3 R25, P4, PT, R4, R27, RZ ;  /* 0x0000001b04197210 */ /* 0x000fca0007f9e0ff */
[----:B------:R-:W-:Y:S01]  /*95f0*/  IMAD.X R27, R5, 0x1, R24, P4 ;  /* 0x00000001051b7824 */ /* 0x000fe200020e0618 */
[----:B------:R-:W1:Y:S01]  /*9600*/  SHFL.UP PT, R0, R25, 0x2, RZ ;  /* 0x0440000019007989 */ /* 0x000e6200000e00ff */
[----:B------:R-:W-:-:S03]  /*9610*/  ISETP.NE.U32.AND P4, PT, R25, RZ, PT ;  /* 0x000000ff1900720c */ /* 0x000fc60003f85070 */
[----:B------:R-:W2:Y:S01]  /*9620*/  SHFL.UP PT, R4, R27, 0x2, RZ ;  /* 0x044000001b047989 */ /* 0x000ea200000e00ff */
[----:B------:R-:W-:-:S04]  /*9630*/  ISETP.NE.AND.EX P4, PT, R27, RZ, PT, P4 ;  /* 0x000000ff1b00720c */ /* 0x000fc80003f85340 */
[----:B0-----:R-:W-:Y:S02]  /*9640*/  SEL R6, R6, RZ, !P4 ;  /* 0x000000ff06067207 */ /* 0x001fe40006000000 */
[----:B------:R-:W-:-:S04]  /*9650*/  ISETP.GE.AND P4, PT, R28, 0x2, PT ;  /* 0x000000021c00780c */ /* 0x000fc80003f86270 */
[----:B------:R-:W-:-:S05]  /*9660*/  SEL R6, R6, RZ, P4 ;  /* 0x000000ff06067207 */ /* 0x000fca0002000000 */
[----:B------:R-:W-:Y:S01]  /*9670*/  IMAD.IADD R6, R7, 0x1, R6 ;  /* 0x0000000107067824 */ /* 0x000fe200078e0206 */
[----:B-1----:R-:W-:Y:S02]  /*9680*/  SEL R0, R0, RZ, P4 ;  /* 0x000000ff00007207 */ /* 0x002fe40002000000 */
[----:B--2---:R-:W-:Y:S02]  /*9690*/  SEL R4, R4, RZ, P4 ;  /* 0x000000ff04047207 */ /* 0x004fe40002000000 */
[----:B------:R-:W0:Y:S01]  /*96a0*/  SHFL.UP PT, R5, R6, 0x4, RZ ;  /* 0x0480000006057989 */ /* 0x000e2200000e00ff */
        /* <DEDUP_REMOVED lines=8> */
[----:B------:R-:W-:Y:S02]  /*9730*/  SEL R5, R5, RZ, P4 ;  /* 0x000000ff05057207 */ /* 0x000fe40002000000 */
[----:B-1----:R-:W-:-:S03]  /*9740*/  SEL R0, R0, RZ, P4 ;  /* 0x000000ff00007207 */ /* 0x002fc60002000000 */
[----:B------:R-:W-:Y:S01]  /*9750*/  IMAD.IADD R5, R6, 0x1, R5 ;  /* 0x0000000106057824 */ /* 0x000fe200078e0205 */
[----:B--2---:R-:W-:Y:S02]  /*9760*/  SEL R4, R4, RZ, P4 ;  /* 0x000000ff04047207 */ /* 0x004fe40002000000 */
[----:B------:R-:W-:Y:S02]  /*9770*/  IADD3 R7, P4, PT, R0, R7, RZ ;  /* 0x0000000700077210 */ /* 0x000fe40007f9e0ff */
[----:B------:R-:W0:Y:S03]  /*9780*/  SHFL.UP PT, R6, R5, 0x8, RZ ;  /* 0x0500000005067989 */ /* 0x000e2600000e00ff */
[----:B------:R-:W-:Y:S01]  /*9790*/  IMAD.X R27, R4, 0x1, R25, P4 ;  /* 0x00000001041b7824 */ /* 0x000fe200020e0619 */
[----:B------:R-:W1:Y:S04]  /*97a0*/  SHFL.UP PT, R0, R7, 0x8, RZ ;  /* 0x0500000007007989 */ /* 0x000e6800000e00ff */
[----:B------:R-:W2:Y:S01]  /*97b0*/  SHFL.UP PT, R4, R27, 0x8, RZ ;  /* 0x050000001b047989 */ /* 0x000ea200000e00ff */
[----:B------:R-:W-:-:S04]  /*97c0*/  ISETP.NE.U32.AND P4, PT, R7, RZ, PT ;  /* 0x000000ff0700720c */ /* 0x000fc80003f85070 */
[----:B------:R-:W-:-:S04]  /*97d0*/  ISETP.NE.AND.EX P4, PT, R27, RZ, PT, P4 ;  /* 0x000000ff1b00720c */ /* 0x000fc80003f85340 */
[----:B0-----:R-:W-:Y:S02]  /*97e0*/  SEL R6, R6, RZ, !P4 ;  /* 0x000000ff06067207 */ /* 0x001fe40006000000 */
[----:B------:R-:W-:-:S04]  /*97f0*/  ISETP.GE.AND P4, PT, R28, 0x8, PT ;  /* 0x000000081c00780c */ /* 0x000fc80003f86270 */
[----:B------:R-:W-:Y:S02]  /*9800*/  SEL R6, R6, RZ, P4 ;  /* 0x000000ff06067207 */ /* 0x000fe40002000000 */
[----:B-1----:R-:W-:Y:S02]  /*9810*/  SEL R0, R0, RZ, P4 ;  /* 0x000000ff00007207 */ /* 0x002fe40002000000 */
[----:B--2---:R-:W-:Y:S01]  /*9820*/  SEL R4, R4, RZ, P4 ;  /* 0x000000ff04047207 */ /* 0x004fe20002000000 */
[----:B------:R-:W-:Y:S01]  /*9830*/  IMAD.IADD R6, R5, 0x1, R6 ;  /* 0x0000000105067824 */ /* 0x000fe200078e0206 */
[----:B------:R-:W-:-:S04]  /*9840*/  IADD3 R25, P4, PT, R0, R7, RZ ;  /* 0x0000000700197210 */ /* 0x000fc80007f9e0ff */
[----:B------:R-:W0:Y:S01]  /*9850*/  SHFL.UP PT, R5, R6, 0x10, RZ ;  /* 0x0600000006057989 */ /* 0x000e2200000e00ff */
[----:B------:R-:W-:-:S03]  /*9860*/  IMAD.X R24, R4, 0x1, R27, P4 ;  /* 0x0000000104187824 */ /* 0x000fc600020e061b */
[----:B------:R-:W1:Y:S04]  /*9870*/  SHFL.UP PT, R0, R25, 0x10, RZ ;  /* 0x0600000019007989 */ /* 0x000e6800000e00ff */
[----:B------:R-:W2:Y:S01]  /*9880*/  SHFL.UP PT, R4, R24, 0x10, RZ ;  /* 0x0600000018047989 */ /* 0x000ea200000e00ff */
[----:B------:R-:W-:-:S04]  /*9890*/  ISETP.NE.U32.AND P4, PT, R25, RZ, PT ;  /* 0x000000ff1900720c */ /* 0x000fc80003f85070 */
[----:B------:R-:W-:-:S04]  /*98a0*/  ISETP.NE.AND.EX P4, PT, R24, RZ, PT, P4 ;  /* 0x000000ff1800720c */ /* 0x000fc80003f85340 */
[----:B0-----:R-:W-:Y:S02]  /*98b0*/  SEL R7, R5, RZ, !P4 ;  /* 0x000000ff05077207 */ /* 0x001fe40006000000 */
[----:B------:R-:W-:-:S04]  /*98c0*/  ISETP.GE.AND P4, PT, R28, 0x10, PT ;  /* 0x000000101c00780c */ /* 0x000fc80003f86270 */
[----:B-1----:R-:W-:Y:S02]  /*98d0*/  SEL R0, R0, RZ, P4 ;  /* 0x000000ff00007207 */ /* 0x002fe40002000000 */
[----:B--2---:R-:W-:Y:S02]  /*98e0*/  SEL R5, R4, RZ, P4 ;  /* 0x000000ff04057207 */ /* 0x004fe40002000000 */
[----:B------:R-:W-:Y:S02]  /*98f0*/  SEL R7, R7, RZ, P4 ;  /* 0x000000ff07077207 */ /* 0x000fe40002000000 */
[----:B------:R-:W-:Y:S02]  /*9900*/  ISETP.NE.AND P4, PT, R28, 0x1f, PT ;  /* 0x0000001f1c00780c */ /* 0x000fe40003f85270 */
[----:B------:R-:W-:Y:S01]  /*9910*/  IADD3 R4, P5, PT, R0, R25, RZ ;  /* 0x0000001900047210 */ /* 0x000fe20007fbe0ff */
[----:B------:R-:W-:-:S04]  /*9920*/  IMAD.IADD R33, R6, 0x1, R7 ;  /* 0x0000000106217824 */ /* 0x000fc800078e0207 */
[----:B------:R-:W-:-:S06]  /*9930*/  IMAD.X R5, R5, 0x1, R24, P5 ;  /* 0x0000000105057824 */ /* 0x000fcc00028e0618 */
[----:B------:R-:W-:-:S05]  /*9940*/  @!P4 LEA R40, R9, UR4, 0x4 ;  /* 0x000000040928cc11 */ /* 0x000fca000f8e20ff */
[----:B------:R-:W-:Y:S04]  /*9950*/  @!P4 STS.64 [R40], R4 ;  /* 0x000000042800c388 */ /* 0x000fe80000000a00 */
[----:B------:R-:W-:Y:S01]  /*9960*/  @!P4 STS [R40+0x8], R33 ;  /* 0x000008212800c388 */ /* 0x000fe20000000800 */
[----:B------:R-:W-:Y:S06]  /*9970*/  BAR.SYNC.DEFER_BLOCKING 0x0 ;  /* 0x0000000000007b1d */ /* 0x000fec0000010000 */
[----:B------:R-:W-:Y:S04]  /*9980*/  LDS.64 R34, [UR4+0x10] ;  /* 0x00001004ff227984 */ /* 0x000fe80008000a00 */
[----:B------:R-:W0:Y:S04]  /*9990*/  LDS.64 R36, [UR4] ;  /* 0x00000004ff247984 */ /* 0x000e280008000a00 */
[----:B------:R-:W1:Y:S04]  /*99a0*/  LDS R0, [UR4+0x8] ;  /* 0x00000804ff007984 */ /* 0x000e680008000800 */
[----:B------:R-:W2:Y:S04]  /*99b0*/  LDS R27, [UR4+0x18] ;  /* 0x00001804ff1b7984 */ /* 0x000ea80008000800 */
[----:B------:R-:W3:Y:S04]  /*99c0*/  LDS.64 R24, [UR4+0x20] ;  /* 0x00002004ff187984 */ /* 0x000ee80008000a00 */
[----:B------:R-:W4:Y:S04]  /*99d0*/  LDS R38, [UR4+0x28] ;  /* 0x00002804ff267984 */ /* 0x000f280008000800 */
[----:B------:R-:W5:Y:S04]  /*99e0*/  LDS.64 R6, [UR4+0x30] ;  /* 0x00003004ff067984 */ /* 0x000f680008000a00 */
[----:B------:R-:W-:Y:S01]  /*99f0*/  LDS R40, [UR4+0x58] ;  /* 0x00005804ff287984 */ /* 0x000fe20008000800 */
[----:B0-----:R-:W-:-:S05]  /*9a00*/  IADD3 R41, P4, PT, R36, R34, RZ ;  /* 0x0000002224297210 */ /* 0x001fca0007f9e0ff */
[----:B------:R-:W-:Y:S01]  /*9a10*/  IMAD.X R43, R37, 0x1, R35, P4 ;  /* 0x00000001252b7824 */ /* 0x000fe200020e0623 */
[----:B------:R-:W-:-:S04]  /*9a20*/  ISETP.NE.U32.AND P4, PT, R34, RZ, PT ;  /* 0x000000ff2200720c */ /* 0x000fc80003f85070 */
[----:B------:R-:W-:-:S04]  /*9a30*/  ISETP.NE.AND.EX P4, PT, R35, RZ, PT, P4 ;  /* 0x000000ff2300720c */ /* 0x000fc80003f85340 */
[----:B-1----:R-:W-:Y:S02]  /*9a40*/  SEL R34, R0, RZ, !P4 ;  /* 0x000000ff00227207 */ /* 0x002fe40006000000 */
[----:B------:R-:W-:-:S03]  /*9a50*/  ISETP.NE.AND P4, PT, R9, 0x2, PT ;  /* 0x000000020900780c */ /* 0x000fc60003f85270 */
[----:B--2---:R-:W-:Y:S01]  /*9a60*/  IMAD.IADD R27, R27, 0x1, R34 ;  /* 0x000000011b1b7824 */ /* 0x004fe200078e0222 */
[----:B------:R-:W-:Y:S01]  /*9a70*/  SEL R42, R41, R36, !P4 ;  /* 0x00000024292a7207 */ /* 0x000fe20006000000 */
[----:B------:R-:W-:Y:S01]  /*9a80*/  LDS.64 R34, [UR4+0x40] ;  /* 0x00004004ff227984 */ /* 0x000fe20008000a00 */
[----:B------:R-:W-:Y:S02]  /*9a90*/  SEL R44, R43, R37, !P4 ;  /* 0x000000252b2c7207 */ /* 0x000fe40006000000 */
[----:B------:R-:W-:Y:S01]  /*9aa0*/  SEL R0, R27, R0, !P4 ;  /* 0x000000001b007207 */ /* 0x000fe20006000000 */
[----:B------:R-:W0:Y:S01]  /*9ab0*/  LDS R36, [UR4+0x38] ;  /* 0x00003804ff247984 */ /* 0x000e220008000800 */
[----:B---3--:R-:W-:-:S05]  /*9ac0*/  IADD3 R37, P4, PT, R24, R41, RZ ;  /* 0x0000002918257210 */ /* 0x008fca0007f9e0ff */
[----:B------:R-:W-:Y:S01]  /*9ad0*/  IMAD.X R43, R25, 0x1, R43, P4 ;  /* 0x00000001192b7824 */ /* 0x000fe200020e062b */
[----:B------:R-:W-:-:S04]  /*9ae0*/  ISETP.NE.U32.AND P4, PT, R24, RZ, PT ;  /* 0x000000ff1800720c */ /* 0x000fc80003f85070 */
[----:B------:R-:W-:Y:S02]  /*9af0*/  ISETP.NE.AND.EX P4, PT, R25, RZ, PT, P4 ;  /* 0x000000ff1900720c */ /* 0x000fe40003f85340 */
[----:B------:R-:W-:Y:S02]  /*9b00*/  LDS.64 R24, [UR4+0x50] ;  /* 0x00005004ff187984 */ /* 0x000fe40008000a00 */
[----:B------:R-:W-:Y:S02]  /*9b10*/  SEL R27, R27, RZ, !P4 ;  /* 0x000000ff1b1b7207 */ /* 0x000fe40006000000 */
[----:B------:R-:W-:-:S03]  /*9b20*/  ISETP.NE.AND P4, PT, R9, 0x3, PT ;  /* 0x000000030900780c */ /* 0x000fc60003f85270 */
[----:B----4-:R-:W-:Y:S01]  /*9b30*/  IMAD.IADD R27, R38, 0x1, R27 ;  /* 0x00000001261b7824 */ /* 0x010fe200078e021b */
[----:B------:R-:W-:Y:S01]  /*9b40*/  SEL R42, R37, R42, !P4 ;  /* 0x0000002a252a7207 */ /* 0x000fe20006000000 */
[----:B------:R-:W1:Y:S01]  /*9b50*/  LDS R38, [UR4+0x48] ;  /* 0x00004804ff267984 */ /* 0x000e620008000800 */
[----:B------:R-:W-:Y:S02]  /*9b60*/  SEL R44, R43, R44, !P4 ;  /* 0x0000002c2b2c7207 */ /* 0x000fe40006000000 */
[----:B------:R-:W-:Y:S02]  /*9b70*/  SEL R0, R27, R0, !P4 ;  /* 0x000000001b007207 */ /* 0x000fe40006000000 */
[----:B-----5:R-:W-:-:S05]  /*9b80*/  IADD3 R37, P4, PT, R6, R37, RZ ;  /* 0x0000002506257210 */ /* 0x020fca0007f9e0ff */
[----:B------:R-:W-:Y:S01]  /*9b90*/  IMAD.X R43, R7, 0x1, R43, P4 ;  /* 0x00000001072b7824 */ /* 0x000fe200020e062b */
[----:B------:R-:W-:-:S04]  /*9ba0*/  ISETP.NE.U32.AND P4, PT, R6, RZ, PT ;  /* 0x000000ff0600720c */ /* 0x000fc80003f85070 */
[----:B------:R-:W-:-:S04]  /*9bb0*/  ISETP.NE.AND.EX P4, PT, R7, RZ, PT, P4 ;  /* 0x000000ff0700720c */ /* 0x000fc80003f85340 */
[----:B------:R-:W-:Y:S02]  /*9bc0*/  SEL R27, R27, RZ, !P4 ;  /* 0x000000ff1b1b7207 */ /* 0x000fe40006000000 */
[----:B------:R-:W-:-:S03]  /*9bd0*/  ISETP.NE.AND P4, PT, R9, 0x4, PT ;  /* 0x000000040900780c */ /* 0x000fc60003f85270 */
[----:B0-----:R-:W-:Y:S01]  /*9be0*/  IMAD.IADD R27, R36, 0x1, R27 ;  /* 0x00000001241b7824 */ /* 0x001fe200078e021b */
[----:B------:R-:W-:Y:S02]  /*9bf0*/  SEL R6, R37, R42, !P4 ;  /* 0x0000002a25067207 */ /* 0x000fe40006000000 */
[----:B------:R-:W-:Y:S02]  /*9c00*/  SEL R42, R43, R44, !P4 ;  /* 0x0000002c2b2a7207 */ /* 0x000fe40006000000 */
[----:B------:R-:W-:Y:S02]  /*9c10*/  SEL R0, R27, R0, !P4 ;  /* 0x000000001b007207 */ /* 0x000fe40006000000 */
[C---:B------:R-:W-:Y:S02]  /*9c20*/  IADD3 R7, P4, PT, R34.reuse, R37, RZ ;  /* 0x0000002522077210 */ /* 0x040fe40007f9e0ff */
[----:B------:R-:W0:Y:S03]  /*9c30*/  LDS.64 R36, [UR4+0x60] ;  /* 0x00006004ff247984 */ /* 0x000e260008000a00 */
[----:B------:R-:W-:Y:S01]  /*9c40*/  IMAD.X R43, R35, 0x1, R43, P4 ;  /* 0x00000001232b7824 */ /* 0x000fe200020e062b */
[----:B------:R-:W-:-:S02]  /*9c50*/  ISETP.NE.U32.AND P4, PT, R34, RZ, PT ;  /* 0x000000ff2200720c */ /* 0x000fc40003f85070 */
[----:B------:R-:W2:Y:S02]  /*9c60*/  LDS R34, [UR4+0x68] ;  /* 0x00006804ff227984 */ /* 0x000ea40008000800 */
[----:B------:R-:W-:-:S04]  /*9c70*/  ISETP.NE.AND.EX P4, PT, R35, RZ, PT, P4 ;  /* 0x000000ff2300720c */ /* 0x000fc80003f85340 */
[----:B------:R-:W-:Y:S02]  /*9c80*/  SEL R27, R27, RZ, !P4 ;  /* 0x000000ff1b1b7207 */ /* 0x000fe40006000000 */
[----:B------:R-:W-:-:S03]  /*9c90*/  ISETP.NE.AND P4, PT, R9, 0x5, PT ;  /* 0x000000050900780c */ /* 0x000fc60003f85270 */
[----:B-1----:R-:W-:Y:S01]  /*9ca0*/  IMAD.IADD R27, R38, 0x1, R27 ;  /* 0x00000001261b7824 */ /* 0x002fe200078e021b */
[----:B------:R-:W-:Y:S02]  /*9cb0*/  SEL R38, R7, R6, !P4 ;  /* 0x0000000607267207 */ /* 0x000fe40006000000 */
[----:B------:R-:W-:Y:S02]  /*9cc0*/  SEL R42, R43, R42, !P4 ;  /* 0x0000002a2b2a7207 */ /* 0x000fe40006000000 */
[----:B------:R-:W-:Y:S02]  /*9cd0*/  SEL R0, R27, R0, !P4 ;  /* 0x000000001b007207 */ /* 0x000fe40006000000 */
[C---:B------:R-:W-:Y:S02]  /*9ce0*/  IADD3 R35, P4, PT, R24.reuse, R7, RZ ;  /* 0x0000000718237210 */ /* 0x040fe40007f9e0ff */
[----:B------:R-:W1:Y:S03]  /*9cf0*/  LDS.64 R6, [UR4+0x70] ;  /* 0x00007004ff067984 */ /* 0x000e660008000a00 */
[----:B------:R-:W-:Y:S01]  /*9d00*/  IMAD.X R43, R25, 0x1, R43, P4 ;  /* 0x00000001192b7824 */ /* 0x000fe200020e062b */
[----:B------:R-:W-:-:S04]  /*9d10*/  ISETP.NE.U32.AND P4, PT, R24, RZ, PT ;  /* 0x000000ff1800720c */ /* 0x000fc80003f85070 */
[----:B------:R-:W-:-:S04]  /*9d20*/  ISETP.NE.AND.EX P4, PT, R25, RZ, PT, P4 ;  /* 0x000000ff1900720c */ /* 0x000fc80003f85340 */
[----:B------:R-:W-:Y:S02]  /*9d30*/  SEL R27, R27, RZ, !P4 ;  /* 0x000000ff1b1b7207 */ /* 0x000fe40006000000 */
[----:B------:R-:W-:-:S03]  /*9d40*/  ISETP.NE.AND P4, PT, R9, 0x6, PT ;  /* 0x000000060900780c */ /* 0x000fc60003f85270 */
[----:B------:R-:W-:Y:S01]  /*9d50*/  IMAD.IADD R27, R40, 0x1, R27 ;  /* 0x00000001281b7824 */ /* 0x000fe200078e021b */
[----:B------:R-:W-:Y:S02]  /*9d60*/  SEL R24, R35, R38, !P4 ;  /* 0x0000002623187207 */ /* 0x000fe40006000000 */
[----:B------:R-:W-:Y:S01]  /*9d70*/  SEL R40, R43, R42, !P4 ;  /* 0x0000002a2b287207 */ /* 0x000fe20006000000 */
[----:B------:R-:W3:Y:S01]  /*9d80*/  LDS R38, [UR4+0x78] ;  /* 0x00007804ff267984 */ /* 0x000ee20008000800 */
[----:B------:R-:W-:Y:S02]  /*9d90*/  SEL R0, R27, R0, !P4 ;  /* 0x000000001b007207 */ /* 0x000fe40006000000 */
[----:B0-----:R-:W-:-:S05]  /*9da0*/  IADD3 R35, P4, PT, R36, R35, RZ ;  /* 0x0000002324237210 */ /* 0x001fca0007f9e0ff */
[----:B------:R-:W-:Y:S01]  /*9db0*/  IMAD.X R43, R37, 0x1, R43, P4 ;  /* 0x00000001252b7824 */ /* 0x000fe200020e062b */
[----:B------:R-:W-:-:S04]  /*9dc0*/  ISETP.NE.U32.AND P4, PT, R36, RZ, PT ;  /* 0x000000ff2400720c */ /* 0x000fc80003f85070 */
[----:B------:R-:W-:-:S04]  /*9dd0*/  ISETP.NE.AND.EX P4, PT, R37, RZ, PT, P4 ;  /* 0x000000ff2500720c */ /* 0x000fc80003f85340 */
[----:B------:R-:W-:Y:S02]  /*9de0*/  SEL R27, R27, RZ, !P4 ;  /* 0x000000ff1b1b7207 */ /* 0x000fe40006000000 */
[----:B------:R-:W-:-:S03]  /*9df0*/  ISETP.NE.AND P4, PT, R9, 0x7, PT ;  /* 0x000000070900780c */ /* 0x000fc60003f85270 */
[----:B--2---:R-:W-:Y:S01]  /*9e00*/  IMAD.IADD R25, R34, 0x1, R27 ;  /* 0x0000000122197824 */ /* 0x004fe200078e021b */
[----:B------:R-:W-:Y:S02]  /*9e10*/  SEL R34, R35, R24, !P4 ;  /* 0x0000001823227207 */ /* 0x000fe40006000000 */
[----:B------:R-:W-:Y:S02]  /*9e20*/  SEL R41, R43, R40, !P4 ;  /* 0x000000282b297207 */ /* 0x000fe40006000000 */
[----:B------:R-:W-:Y:S02]  /*9e30*/  SEL R24, R25, R0, !P4 ;  /* 0x0000000019187207 */ /* 0x000fe40006000000 */
[----:B-1----:R-:W-:-:S05]  /*9e40*/  IADD3 R35, P4, PT, R6, R35, RZ ;  /* 0x0000002306237210 */ /* 0x002fca0007f9e0ff */
[----:B------:R-:W-:Y:S01]  /*9e50*/  IMAD.X R36, R7, 0x1, R43, P4 ;  /* 0x0000000107247824 */ /* 0x000fe200020e062b */
[----:B------:R-:W-:-:S04]  /*9e60*/  ISETP.NE.U32.AND P4, PT, R6, RZ, PT ;  /* 0x000000ff0600720c */ /* 0x000fc80003f85070 */
[----:B------:R-:W-:-:S04]  /*9e70*/  ISETP.NE.AND.EX P4, PT, R7, RZ, PT, P4 ;  /* 0x000000ff0700720c */ /* 0x000fc80003f85340 */
[----:B------:R-:W-:Y:S02]  /*9e80*/  SEL R37, R25, RZ, !P4 ;  /* 0x000000ff19257207 */ /* 0x000fe40006000000 */
[----:B------:R-:W-:Y:S01]  /*9e90*/  ISETP.GE.U32.AND P4, PT, R32, 0x20, PT ;  /* 0x000000202000780c */ /* 0x000fe20003f86070 */
[----:B------:R0:W1:Y:S04]  /*9ea0*/  SHFL.UP PT, R27, R4, 0x1, RZ ;  /* 0x04200000041b7989 */ /* 0x00006800000e00ff */
[----:B------:R0:W2:Y:S01]  /*9eb0*/  SHFL.UP PT, R0, R5, 0x1, RZ ;  /* 0x0420000005007989 */ /* 0x0000a200000e00ff */
[----:B---3--:R-:W-:-:S03]  /*9ec0*/  IMAD.IADD R37, R38, 0x1, R37 ;  /* 0x0000000126257824 */ /* 0x008fc600078e0225 */
[----:B------:R0:W3:Y:S04]  /*9ed0*/  SHFL.UP PT, R9, R33, 0x1, RZ ;  /* 0x0420000021097989 */ /* 0x0000e800000e00ff */
[----:B------:R-:W-:Y:S05]  /*9ee0*/  @!P4 BRA `(.L_x_604) ;  /* 0x00000000002cc947 */ /* 0x000fea0003800000 */
[----:B------:R-:W-:Y:S02]  /*9ef0*/  ISETP.NE.AND P5, PT, R28, RZ, PT ;  /* 0x000000ff1c00720c */ /* 0x000fe40003fa5270 */
[C---:B-1----:R-:W-:Y:S02]  /*9f00*/  ISETP.NE.U32.AND P4, PT, R27.reuse, RZ, PT ;  /* 0x000000ff1b00720c */ /* 0x042fe40003f85070 */
[----:B------:R-:W-:Y:S02]  /*9f10*/  SEL R27, R27, RZ, P5 ;  /* 0x000000ff1b1b7207 */ /* 0x000fe40002800000 */
[C---:B--2---:R-:W-:Y:S02]  /*9f20*/  ISETP.NE.AND.EX P4, PT, R0.reuse, RZ, PT, P4 ;  /* 0x000000ff0000720c */ /* 0x044fe40003f85340 */
[----:B------:R-:W-:Y:S02]  /*9f30*/  SEL R0, R0, RZ, P5 ;  /* 0x000000ff00007207 */ /* 0x000fe40002800000 */
[----:B0-----:R-:W-:-:S02]  /*9f40*/  SEL R4, R24, RZ, !P4 ;  /* 0x000000ff18047207 */ /* 0x001fc40006000000 */
[----:B------:R-:W-:-:S03]  /*9f50*/  IADD3 R27, P4, PT, R27, R34, RZ ;  /* 0x000000221b1b7210 */ /* 0x000fc60007f9e0ff */
[----:B---3--:R-:W-:Y:S02]  /*9f60*/  @P5 IMAD.IADD R24, R9, 0x1, R4 ;  /* 0x0000000109185824 */ /* 0x008fe400078e0204 */
[----:B------:R-:W-:Y:S02]  /*9f70*/  IMAD.X R0, R0, 0x1, R41, P4 ;  /* 0x0000000100007824 */ /* 0x000fe400020e0629 */
[----:B------:R-:W-:Y:S01]  /*9f80*/  IMAD.MOV.U32 R9, RZ, RZ, R24 ;  /* 0x000000ffff097224 */ /* 0x000fe200078e0018 */
[----:B------:R-:W-:Y:S06]  /*9f90*/  BRA `(.L_x_605) ;  /* 0x0000001000587947 */ /* 0x000fec0003800000 */
.L_x_604:
[----:B------:R-:W4:Y:S01]  /*9fa0*/  LDC.64 R24, c[0x0][0x3a8] ;  /* 0x0000ea00ff187b82 */ /* 0x000f220000000a00 */
[----:B------:R-:W-:Y:S01]  /*9fb0*/  ISETP.NE.AND P4, PT, R32, RZ, PT ;  /* 0x000000ff2000720c */ /* 0x000fe20003f85270 */
[----:B------:R-:W5:-:S12]  /*9fc0*/  LDCU UR5, c[0x0][0x370] ;  /* 0x00006e00ff0577ac */ /* 0x000f580008000800 */
[----:B------:R-:W-:Y:S01]  /*9fd0*/  @!P4 IMAD.MOV.U32 R6, RZ, RZ, R35 ;  /* 0x000000ffff06c224 */ /* 0x000fe200078e0023 */
[----:B------:R1:W-:Y:S01]  /*9fe0*/  @!P4 STS [UR4+0xd0], R37 ;  /* 0x0000d025ff00c988 */ /* 0x0003e20008000804 */
[----:B------:R-:W-:Y:S02]  /*9ff0*/  @!P4 IMAD.MOV.U32 R7, RZ, RZ, R36 ;  /* 0x000000ffff07c224 */ /* 0x000fe400078e0024 */
[----:B0-----:R-:W-:Y:S02]  /*a000*/  @!P4 IMAD.MOV.U32 R4, RZ, RZ, R37 ;  /* 0x000000ffff04c224 */ /* 0x001fe400078e0025 */
[----:B------:R-:W-:Y:S01]  /*a010*/  @!P4 IMAD.MOV.U32 R5, RZ, RZ, 0x64 ;  /* 0x00000064ff05c424 */ /* 0x000fe200078e00ff */
[----:B------:R0:W-:Y:S01]  /*a020*/  @!P4 STS.64 [UR4+0xc8], R6 ;  /* 0x0000c806ff00c988 */ /* 0x0001e20008000a04 */
[----:B-----5:R-:W-:Y:S01]  /*a030*/  UISETP.GT.U32.AND UP0, UPT, UR5, 0x1f3, UPT ;  /* 0x000001f30500788c */ /* 0x020fe2000bf04070 */
[----:B----4-:R-:W-:-:S05]  /*a040*/  IMAD.WIDE.U32 R24, R39, 0x10, R24 ;  /* 0x0000001027187825 */ /* 0x010fca00078e0018 */
[----:B------:R0:W-:Y:S03]  /*a050*/  @!P4 ST.E.128.STRONG.GPU desc[UR8][R24.64+0x200], R4 ;  /* 0x000200041800c985 */ /* 0x0001e6000c10fd08 */
[----:B-1----:R-:W-:Y:S05]  /*a060*/  BRA.U UP0, `(.L_x_606) ;  /* 0x0000000100087547 */ /* 0x002fea000b800000 */
[----:B------:R1:W-:Y:S06]  /*a070*/  MEMBAR.SC.CTA ;  /* 0x0000000000007992 */ /* 0x0003ec0000000000 */
[----:B-1----:R-:W-:Y:S05]  /*a080*/  BRA `(.L_x_607) ;  /* 0x0000000000087947 */ /* 0x002fea0003800000 */
.L_x_606:
[----:B------:R-:W-:Y:S05]  /*a090*/  NANOSLEEP 0x1c2 ;  /* 0x000001c20000795d */ /* 0x000fea0003800000 */
[----:B------:R-:W-:Y:S01]  /*a0a0*/  NOP ;  /* 0x0000000000007918 */ /* 0x000fe20000000000 */
.L_x_607:
[----:B0-----:R-:W-:-:S03]  /*a0b0*/  IMAD.WIDE.U32 R4, R32, 0x10, RZ ;  /* 0x0000001020047825 */ /* 0x001fc600078e00ff */
[----:B------:R-:W-:Y:S02]  /*a0c0*/  LOP3.LUT R7, R4, 0xfffffff0, RZ, 0x3c, !PT ;  /* 0xfffffff004077812 */ /* 0x000fe400078e3cff */
[----:B------:R-:W-:Y:S02]  /*a0d0*/  LOP3.LUT R5, RZ, R5, RZ, 0x33, !PT ;  /* 0x00000005ff057212 */ /* 0x000fe400078e33ff */
[----:B------:R-:W-:-:S05]  /*a0e0*/  IADD3 R24, P4, PT, R24, R7, RZ ;  /* 0x0000000718187210 */ /* 0x000fca0007f9e0ff */
[----:B------:R-:W-:-:S08]  /*a0f0*/  IMAD.X R25, R25, 0x1, R5, P4 ;  /* 0x0000000119197824 */ /* 0x000fd000020e0605 */
.L_x_609:
[----:B------:R-:W4:Y:S01]  /*a100*/  LD.E.128.STRONG.GPU R4, desc[UR8][R24.64+0x200] ;  /* 0x0002000818047980 */ /* 0x000f22000c10fd00 */
[----:B------:R-:W-:Y:S05]  /*a110*/  YIELD ;  /* 0x0000000000007946 */ /* 0x000fea0003800000 */
[----:B------:R-:W-:Y:S01]  /*a120*/  UMOV UR5, 0xffffffff ;  /* 0xffffffff00057882 */ /* 0x000fe20000000000 */
[----:B----4-:R-:W-:Y:S02]  /*a130*/  ISETP.NE.AND P4, PT, R5, 0x63, PT ;  /* 0x000000630500780c */ /* 0x010fe40003f85270 */
[----:B------:R-:W-:Y:S11]  /*a140*/  BRA.DIV UR5, `(.L_x_608) ;  /* 0x0000003a05d47947 */ /* 0x000ff6000b800000 */
[----:B------:R-:W-:-:S13]  /*a150*/  VOTE.ANY P4, !P4 ;  /* 0x0000000000ff7806 */ /* 0x000fda0006080100 */
.L_x_762:
[----:B------:R-:W-:Y:S05]  /*a160*/  @P4 BRA `(.L_x_609) ;  /* 0xfffffffc00e44947 */ /* 0x000fea000383ffff */
[----:B------:R-:W-:Y:S01]  /*a170*/  UMOV UR5, 0xffffffff ;  /* 0xffffffff00057882 */ /* 0x000fe20000000000 */
[----:B------:R-:W-:Y:S01]  /*a180*/  ISETP.NE.AND P4, PT, R5, 0x65, PT ;  /* 0x000000650500780c */ /* 0x000fe20003f85270 */
[----:B------:R-:W-:Y:S02]  /*a190*/  IMAD.MOV.U32 R40, RZ, RZ, R6 ;  /* 0x000000ffff287224 */ /* 0x000fe400078e0006 */
        /* <DEDUP_REMOVED lines=10> */
[----:B------:R0:W4:Y:S04]  /*a240*/  SHFL.DOWN PT, R24, R41, 0x1, R33 ;  /* 0x0820000029187989 */ /* 0x00012800000e0021 */
[----:B------:R0:W0:Y:S02]  /*a250*/  SHFL.DOWN PT, R6, R38, 0x1, R33 ;  /* 0x0820000026067989 */ /* 0x00002400000e0021 */
.L_x_768:
[----:B------:R-:W-:Y:S01]  /*a260*/  ISETP.GE.AND P5, PT, R28, R33, PT ;  /* 0x000000211c00720c */ /* 0x000fe20003fa6270 */
[----:B------:R-:W-:-:S12]  /*a270*/  UMOV UR5, 0xffffffff ;  /* 0xffffffff00057882 */ /* 0x000fd80000000000 */
[----:B-1----:R-:W-:-:S05]  /*a280*/  @!P5 IADD3 R25, P4, PT, R25, R40, RZ ;  /* 0x000000281919d210 */ /* 0x002fca0007f9e0ff */
[----:B----4-:R-:W-:Y:S01]  /*a290*/  @!P5 IMAD.X R24, R24, 0x1, R41, P4 ;  /* 0x000000011818d824 */ /* 0x010fe200020e0629 */
[----:B------:R-:W-:Y:S01]  /*a2a0*/  @!P5 ISETP.NE.U32.AND P4, PT, R40, RZ, PT ;  /* 0x000000ff2800d20c */ /* 0x000fe20003f85070 */
[----:B0-----:R-:W-:-:S03]  /*a2b0*/  @!P5 IMAD.MOV.U32 R40, RZ, RZ, R25 ;  /* 0x000000ffff28d224 */ /* 0x001fc600078e0019 */
[----:B------:R-:W-:-:S04]  /*a2c0*/  @!P5 ISETP.NE.AND.EX P4, PT, R41, RZ, PT, P4 ;  /* 0x000000ff2900d20c */ /* 0x000fc80003f85340 */
[----:B------:R-:W-:Y:S01]  /*a2d0*/  @!P5 SEL R25, R6, RZ, !P4 ;  /* 0x000000ff0619d207 */ /* 0x000fe20006000000 */
[----:B------:R-:W-:Y:S08]  /*a2e0*/  BRA.DIV UR5, `(.L_x_611) ;  /* 0x0000003e05007947 */ /* 0x000ff0000b800000 */
.L_x_771:
[----:B------:R-:W-:Y:S01]  /*a2f0*/  UMOV UR5, 0xffffffff ;  /* 0xffffffff00057882 */ /* 0x000fe20000000000 */
[----:B------:R-:W-:Y:S02]  /*a300*/  @!P5 IMAD.MOV.U32 R41, RZ, RZ, R24 ;  /* 0x000000ffff29d224 */ /* 0x000fe400078e0018 */
[----:B------:R-:W-:Y:S01]  /*a310*/  @!P5 IMAD.IADD R38, R38, 0x1, R25 ;  /* 0x000000012626d824 */ /* 0x000fe200078e0219 */
[----:B------:R-:W-:Y:S06]  /*a320*/  BRA.DIV UR5, `(.L_x_612) ;  /* 0x0000003e05107947 */ /* 0x000fec000b800000 */
[----:B------:R0:W1:Y:S04]  /*a330*/  SHFL.DOWN PT, R25, R40, 0x2, R33 ;  /* 0x0840000028197989 */ /* 0x00006800000e0021 */
[----:B------:R0:W4:Y:S04]  /*a340*/  SHFL.DOWN PT, R24, R41, 0x2, R33 ;  /* 0x0840000029187989 */ /* 0x00012800000e0021 */
[----:B------:R0:W0:Y:S02]  /*a350*/  SHFL.DOWN PT, R6, R38, 0x2, R33 ;  /* 0x0840000026067989 */ /* 0x00002400000e0021 */
.L_x_776:
[----:B------:R-:W-:Y:S01]  /*a360*/  VIADD R43, R28, 0x2 ;  /* 0x000000021c2b7836 */ /* 0x000fe20000000000 */
[----:B------:R-:W-:-:S04]  /*a370*/  UMOV UR5, 0xffffffff ;  /* 0xffffffff00057882 */ /* 0x000fc80000000000 */
[----:B------:R-:W-:-:S13]  /*a380*/  ISETP.GT.AND P5, PT, R43, R33, PT ;  /* 0x000000212b00720c */ /* 0x000fda0003fa4270 */
[----:B------:R-:W-:-:S04]  /*a390*/  @!P5 ISETP.NE.U32.AND P4, PT, R40, RZ, PT ;  /* 0x000000ff2800d20c */ /* 0x000fc80003f85070 */
[----:B------:R-:W-:-:S04]  /*a3a0*/  @!P5 ISETP.NE.AND.EX P4, PT, R41, RZ, PT, P4 ;  /* 0x000000ff2900d20c */ /* 0x000fc80003f85340 */
[----:B0-----:R-:W-:Y:S02]  /*a3b0*/  @!P5 SEL R45, R6, RZ, !P4 ;  /* 0x000000ff062dd207 */ /* 0x001fe40006000000 */
[----:B-1----:R-:W-:-:S05]  /*a3c0*/  @!P5 IADD3 R25, P4, PT, R25, R40, RZ ;  /* 0x000000281919d210 */ /* 0x002fca0007f9e0ff */
[----:B----4-:R-:W-:Y:S01]  /*a3d0*/  @!P5 IMAD.X R24, R24, 0x1, R41, P4 ;  /* 0x000000011818d824 */ /* 0x010fe200020e0629 */
[----:B------:R-:W-:Y:S07]  /*a3e0*/  BRA.DIV UR5, `(.L_x_613) ;  /* 0x0000003e05347947 */ /* 0x000fee000b800000 */
.L_x_779:
[----:B------:R-:W-:Y:S01]  /*a3f0*/  UMOV UR5, 0xffffffff ;  /* 0xffffffff00057882 */ /* 0x000fe20000000000 */
[----:B------:R-:W-:Y:S02]  /*a400*/  @!P5 IMAD.MOV.U32 R40, RZ, RZ, R25 ;  /* 0x000000ffff28d224 */ /* 0x000fe400078e0019 */
[----:B------:R-:W-:Y:S02]  /*a410*/  @!P5 IMAD.MOV.U32 R41, RZ, RZ, R24 ;  /* 0x000000ffff29d224 */ /* 0x000fe400078e0018 */
[----:B------:R-:W-:Y:S01]  /*a420*/  @!P5 IMAD.IADD R38, R38, 0x1, R45 ;  /* 0x000000012626d824 */ /* 0x000fe200078e022d */
[----:B------:R-:W-:Y:S06]  /*a430*/  BRA.DIV UR5, `(.L_x_614) ;  /* 0x0000003e05407947 */ /* 0x000fec000b800000 */
[----:B------:R0:W1:Y:S04]  /*a440*/  SHFL.DOWN PT, R25, R40, 0x4, R33 ;  /* 0x0880000028197989 */ /* 0x00006800000e0021 */
[----:B------:R0:W4:Y:S04]  /*a450*/  SHFL.DOWN PT, R24, R41, 0x4, R33 ;  /* 0x0880000029187989 */ /* 0x00012800000e0021 */
[----:B------:R0:W0:Y:S02]  /*a460*/  SHFL.DOWN PT, R6, R38, 0x4, R33 ;  /* 0x0880000026067989 */ /* 0x00002400000e0021 */
.L_x_784:
        /* <DEDUP_REMOVED lines=9> */
.L_x_787:
        /* <DEDUP_REMOVED lines=8> */
.L_x_792:
        /* <DEDUP_REMOVED lines=9> */
.L_x_795:
        /* <DEDUP_REMOVED lines=8> */
.L_x_800:
[----:B------:R-:W-:Y:S01]  /*a690*/  VIADD R4, R28, 0x10 ;  /* 0x000000101c047836 */ /* 0x000fe20000000000 */
[----:B------:R-:W5:Y:S01]  /*a6a0*/  LDC.64 R24, c[0x0][0x3a8] ;  /* 0x0000ea00ff187b82 */ /* 0x000f620000000a00 */
[----:B------:R-:W-:Y:S01]  /*a6b0*/  UMOV UR5, 0xffffffff ;  /* 0xffffffff00057882 */ /* 0x000fe20000000000 */
[----:B------:R-:W-:Y:S02]  /*a6c0*/  LOP3.LUT R32, RZ, R32, RZ, 0x33, !PT ;  /* 0x00000020ff207212 */ /* 0x000fe400078e33ff */
[----:B------:R-:W-:-:S13]  /*a6d0*/  ISETP.GT.AND P4, PT, R4, R33, PT ;  /* 0x000000210400720c */ /* 0x000fda0003f84270 */
[----:B-1----:R-:W-:-:S05]  /*a6e0*/  @!P4 IADD3 R47, P5, PT, R47, R40, RZ ;  /* 0x000000282f2fc210 */ /* 0x002fca0007fbe0ff */
[----:B----4-:R-:W-:Y:S01]  /*a6f0*/  @!P4 IMAD.X R46, R46, 0x1, R41, P5 ;  /* 0x000000012e2ec824 */ /* 0x010fe200028e0629 */
[----:B------:R-:W-:Y:S01]  /*a700*/  @!P4 ISETP.NE.U32.AND P5, PT, R40, RZ, PT ;  /* 0x000000ff2800c20c */ /* 0x000fe20003fa5070 */
[----:B0-----:R-:W-:Y:S01]  /*a710*/  @!P4 IMAD.MOV.U32 R40, RZ, RZ, R47 ;  /* 0x000000ffff28c224 */ /* 0x001fe200078e002f */
[----:B-----5:R-:W-:Y:S02]  /*a720*/  IADD3 R24, P6, PT, R24, 0x200, RZ ;  /* 0x0000020018187810 */ /* 0x020fe40007fde0ff */
[----:B------:R-:W-:Y:S01]  /*a730*/  @!P4 ISETP.NE.AND.EX P5, PT, R41, RZ, PT, P5 ;  /* 0x000000ff2900c20c */ /* 0x000fe20003fa5350 */
[----:B------:R-:W-:-:S03]  /*a740*/  @!P4 IMAD.MOV.U32 R41, RZ, RZ, R46 ;  /* 0x000000ffff29c224 */ /* 0x000fc600078e002e */
[----:B------:R-:W-:Y:S02]  /*a750*/  @!P4 SEL R7, R6, RZ, !P5 ;  /* 0x000000ff0607c207 */ /* 0x000fe40006800000 */
[----:B------:R-:W-:-:S03]  /*a760*/  ISETP.NE.AND P5, PT, R5, 0x65, PT ;  /* 0x000000650500780c */ /* 0x000fc60003fa5270 */
[----:B------:R-:W-:Y:S01]  /*a770*/  @!P4 IMAD.IADD R38, R38, 0x1, R7 ;  /* 0x000000012626c824 */ /* 0x000fe200078e0207 */
[----:B------:R-:W-:Y:S09]  /*a780*/  BRA.DIV UR5, `(.L_x_619) ;  /* 0x0000003e05a87947 */ /* 0x000ff2000b800000 */
.L_x_803:
[----:B------:R-:W-:Y:S01]  /*a790*/  UMOV UR5, 0xffffffff ;  /* 0xffffffff00057882 */ /* 0x000fe20000000000 */
[----:B------:R-:W-:Y:S02]  /*a7a0*/  IMAD.X R25, RZ, RZ, R25, P6 ;  /* 0x000000ffff197224 */ /* 0x000fe400030e0619 */
[----:B------:R-:W-:Y:S01]  /*a7b0*/  IMAD.IADD R47, R32, 0x1, R39 ;  /* 0x00000001202f7824 */ /* 0x000fe200078e0227 */
[----:B------:R-:W-:Y:S06]  /*a7c0*/  BRA.DIV UR5, `(.L_x_620) ;  /* 0x0000003e05b87947 */ /* 0x000fec000b800000 */
[----:B------:R-:W-:-:S13]  /*a7d0*/  VOTE.ALL P5, P5 ;  /* 0x0000000000ff7806 */ /* 0x000fda00028a0000 */
.L_x_806:
[----:B------:R-:W-:Y:S05]  /*a7e0*/  @!P5 BRA `(.L_x_621) ;  /* 0x0000000400b8d947 */ /* 0x000fea0003800000 */
.L_x_635:
[----:B------:R-:W-:-:S07]  /*a7f0*/  IMAD.WIDE R32, R47, 0x10, R24 ;  /* 0x000000102f207825 */ /* 0x000fce00078e0218 */
.L_x_623:
[----:B------:R-:W4:Y:S01]  /*a800*/  LD.E.128.STRONG.GPU R4, desc[UR8][R32.64+-0x200] ;  /* 0xfffe000820047980 */ /* 0x000f22000c10fd00 */
[----:B------:R-:W-:Y:S05]  /*a810*/  YIELD ;  /* 0x0000000000007946 */ /* 0x000fea0003800000 */
[----:B------:R-:W-:Y:S01]  /*a820*/  UMOV UR5, 0xffffffff ;  /* 0xffffffff00057882 */ /* 0x000fe20000000000 */
[----:B----4-:R-:W-:Y:S02]  /*a830*/  ISETP.NE.AND P4, PT, R5, 0x63, PT ;  /* 0x000000630500780c */ /* 0x010fe40003f85270 */
[----:B------:R-:W-:Y:S11]  /*a840*/  BRA.DIV UR5, `(.L_x_622) ;  /* 0x0000003e05b47947 */ /* 0x000ff6000b800000 */
[----:B------:R-:W-:-:S13]  /*a850*/  VOTE.ANY P4, !P4 ;  /* 0x0000000000ff7806 */ /* 0x000fda0006080100 */
.L_x_809:
        /* <DEDUP_REMOVED lines=13> */
[----:B------:R0:W4:Y:S04]  /*a930*/  SHFL.DOWN PT, R51, R32, 0x1, R33 ;  /* 0x0820000020337989 */ /* 0x00012800000e0021 */
[----:B------:R0:W0:Y:S02]  /*a940*/  SHFL.DOWN PT, R6, R46, 0x1, R33 ;  /* 0x082000002e067989 */ /* 0x00002400000e0021 */
.L_x_815:
        /* <DEDUP_REMOVED lines=9> */
.L_x_818:
[----:B------:R-:W-:Y:S01]  /*a9e0*/  UMOV UR5, 0xffffffff ;  /* 0xffffffff00057882 */ /* 0x000fe20000000000 */
[----:B------:R-:W-:Y:S02]  /*a9f0*/  @!P5 IMAD.MOV.U32 R32, RZ, RZ, R50 ;  /* 0x000000ffff20d224 */ /* 0x000fe400078e0032 */
[----:B------:R-:W-:Y:S01]  /*aa00*/  @!P5 IMAD.IADD R46, R46, 0x1, R51 ;  /* 0x000000012e2ed824 */ /* 0x000fe200078e0233 */
[----:B------:R-:W-:Y:S06]  /*aa10*/  BRA.DIV UR5, `(.L_x_626) ;  /* 0x0000003e05f07947 */ /* 0x000fec000b800000 */
[----:B------:R0:W1:Y:S04]  /*aa20*/  SHFL.DOWN PT, R48, R49, 0x2, R33 ;  /* 0x0840000031307989 */ /* 0x00006800000e0021 */
[----:B------:R0:W4:Y:S04]  /*aa30*/  SHFL.DOWN PT, R51, R32, 0x2, R33 ;  /* 0x0840000020337989 */ /* 0x00012800000e0021 */
[----:B------:R0:W0:Y:S02]  /*aa40*/  SHFL.DOWN PT, R6, R46, 0x2, R33 ;  /* 0x084000002e067989 */ /* 0x00002400000e0021 */
.L_x_823:
[----:B------:R-:W-:Y:S01]  /*aa50*/  ISETP.GT.AND P5, PT, R43, R33, PT ;  /* 0x000000212b00720c */ /* 0x000fe20003fa4270 */
        /* <DEDUP_REMOVED lines=8> */
.L_x_826:
[----:B------:R-:W-:Y:S01]  /*aae0*/  UMOV UR5, 0xffffffff ;  /* 0xffffffff00057882 */ /* 0x000fe20000000000 */
[----:B------:R-:W-:Y:S02]  /*aaf0*/  @!P5 IMAD.MOV.U32 R32, RZ, RZ, R50 ;  /* 0x000000ffff20d224 */ /* 0x000fe400078e0032 */
[----:B------:R-:W-:Y:S01]  /*ab00*/  @!P5 IMAD.IADD R46, R46, 0x1, R51 ;  /* 0x000000012e2ed824 */ /* 0x000fe200078e0233 */
[----:B------:R-:W-:Y:S06]  /*ab10*/  BRA.DIV UR5, `(.L_x_628) ;  /* 0x0000004205247947 */ /* 0x000fec000b800000 */
[----:B------:R0:W1:Y:S04]  /*ab20*/  SHFL.DOWN PT, R48, R49, 0x4, R33 ;  /* 0x0880000031307989 */ /* 0x00006800000e0021 */
[----:B------:R0:W4:Y:S04]  /*ab30*/  SHFL.DOWN PT, R51, R32, 0x4, R33 ;  /* 0x0880000020337989 */ /* 0x00012800000e0021 */
[----:B------:R0:W0:Y:S02]  /*ab40*/  SHFL.DOWN PT, R6, R46, 0x4, R33 ;  /* 0x088000002e067989 */ /* 0x00002400000e0021 */
.L_x_831:
        /* <DEDUP_REMOVED lines=9> */
.L_x_834:
[----:B------:R-:W-:Y:S01]  /*abe0*/  UMOV UR5, 0xffffffff ;  /* 0xffffffff00057882 */ /* 0x000fe20000000000 */
[----:B------:R-:W-:Y:S02]  /*abf0*/  @!P5 IMAD.MOV.U32 R32, RZ, RZ, R50 ;  /* 0x000000ffff20d224 */ /* 0x000fe400078e0032 */
[----:B------:R-:W-:Y:S01]  /*ac00*/  @!P5 IMAD.IADD R46, R46, 0x1, R51 ;  /* 0x000000012e2ed824 */ /* 0x000fe200078e0233 */
[----:B------:R-:W-:Y:S06]  /*ac10*/  BRA.DIV UR5, `(.L_x_630) ;  /* 0x0000004205587947 */ /* 0x000fec000b800000 */
[----:B------:R0:W1:Y:S04]  /*ac20*/  SHFL.DOWN PT, R48, R49, 0x8, R33 ;  /* 0x0900000031307989 */ /* 0x00006800000e0021 */
[----:B------:R0:W4:Y:S04]  /*ac30*/  SHFL.DOWN PT, R51, R32, 0x8, R33 ;  /* 0x0900000020337989 */ /* 0x00012800000e0021 */
[----:B------:R0:W0:Y:S02]  /*ac40*/  SHFL.DOWN PT, R6, R46, 0x8, R33 ;  /* 0x090000002e067989 */ /* 0x00002400000e0021 */
.L_x_839:
        /* <DEDUP_REMOVED lines=9> */
.L_x_842:
[----:B------:R-:W-:Y:S01]  /*ace0*/  UMOV UR5, 0xffffffff ;  /* 0xffffffff00057882 */ /* 0x000fe20000000000 */
[----:B------:R-:W-:Y:S02]  /*acf0*/  @!P5 IMAD.MOV.U32 R32, RZ, RZ, R50 ;  /* 0x000000ffff20d224 */ /* 0x000fe400078e0032 */
[----:B------:R-:W-:Y:S01]  /*ad00*/  @!P5 IMAD.IADD R46, R46, 0x1, R51 ;  /* 0x000000012e2ed824 */ /* 0x000fe200078e0233 */
[----:B------:R-:W-:Y:S06]  /*ad10*/  BRA.DIV UR5, `(.L_x_632) ;  /* 0x00000042058c7947 */ /* 0x000fec000b800000 */
[----:B------:R0:W1:Y:S01]  /*ad20*/  SHFL.DOWN PT, R48, R49, 0x10, R33 ;  /* 0x0a00000031307989 */ /* 0x00006200000e0021 */
[----:B------:R-:W-:-:S03]  /*ad30*/  VIADD R50, R28, 0x10 ;  /* 0x000000101c327836 */ /* 0x000fc60000000000 */
[----:B------:R0:W4:Y:S04]  /*ad40*/  SHFL.DOWN PT, R51, R32, 0x10, R33 ;  /* 0x0a00000020337989 */ /* 0x00012800000e0021 */
[----:B------:R0:W0:Y:S02]  /*ad50*/  SHFL.DOWN PT, R6, R46, 0x10, R33 ;  /* 0x0a0000002e067989 */ /* 0x00002400000e0021 */
.L_x_847:
[----:B------:R-:W-:Y:S01]  /*ad60*/  ISETP.GT.AND P5, PT, R50, R33, PT ;  /* 0x000000213200720c */ /* 0x000fe20003fa4270 */
[----:B------:R-:W-:-:S12]  /*ad70*/  UMOV UR5, 0xffffffff ;  /* 0xffffffff00057882 */ /* 0x000fd80000000000 */
[----:B------:R-:W-:-:S04]  /*ad80*/  @!P5 ISETP.NE.U32.AND P4, PT, R49, RZ, PT ;  /* 0x000000ff3100d20c */ /* 0x000fc80003f85070 */
[----:B------:R-:W-:-:S04]  /*ad90*/  @!P5 ISETP.NE.AND.EX P4, PT, R32, RZ, PT, P4 ;  /* 0x000000ff2000d20c */ /* 0x000fc80003f85340 */
[----:B0-----:R-:W-:Y:S02]  /*ada0*/  @!P5 SEL R7, R6, RZ, !P4 ;  /* 0x000000ff0607d207 */ /* 0x001fe40006000000 */
[----:B-1----:R-:W-:-:S03]  /*adb0*/  @!P5 IADD3 R48, P4, PT, R48, R49, RZ ;  /* 0x000000313030d210 */ /* 0x002fc60007f9e0ff */
[----:B------:R-:W-:Y:S02]  /*adc0*/  @!P5 IMAD.IADD R46, R46, 0x1, R7 ;  /* 0x000000012e2ed824 */ /* 0x000fe400078e0207 */
[----:B----4-:R-:W-:Y:S01]  /*add0*/  @!P5 IMAD.X R51, R51, 0x1, R32, P4 ;  /* 0x000000013333d824 */ /* 0x010fe200020e0620 */
[----:B------:R-:W-:Y:S01]  /*ade0*/  ISETP.NE.U32.AND P4, PT, R40, RZ, PT ;  /* 0x000000ff2800720c */ /* 0x000fe20003f85070 */
[----:B------:R-:W-:Y:S02]  /*adf0*/  @!P5 IMAD.MOV.U32 R49, RZ, RZ, R48 ;  /* 0x000000ffff31d224 */ /* 0x000fe400078e0030 */
[----:B------:R-:W-:Y:S01]  /*ae00*/  @!P5 IMAD.MOV.U32 R32, RZ, RZ, R51 ;  /* 0x000000ffff20d224 */ /* 0x000fe200078e0033 */
[----:B------:R-:W-:Y:S02]  /*ae10*/  ISETP.NE.AND.EX P4, PT, R41, RZ, PT, P4 ;  /* 0x000000ff2900720c */ /* 0x000fe40003f85340 */
[----:B------:R-:W-:Y:S02]  /*ae20*/  ISETP.NE.AND P5, PT, R5, 0x65, PT ;  /* 0x000000650500780c */ /* 0x000fe40003fa5270 */
[----:B------:R-:W-:-:S02]  /*ae30*/  SEL R5, R46, RZ, !P4 ;  /* 0x000000ff2e057207 */ /* 0x000fc40006000000 */
[----:B------:R-:W-:Y:S01]  /*ae40*/  IADD3 R40, P6, PT, R40, R49, RZ ;  /* 0x0000003128287210 */ /* 0x000fe20007fde0ff */
[----:B------:R-:W-:-:S12]  /*ae50*/  BRA.DIV UR5, `(.L_x_633) ;  /* 0x0000004205947947 */ /* 0x000fd8000b800000 */
.L_x_850:
[----:B------:R-:W-:Y:S01]  /*ae60*/  UMOV UR5, 0xffffffff ;  /* 0xffffffff00057882 */ /* 0x000fe20000000000 */
[----:B------:R-:W-:Y:S02]  /*ae70*/  IMAD.X R41, R41, 0x1, R32, P6 ;  /* 0x0000000129297824 */ /* 0x000fe400030e0620 */
[----:B------:R-:W-:Y:S02]  /*ae80*/  IMAD.IADD R38, R5, 0x1, R38 ;  /* 0x0000000105267824 */ /* 0x000fe400078e0226 */
[----:B------:R-:W-:Y:S01]  /*ae90*/  VIADD R47, R47, 0xffffffe0 ;  /* 0xffffffe02f2f7836 */ /* 0x000fe20000000000 */
[----:B------:R-:W-:Y:S06]  /*aea0*/  BRA.DIV UR5, `(.L_x_634) ;  /* 0x0000004205a07947 */ /* 0x000fec000b800000 */
[----:B------:R-:W-:-:S13]  /*aeb0*/  VOTE.ALL P5, P5 ;  /* 0x0000000000ff7806 */ /* 0x000fda00028a0000 */
.L_x_853:
[----:B------:R-:W-:Y:S05]  /*aec0*/  @P5 BRA `(.L_x_635) ;  /* 0xfffffff800485947 */ /* 0x000fea000383ffff */
.L_x_621:
[----:B------:R-:W0:Y:S01]  /*aed0*/  S2R R4, SR_TID.X ;  /* 0x0000000000047919 */ /* 0x000e220000002100 */
[----:B------:R-:W-:Y:S01]  /*aee0*/  BSSY.RECONVERGENT B0, `(.L_x_636) ;  /* 0x0000018000007945 */ /* 0x000fe20003800200 */
[----:B------:R-:W-:Y:S02]  /*aef0*/  IMAD.MOV.U32 R24, RZ, RZ, R40 ;  /* 0x000000ffff187224 */ /* 0x000fe400078e0028 */
[----:B------:R-:W-:Y:S01]  /*af00*/  IMAD.MOV.U32 R25, RZ, RZ, R41 ;  /* 0x000000ffff197224 */ /* 0x000fe200078e0029 */
[----:B0-----:R-:W-:-:S13]  /*af10*/  ISETP.NE.AND P4, PT, R4, RZ, PT ;  /* 0x000000ff0400720c */ /* 0x001fda0003f85270 */
[----:B------:R-:W-:Y:S05]  /*af20*/  @P4 BRA `(.L_x_637) ;  /* 0x00000000004c4947 */ /* 0x000fea0003800000 */
        /* <DEDUP_REMOVED lines=19> */
.L_x_637:
[----:B------:R-:W-:Y:S05]  /*b060*/  BSYNC.RECONVERGENT B0 ;  /* 0x0000000000007941 */ /* 0x000fea0003800200 */
.L_x_636:
[----:B------:R-:W-:-:S13]  /*b070*/  ISETP.NE.AND P4, PT, R28, RZ, PT ;  /* 0x000000ff1c00720c */ /* 0x000fda0003f85270 */
[----:B0-----:R-:W0:Y:S01]  /*b080*/  @!P4 S2R R5, SR_CgaCtaId ;  /* 0x000000000005c919 */ /* 0x001e220000008800 */
[----:B------:R-:W-:Y:S01]  /*b090*/  @!P4 MOV R4, 0x400 ;  /* 0x000004000004c802 */ /* 0x000fe20000000f00 */
[----:B------:R-:W-:Y:S02]  /*b0a0*/  @!P4 IMAD.MOV.U32 R27, RZ, RZ, R24 ;  /* 0x000000ffff1bc224 */ /* 0x000fe400078e0018 */
[----:B--2---:R-:W-:Y:S02]  /*b0b0*/  @!P4 IMAD.MOV.U32 R0, RZ, RZ, R25 ;  /* 0x000000ffff00c224 */ /* 0x004fe400078e0019 */
[----:B---3--:R-:W-:Y:S01]  /*b0c0*/  @!P4 IMAD.MOV.U32 R9, RZ, RZ, R38 ;  /* 0x000000ffff09c224 */ /* 0x008fe200078e0026 */
[----:B0-----:R-:W-:-:S05]  /*b0d0*/  @!P4 LEA R5, R5, R4, 0x18 ;  /* 0x000000040505c211 */ /* 0x001fca00078ec0ff */
[----:B------:R0:W-:Y:S04]  /*b0e0*/  @!P4 STS.64 [R5+0x88], R24 ;  /* 0x000088180500c388 */ /* 0x0001e80000000a00 */
[----:B------:R0:W-:Y:S02]  /*b0f0*/  @!P4 STS [R5+0x90], R38 ;  /* 0x000090260500c388 */ /* 0x0001e40000000800 */
.L_x_605:
[----:B------:R-:W0:Y:S01]  /*b100*/  S2R R33, SR_TID.X ;  /* 0x0000000000217919 */ /* 0x000e220000002100 */
[----:B------:R-:W-:Y:S01]  /*b110*/  ISETP.NE.AND P4, PT, R8, R10, PT ;  /* 0x0000000a0800720c */ /* 0x000fe20003f85270 */
[----:B------:R-:W-:Y:S05]  /*b120*/  WARPSYNC.ALL ;  /* 0x0000000000007948 */ /* 0x000fea0003800000 */
[----:B------:R-:W-:Y:S06]  /*b130*/  BAR.SYNC.DEFER_BLOCKING 0x0 ;  /* 0x0000000000007b1d */ /* 0x000fec0000010000 */
[----:B------:R-:W-:Y:S01]  /*b140*/  BSSY.RECONVERGENT B0, `(.L_x_638) ;  /* 0x0000015000007945 */ /* 0x000fe20003800200 */
[----:B0-----:R-:W-:-:S05]  /*b150*/  IMAD R25, R33, 0x9, RZ ;  /* 0x0000000921197824 */ /* 0x001fca00078e02ff */
[----:B------:R-:W-:-:S04]  /*b160*/  ISETP.EQ.U32.AND P5, PT, R26, R25, PT ;  /* 0x000000191a00720c */ /* 0x000fc80003fa2070 */
[----:B------:R-:W-:Y:S02]  /*b170*/  ISETP.EQ.OR.EX P6, PT, R30, RZ, P4, P5 ;  /* 0x000000ff1e00720c */ /* 0x000fe400027c2750 */
[----:B------:R-:W-:Y:S02]  /*b180*/  ISETP.NE.AND P4, PT, R33, RZ, PT ;  /* 0x000000ff2100720c */ /* 0x000fe40003f85270 */
[----:B------:R-:W-:Y:S02]  /*b190*/  ISETP.NE.AND P5, PT, R31, RZ, PT ;  /* 0x000000ff1f00720c */ /* 0x000fe40003fa5270 */
[----:B------:R-:W-:Y:S02]  /*b1a0*/  P2R R7, PR, RZ, 0x40 ;  /* 0x00000040ff077803 */ /* 0x000fe40000000000 */
[----:B------:R-:W-:Y:S02]  /*b1b0*/  SEL R28, RZ, 0x1, !P5 ;  /* 0x00000001ff1c7807 */ /* 0x000fe40006800000 */
[----:B------:R-:W-:-:S05]  /*b1c0*/  SEL R24, RZ, 0x1, !P6 ;  /* 0x00000001ff187807 */ /* 0x000fca0007000000 */
[----:B------:R-:W-:Y:S05]  /*b1d0*/  @!P4 BRA `(.L_x_639) ;  /* 0x00000000002cc947 */ /* 0x000fea0003800000 */
[----:B------:R-:W0:Y:S01]  /*b1e0*/  S2UR UR6, SR_CgaCtaId ;  /* 0x00000000000679c3 */ /* 0x000e220000008800 */
[----:B------:R-:W-:Y:S01]  /*b1f0*/  UMOV UR5, 0x400 ;  /* 0x0000040000057882 */ /* 0x000fe20000000000 */
[----:B------:R-:W-:-:S04]  /*b200*/  ISETP.NE.U32.AND P4, PT, R27, RZ, PT ;  /* 0x000000ff1b00720c */ /* 0x000fc80003f85070 */
[----:B------:R-:W-:Y:S01]  /*b210*/  ISETP.NE.AND.EX P4, PT, R0, RZ, PT, P4 ;  /* 0x000000ff0000720c */ /* 0x000fe20003f85340 */
[----:B0-----:R-:W-:-:S09]  /*b220*/  ULEA UR5, UR6, UR5, 0x18 ;  /* 0x0000000506057291 */ /* 0x001fd2000f8ec0ff */
[----:B------:R-:W0:Y:S04]  /*b230*/  LDS R6, [UR5+0x90] ;  /* 0x00009005ff067984 */ /* 0x000e280008000800 */
[----:B------:R-:W1:Y:S01]  /*b240*/  LDS.64 R4, [UR5+0x88] ;  /* 0x00008805ff047984 */ /* 0x000e620008000a00 */
[----:B0-----:R-:W-:Y:S02]  /*b250*/  SEL R6, R6, RZ, !P4 ;  /* 0x000000ff06067207 */ /* 0x001fe40006000000 */
[----:B-1----:R-:W-:-:S03]  /*b260*/  IADD3 R27, P4, PT, R4, R27, RZ ;  /* 0x0000001b041b7210 */ /* 0x002fc60007f9e0ff */
[----:B------:R-:W-:Y:S02]  /*b270*/  IMAD.IADD R9, R9, 0x1, R6 ;  /* 0x0000000109097824 */ /* 0x000fe400078e0206 */
[----:B------:R-:W-:-:S08]  /*b280*/  IMAD.X R0, R5, 0x1, R0, P4 ;  /* 0x0000000105007824 */ /* 0x000fd000020e0600 */
.L_x_639:
[----:B------:R-:W-:Y:S05]  /*b290*/  BSYNC.RECONVERGENT B0 ;  /* 0x0000000000007941 */ /* 0x000fea0003800200 */
.L_x_638:
[----:B------:R-:W-:Y:S01]  /*b2a0*/  IADD3 R28, P4, P5, R27, R28, R24 ;  /* 0x0000001c1b1c7210 */ /* 0x000fe20007d9e018 */
[C---:B------:R-:W-:Y:S01]  /*b2b0*/  VIADD R5, R25.reuse, 0x3 ;  /* 0x0000000319057836 */ /* 0x040fe20000000000 */
[----:B------:R-:W-:Y:S01]  /*b2c0*/  ISETP.NE.AND P6, PT, R22, R2, PT ;  /* 0x000000021600720c */ /* 0x000fe20003fc5270 */
[----:B------:R-:W0:Y:S01]  /*b2d0*/  S2UR UR5, SR_CgaCtaId ;  /* 0x00000000000579c3 */ /* 0x000e220000008800 */
[----:B------:R-:W-:Y:S01]  /*b2e0*/  IADD3.X R39, PT, PT, R0, RZ, RZ, P4, P5 ;  /* 0x000000ff00277210 */ /* 0x000fe200027ea4ff */
[----:B------:R-:W-:Y:S01]  /*b2f0*/  UMOV UR4, 0x400 ;  /* 0x0000040000047882 */ /* 0x000fe20000000000 */
[----:B------:R-:W-:Y:S01]  /*b300*/  ISETP.EQ.U32.AND P5, PT, R26, R5, PT ;  /* 0x000000051a00720c */ /* 0x000fe20003fa2070 */
[----:B------:R-:W-:Y:S01]  /*b310*/  VIADD R5, R25, 0x7 ;  /* 0x0000000719057836 */ /* 0x000fe20000000000 */
[----:B------:R-:W-:Y:S01]  /*b320*/  ISETP.NE.AND P4, PT, R14, R16, PT ;  /* 0x000000100e00720c */ /* 0x000fe20003f85270 */
[----:B------:R-:W-:Y:S01]  /*b330*/  BSSY.RECONVERGENT B0, `(.L_x_640) ;  /* 0x000012a000007945 */ /* 0x000fe20003800200 */
[----:B------:R-:W-:-:S02]  /*b340*/  SEL R35, RZ, 0x1, !P2 ;  /* 0x00000001ff237807 */ /* 0x000fc40005000000 */
[----:B------:R-:W-:Y:S02]  /*b350*/  ISETP.EQ.OR.EX P4, PT, R30, RZ, P4, P5 ;  /* 0x000000ff1e00720c */ /* 0x000fe40002782750 */
[----:B------:R-:W-:Y:S02]  /*b360*/  ISETP.EQ.U32.AND P5, PT, R26, R5, PT ;  /* 0x000000051a00720c */ /* 0x000fe40003fa2070 */
[----:B------:R-:W-:Y:S02]  /*b370*/  SEL R5, RZ, 0x1, !P3 ;  /* 0x00000001ff057807 */ /* 0x000fe40005800000 */
[----:B------:R-:W-:Y:S02]  /*b380*/  ISETP.EQ.OR.EX P6, PT, R30, RZ, P6, P5 ;  /* 0x000000ff1e00720c */ /* 0x000fe400037c2750 */
[----:B------:R-:W-:Y:S02]  /*b390*/  ISETP.NE.AND P5, PT, R7, RZ, PT ;  /* 0x000000ff0700720c */ /* 0x000fe40003fa5270 */
[----:B------:R-:W-:-:S02]  /*b3a0*/  SEL R36, RZ, 0x1, !P1 ;  /* 0x00000001ff247807 */ /* 0x000fc40004800000 */
[----:B------:R-:W-:Y:S02]  /*b3b0*/  SEL R4, R9, RZ, !P5 ;  /* 0x000000ff09047207 */ /* 0x000fe40006800000 */
[----:B------:R-:W-:Y:S01]  /*b3c0*/  IADD3 R49, P5, PT, R27, R24, RZ ;  /* 0x000000181b317210 */ /* 0x000fe20007fbe0ff */
[----:B0-----:R-:W-:Y:S01]  /*b3d0*/  ULEA UR4, UR5, UR4, 0x18 ;  /* 0x0000000405047291 */ /* 0x001fe2000f8ec0ff */
[----:B------:R-:W-:Y:S01]  /*b3e0*/  SEL R37, RZ, 0x1, !P0 ;  /* 0x00000001ff257807 */ /* 0x000fe20004000000 */
[----:B------:R-:W-:Y:S01]  /*b3f0*/  IMAD.IADD R11, R11, 0x1, R4 ;  /* 0x000000010b0b7824 */ /* 0x000fe200078e0204 */
[----:B------:R-:W-:Y:S01]  /*b400*/  SEL R44, RZ, 0x1, !P6 ;  /* 0x00000001ff2c7807 */ /* 0x000fe20007000000 */
[----:B------:R-:W-:Y:S01]  /*b410*/  IMAD.X R46, RZ, RZ, R0, P5 ;  /* 0x000000ffff2e7224 */ /* 0x000fe200028e0600 */
[----:B------:R-:W-:Y:S02]  /*b420*/  IADD3 R32, P5, PT, R28, R5, RZ ;  /* 0x000000051c207210 */ /* 0x000fe40007fbe0ff */
[----:B------:R-:W-:-:S02]  /*b430*/  SEL R5, RZ, 0x1, !P4 ;  /* 0x00000001ff057807 */ /* 0x000fc40006000000 */
[----:B------:R-:W-:Y:S01]  /*b440*/  LDS R42, [UR4+0xc0] ;  /* 0x0000c004ff2a7984 */ /* 0x000fe20008000800 */
[----:B------:R-:W-:Y:S01]  /*b450*/  IMAD.X R41, RZ, RZ, R39, P5 ;  /* 0x000000ffff297224 */ /* 0x000fe200028e0627 */
[----:B------:R-:W-:-:S05]  /*b460*/  IADD3 R34, P5, PT, R32, R5, RZ ;  /* 0x0000000520227210 */ /* 0x000fca0007fbe0ff */
[----:B------:R-:W-:Y:S01]  /*b470*/  IMAD.X R43, RZ, RZ, R41, P5 ;  /* 0x000000ffff2b7224 */ /* 0x000fe200028e0629 */
[----:B------:R-:W-:-:S05]  /*b480*/  IADD3 R35, P5, PT, R34, R35, RZ ;  /* 0x0000002322237210 */ /* 0x000fca0007fbe0ff */
[----:B------:R-:W-:Y:S01]  /*b490*/  IMAD.X R38, RZ, RZ, R43, P5 ;  /* 0x000000ffff267224 */ /* 0x000fe200028e062b */
[----:B------:R-:W-:-:S05]  /*b4a0*/  IADD3 R36, P5, PT, R35, R36, RZ ;  /* 0x0000002423247210 */ /* 0x000fca0007fbe0ff */
[----:B------:R-:W-:Y:S01]  /*b4b0*/  IMAD.X R45, RZ, RZ, R38, P5 ;  /* 0x000000ffff2d7224 */ /* 0x000fe200028e0626 */
[----:B------:R-:W-:-:S05]  /*b4c0*/  IADD3 R37, P5, PT, R36, R37, RZ ;  /* 0x0000002524257210 */ /* 0x000fca0007fbe0ff */
[----:B------:R-:W-:Y:S01]  /*b4d0*/  IMAD.X R40, RZ, RZ, R45, P5 ;  /* 0x000000ffff287224 */ /* 0x000fe200028e062d */
[----:B------:R-:W-:-:S04]  /*b4e0*/  ISETP.NE.AND P5, PT, R31, RZ, PT ;  /* 0x000000ff1f00720c */ /* 0x000fc80003fa5270 */
[----:B------:R-:W-:Y:S02]  /*b4f0*/  SEL R4, R11, RZ, !P5 ;  /* 0x000000ff0b047207 */ /* 0x000fe40006800000 */
[----:B------:R-:W-:-:S03]  /*b500*/  IADD3 R47, P5, PT, R37, R44, RZ ;  /* 0x0000002c252f7210 */ /* 0x000fc60007fbe0ff */
[----:B------:R-:W-:Y:S02]  /*b510*/  IMAD.IADD R13, R13, 0x1, R4 ;  /* 0x000000010d0d7824 */ /* 0x000fe400078e0204 */
[----:B------:R-:W-:-:S03]  /*b520*/  IMAD.X R44, RZ, RZ, R40, P5 ;  /* 0x000000ffff2c7224 */ /* 0x000fc600028e0628 */
[----:B------:R-:W-:-:S05]  /*b530*/  SEL R4, R13, RZ, !P3 ;  /* 0x000000ff0d047207 */ /* 0x000fca0005800000 */
[----:B------:R-:W-:Y:S02]  /*b540*/  IMAD.IADD R15, R15, 0x1, R4 ;  /* 0x000000010f0f7824 */ /* 0x000fe400078e0204 */
[----:B------:R-:W0:Y:S03]  /*b550*/  LDS.64 R4, [UR4+0xc8] ;  /* 0x0000c804ff047984 */ /* 0x000e260008000a00 */
[----:B------:R-:W-:-:S05]  /*b560*/  SEL R6, R15, RZ, !P4 ;  /* 0x000000ff0f067207 */ /* 0x000fca0006000000 */
[----:B------:R-:W-:-:S05]  /*b570*/  IMAD.IADD R17, R17, 0x1, R6 ;  /* 0x0000000111117824 */ /* 0x000fca00078e0206 */
[----:B------:R-:W-:-:S05]  /*b580*/  SEL R6, R17, RZ, !P2 ;  /* 0x000000ff11067207 */ /* 0x000fca0005000000 */
[----:B------:R-:W-:Y:S02]  /*b590*/  IMAD.IADD R19, R19, 0x1, R6 ;  /* 0x0000000113137824 */ /* 0x000fe400078e0206 */
[----:B------:R-:W1:Y:S03]  /*b5a0*/  LDS.64 R6, [UR4+0xb8] ;  /* 0x0000b804ff067984 */ /* 0x000e660008000a00 */
[----:B------:R-:W-:-:S05]  /*b5b0*/  SEL R24, R19, RZ, !P1 ;  /* 0x000000ff13187207 */ /* 0x000fca0004800000 */
[----:B------:R-:W-:-:S05]  /*b5c0*/  IMAD.IADD R21, R21, 0x1, R24 ;  /* 0x0000000115157824 */ /* 0x000fca00078e0218 */
[----:B------:R-:W-:-:S05]  /*b5d0*/  SEL R24, R21, RZ, !P0 ;  /* 0x000000ff15187207 */ /* 0x000fca0004000000 */
[----:B------:R-:W-:Y:S01]  /*b5e0*/  IMAD.IADD R23, R23, 0x1, R24 ;  /* 0x0000000117177824 */ /* 0x000fe200078e0218 */
[----:B0-----:R-:W-:-:S04]  /*b5f0*/  ISETP.GE.U32.AND P5, PT, R4, 0x101, PT ;  /* 0x000001010400780c */ /* 0x001fc80003fa6070 */
[----:B------:R-:W-:Y:S02]  /*b600*/  SEL R24, R23, RZ, !P6 ;  /* 0x000000ff17187207 */ /* 0x000fe40007000000 */
[----:B------:R-:W-:-:S03]  /*b610*/  ISETP.GE.AND.EX P5, PT, R5, RZ, PT, P5 ;  /* 0x000000ff0500720c */ /* 0x000fc60003fa6350 */
[----:B------:R-:W-:-:S10]  /*b620*/  IMAD.IADD R3, R3, 0x1, R24 ;  /* 0x0000000103037824 */ /* 0x000fd400078e0218 */
[----:B------:R-:W-:Y:S05]  /*b630*/  @!P5 BRA `(.L_x_641) ;  /* 0x000000080008d947 */ /* 0x000fea0003800000 */
[----:B------:R-:W-:Y:S01]  /*b640*/  ISETP.NE.U32.AND P5, PT, R26, R25, PT ;  /* 0x000000191a00720c */ /* 0x000fe20003fa5070 */
[----:B------:R-:W-:Y:S01]  /*b650*/  IMAD.MOV.U32 R0, RZ, RZ, 0x9 ;  /* 0x00000009ff007424 */ /* 0x000fe200078e00ff */
[----:B------:R-:W0:Y:S01]  /*b660*/  LDS.64 R24, [UR4+0xa8] ;  /* 0x0000a804ff187984 */ /* 0x000e220008000a00 */
[----:B------:R-:W-:Y:S01]  /*b670*/  ISETP.NE.AND P6, PT, R8, R10, PT ;  /* 0x0000000a0800720c */ /* 0x000fe20003fc5270 */
[----:B------:R-:W2:Y:S01]  /*b680*/  LDCU.128 UR16, c[0x0][0x390] ;  /* 0x00007200ff1077ac */ /* 0x000ea20008000c00 */
[----:B------:R-:W-:Y:S01]  /*b690*/  BSSY.RECONVERGENT B1, `(.L_x_642) ;  /* 0x000007b000017945 */ /* 0x000fe20003800200 */
[----:B------:R-:W-:Y:S01]  /*b6a0*/  BAR.SYNC.DEFER_BLOCKING 0x0 ;  /* 0x0000000000007b1d */ /* 0x000fe20000010000 */
[----:B------:R-:W-:Y:S02]  /*b6b0*/  ISETP.NE.AND.EX P5, PT, R30, RZ, !P6, P5 ;  /* 0x000000ff1e00720c */ /* 0x000fe400077a5350 */
[----:B------:R-:W-:Y:S01]  /*b6c0*/  ISETP.NE.AND P6, PT, R31, RZ, PT ;  /* 0x000000ff1f00720c */ /* 0x000fe20003fc5270 */
[----:B------:R-:W-:-:S10]  /*b6d0*/  IMAD R31, R33, R0, 0x7 ;  /* 0x00000007211f7424 */ /* 0x000fd400078e0200 */
[--C-:B0-----:R-:W-:Y:S02]  /*b6e0*/  @!P5 IMAD.IADD R27, R27, 0x1, -R24.reuse ;  /* 0x000000011b1bd824 */ /* 0x101fe400078e0a18 */
[--C-:B------:R-:W-:Y:S02]  /*b6f0*/  @P6 IMAD.IADD R49, R49, 0x1, -R24.reuse ;  /* 0x0000000131316824 */ /* 0x100fe400078e0a18 */
[--C-:B------:R-:W-:Y:S01]  /*b700*/  @P3 IMAD.IADD R28, R28, 0x1, -R24.reuse ;  /* 0x000000011c1c3824 */ /* 0x100fe200078e0a18 */
[----:B------:R-:W-:Y:S01]  /*b710*/  @!P5 LEA R27, R27, UR4, 0x3 ;  /* 0x000000041b1bdc11 */ /* 0x000fe2000f8e18ff */
[--C-:B------:R-:W-:Y:S01]  /*b720*/  @P4 IMAD.IADD R32, R32, 0x1, -R24.reuse ;  /* 0x0000000120204824 */ /* 0x100fe200078e0a18 */
[----:B------:R-:W-:Y:S01]  /*b730*/  @P6 LEA R49, R49, UR4, 0x3 ;  /* 0x0000000431316c11 */ /* 0x000fe2000f8e18ff */
[--C-:B------:R-:W-:Y:S01]  /*b740*/  @P2 IMAD.IADD R34, R34, 0x1, -R24.reuse ;  /* 0x0000000122222824 */ /* 0x100fe200078e0a18 */
[----:B------:R-:W-:Y:S01]  /*b750*/  @P3 LEA R28, R28, UR4, 0x3 ;  /* 0x000000041c1c3c11 */ /* 0x000fe2000f8e18ff */
[----:B------:R0:W-:Y:S01]  /*b760*/  @!P5 STS.64 [R27], R8 ;  /* 0x000000081b00d388 */ /* 0x0001e20000000a00 */
[----:B------:R-:W-:Y:S01]  /*b770*/  ISETP.NE.U32.AND P5, PT, R26, R31, PT ;  /* 0x0000001f1a00720c */ /* 0x000fe20003fa5070 */
[----:B------:R-:W-:Y:S01]  /*b780*/  IMAD R31, R33, R0, 0x8 ;  /* 0x00000008211f7424 */ /* 0x000fe200078e0200 */
[----:B------:R-:W-:Y:S01]  /*b790*/  @P4 LEA R32, R32, UR4, 0x3 ;  /* 0x0000000420204c11 */ /* 0x000fe2000f8e18ff */
[----:B------:R0:W-:Y:S01]  /*b7a0*/  @P6 STS.64 [R49], R10 ;  /* 0x0000000a31006388 */ /* 0x0001e20000000a00 */
[----:B------:R-:W-:Y:S01]  /*b7b0*/  ISETP.NE.AND P6, PT, R22, R2, PT ;  /* 0x000000021600720c */ /* 0x000fe20003fc5270 */
[--C-:B------:R-:W-:Y:S01]  /*b7c0*/  @P1 IMAD.IADD R35, R35, 0x1, -R24.reuse ;  /* 0x0000000123231824 */ /* 0x100fe200078e0a18 */
[----:B------:R-:W-:Y:S01]  /*b7d0*/  @P2 LEA R34, R34, UR4, 0x3 ;  /* 0x0000000422222c11 */ /* 0x000fe2000f8e18ff */
[----:B------:R0:W-:Y:S01]  /*b7e0*/  @P3 STS.64 [R28], R12 ;  /* 0x0000000c1c003388 */ /* 0x0001e20000000a00 */
[----:B------:R-:W-:Y:S01]  /*b7f0*/  ISETP.NE.AND.EX P5, PT, R30, RZ, !P6, P5 ;  /* 0x000000ff1e00720c */ /* 0x000fe200077a5350 */
[----:B------:R-:W-:Y:S01]  /*b800*/  @P0 IMAD.IADD R36, R36, 0x1, -R24 ;  /* 0x0000000124240824 */ /* 0x000fe200078e0a18 */
[----:B------:R-:W-:Y:S01]  /*b810*/  ISETP.NE.U32.AND P3, PT, R26, R31, PT ;  /* 0x0000001f1a00720c */ /* 0x000fe20003f65070 */
[----:B------:R0:W-:Y:S01]  /*b820*/  @P4 STS.64 [R32], R14 ;  /* 0x0000000e20004388 */ /* 0x0001e20000000a00 */
[----:B------:R-:W-:-:S02]  /*b830*/  ISETP.NE.AND P6, PT, R2, R29, PT ;  /* 0x0000001d0200720c */ /* 0x000fc40003fc5270 */
[----:B------:R-:W-:Y:S01]  /*b840*/  @P1 LEA R35, R35, UR4, 0x3 ;  /* 0x0000000423231c11 */ /* 0x000fe2000f8e18ff */
[----:B------:R0:W-:Y:S01]  /*b850*/  @P2 STS.64 [R34], R16 ;  /* 0x0000001022002388 */ /* 0x0001e20000000a00 */
[----:B------:R-:W-:Y:S02]  /*b860*/  ISETP.NE.AND.EX P3, PT, R30, RZ, !P6, P3 ;  /* 0x000000ff1e00720c */ /* 0x000fe40007765330 */
[----:B------:R-:W-:Y:S01]  /*b870*/  @P0 LEA R36, R36, UR4, 0x3 ;  /* 0x0000000424240c11 */ /* 0x000fe2000f8e18ff */
[----:B------:R0:W-:Y:S02]  /*b880*/  @P1 STS.64 [R35], R18 ;  /* 0x0000001223001388 */ /* 0x0001e40000000a00 */
[----:B------:R-:W-:Y:S02]  /*b890*/  @!P5 IMAD.IADD R37, R37, 0x1, -R24 ;  /* 0x000000012525d824 */ /* 0x000fe400078e0a18 */
[----:B------:R0:W-:Y:S01]  /*b8a0*/  @P0 STS.64 [R36], R20 ;  /* 0x0000001424000388 */ /* 0x0001e20000000a00 */
[----:B------:R-:W-:-:S02]  /*b8b0*/  ISETP.GT.U32.AND P0, PT, R4, R33, PT ;  /* 0x000000210400720c */ /* 0x000fc40003f04070 */
[----:B------:R-:W-:Y:S02]  /*b8c0*/  @!P5 LEA R37, R37, UR4, 0x3 ;  /* 0x000000042525dc11 */ /* 0x000fe4000f8e18ff */
[----:B------:R-:W-:Y:S01]  /*b8d0*/  ISETP.GT.U32.AND.EX P0, PT, R5, RZ, PT, P0 ;  /* 0x000000ff0500720c */ /* 0x000fe20003f04100 */
[----:B------:R-:W-:Y:S02]  /*b8e0*/  @!P3 IMAD.IADD R47, R47, 0x1, -R24 ;  /* 0x000000012f2fb824 */ /* 0x000fe400078e0a18 */
[----:B------:R0:W-:Y:S03]  /*b8f0*/  @!P5 STS.64 [R37], R22 ;  /* 0x000000162500d388 */ /* 0x0001e60000000a00 */
[----:B------:R-:W-:-:S05]  /*b900*/  @!P3 LEA R47, R47, UR4, 0x3 ;  /* 0x000000042f2fbc11 */ /* 0x000fca000f8e18ff */
[----:B------:R0:W-:Y:S01]  /*b910*/  @!P3 STS.64 [R47], R2 ;  /* 0x000000022f00b388 */ /* 0x0001e20000000a00 */
[----:B------:R-:W-:Y:S06]  /*b920*/  BAR.SYNC.DEFER_BLOCKING 0x0 ;  /* 0x0000000000007b1d */ /* 0x000fec0000010000 */
[----:B--2---:R-:W-:Y:S05]  /*b930*/  @!P0 BRA `(.L_x_643) ;  /* 0x0000000400408947 */ /* 0x004fea0003800000 */
[----:B0-----:R-:W-:Y:S01]  /*b940*/  IMAD.MOV.U32 R23, RZ, RZ, R33 ;  /* 0x000000ffff177224 */ /* 0x001fe200078e0021 */
[----:B------:R-:W-:Y:S01]  /*b950*/  BSSY.RECONVERGENT B2, `(.L_x_644) ;  /* 0x000002d000027945 */ /* 0x000fe20003800200 */
[----:B------:R-:W-:-:S03]  /*b960*/  IMAD.MOV.U32 R27, RZ, RZ, RZ ;  /* 0x000000ffff1b7224 */ /* 0x000fc600078e00ff */
        /* <DEDUP_REMOVED lines=9> */
[----:B------:R-:W-:Y:S05]  /*ba00*/  @!P1 BRA `(.L_x_645) ;  /* 0x0000000000849947 */ /* 0x000fea0003800000 */
        /* <DEDUP_REMOVED lines=16> */
.L_x_646:
[----:B0-----:R0:W2:Y:S01]  /*bb10*/  LDS.64 R10, [R0] ;  /* 0x00000000000a7984 */ /* 0x0010a20000000a00 */
        /* <DEDUP_REMOVED lines=13> */
[----:B--2---:R0:W-:Y:S04]  /*bbf0*/  STG.E desc[UR8][R2.64], R10 ;  /* 0x0000000a02007986 */ /* 0x0041e8000c101908 */
[----:B------:R0:W-:Y:S05]  /*bc00*/  STG.E desc[UR8][R8.64], R11 ;  /* 0x0000000b08007986 */ /* 0x0001ea000c101908 */
[----:B------:R-:W-:Y:S05]  /*bc10*/  @P1 BRA `(.L_x_646) ;  /* 0xfffffffc00bc1947 */ /* 0x000fea000383ffff */
.L_x_645:
[----:B------:R-:W-:Y:S05]  /*bc20*/  BSYNC.RECONVERGENT B2 ;  /* 0x0000000000027941 */ /* 0x000fea0003800200 */
.L_x_644:
[----:B------:R-:W-:Y:S05]  /*bc30*/  @!P0 BRA `(.L_x_643) ;  /* 0x0000000000808947 */ /* 0x000fea0003800000 */
.L_x_647:
[C---:B------:R-:W-:Y:S02]  /*bc40*/  LEA R0, R23.reuse, UR4, 0x3 ;  /* 0x0000000417007c11 */ /* 0x040fe4000f8e18ff */
[----:B0-----:R-:W-:Y:S01]  /*bc50*/  IADD3 R3, P0, PT, R24, R23, RZ ;  /* 0x0000001718037210 */ /* 0x001fe20007f1e0ff */
[----:B------:R-:W-:Y:S02]  /*bc60*/  VIADD R23, R23, 0x400 ;  /* 0x0000040017177836 */ /* 0x000fe40000000000 */
[----:B------:R-:W0:Y:S02]  /*bc70*/  LDS.64 R14, [R0] ;  /* 0x00000000000e7984 */ /* 0x000e240000000a00 */
[----:B------:R-:W-:Y:S02]  /*bc80*/  IMAD.X R2, R25, 0x1, R27, P0 ;  /* 0x0000000119027824 */ /* 0x000fe400000e061b */
[----:B------:R-:W2:Y:S01]  /*bc90*/  LDS.64 R16, [R0+0x800] ;  /* 0x0008000000107984 */ /* 0x000ea20000000a00 */
[----:B------:R-:W-:-:S02]  /*bca0*/  IMAD.SHL.U32 R12, R3, 0x4, RZ ;  /* 0x00000004030c7824 */ /* 0x000fc400078e00ff */
[----:B------:R-:W-:Y:S01]  /*bcb0*/  IMAD.X R8, RZ, RZ, R25, P0 ;  /* 0x000000ffff087224 */ /* 0x000fe200000e0619 */
[----:B------:R-:W3:Y:S01]  /*bcc0*/  LDS.64 R18, [R0+0x1000] ;  /* 0x0010000000127984 */ /* 0x000ee20000000a00 */
[C---:B------:R-:W-:Y:S01]  /*bcd0*/  SHF.L.U64.HI R2, R3.reuse, 0x2, R2 ;  /* 0x0000000203027819 */ /* 0x040fe20000010202 */
[----:B------:R-:W-:Y:S01]  /*bce0*/  IMAD.MOV.U32 R27, RZ, RZ, RZ ;  /* 0x000000ffff1b7224 */ /* 0x000fe200078e00ff */
[C---:B------:R-:W-:Y:S01]  /*bcf0*/  IADD3 R10, P0, PT, R12.reuse, UR16, RZ ;  /* 0x000000100c0a7c10 */ /* 0x040fe2000ff1e0ff */
[----:B------:R-:W4:Y:S01]  /*bd00*/  LDS.64 R20, [R0+0x1800] ;  /* 0x0018000000147984 */ /* 0x000f220000000a00 */
        /* <DEDUP_REMOVED lines=12> */
[----:B--2---:R0:W-:Y:S04]  /*bdd0*/  STG.E desc[UR8][R2.64+0x400], R16 ;  /* 0x0004001002007986 */ /* 0x0041e8000c101908 */
[----:B------:R0:W-:Y:S04]  /*bde0*/  STG.E desc[UR8][R8.64+0x400], R17 ;  /* 0x0004001108007986 */ /* 0x0001e8000c101908 */
[----:B---3--:R0:W-:Y:S04]  /*bdf0*/  STG.E desc[UR8][R2.64+0x800], R18 ;  /* 0x0008001202007986 */ /* 0x0081e8000c101908 */
[----:B------:R0:W-:Y:S04]  /*be00*/  STG.E desc[UR8][R8.64+0x800], R19 ;  /* 0x0008001308007986 */ /* 0x0001e8000c101908 */
[----:B----4-:R0:W-:Y:S04]  /*be10*/  STG.E desc[UR8][R2.64+0xc00], R20 ;  /* 0x000c001402007986 */ /* 0x0101e8000c101908 */
[----:B------:R0:W-:Y:S01]  /*be20*/  STG.E desc[UR8][R8.64+0xc00], R21 ;  /* 0x000c001508007986 */ /* 0x0001e2000c101908 */
[----:B------:R-:W-:Y:S05]  /*be30*/  @P0 BRA `(.L_x_647) ;  /* 0xfffffffc00800947 */ /* 0x000fea000383ffff */
.L_x_643:
[----:B------:R-:W-:Y:S05]  /*be40*/  BSYNC.RECONVERGENT B1 ;  /* 0x0000000000017941 */ /* 0x000fea0003800200 */
.L_x_642:
[----:B------:R-:W-:Y:S05]  /*be50*/  BRA `(.L_x_648) ;  /* 0x0000000400dc7947 */ /* 0x000fea0003800000 */
.L_x_641:
[----:B------:R-:W-:Y:S01]  /*be60*/  ISETP.NE.U32.AND P5, PT, R26, R25, PT ;  /* 0x000000191a00720c */ /* 0x000fe20003fa5070 */
[----:B------:R-:W-:Y:S01]  /*be70*/  IMAD.MOV.U32 R48, RZ, RZ, 0x9 ;  /* 0x00000009ff307424 */ /* 0x000fe200078e00ff */
[----:B------:R-:W-:Y:S01]  /*be80*/  ISETP.NE.AND P6, PT, R8, R10, PT ;  /* 0x0000000a0800720c */ /* 0x000fe20003fc5270 */
[----:B------:R-:W-:Y:S01]  /*be90*/  BSSY.RECONVERGENT B1, `(.L_x_649) ;  /* 0x000000d000017945 */ /* 0x000fe20003800200 */
[----:B------:R-:W-:Y:S01]  /*bea0*/  ISETP.NE.AND.EX P5, PT, R30, RZ, PT, P5 ;  /* 0x000000ff1e00720c */ /* 0x000fe20003fa5350 */
[----:B------:R-:W-:-:S12]  /*beb0*/  IMAD R51, R33, R48, 0x7 ;  /* 0x0000000721337424 */ /* 0x000fd800078e0230 */
[----:B------:R-:W-:Y:S05]  /*bec0*/  @!P6 BRA P5, `(.L_x_650) ;  /* 0x000000000024e947 */ /* 0x000fea0002800000 */
[----:B------:R-:W0:Y:S01]  /*bed0*/  LDCU.128 UR12, c[0x0][0x390] ;  /* 0x00007200ff0c77ac */ /* 0x000e220008000c00 */
[C---:B------:R-:W-:Y:S01]  /*bee0*/  IMAD.SHL.U32 R24, R27.reuse, 0x4, RZ ;  /* 0x000000041b187824 */ /* 0x040fe200078e00ff */
[----:B------:R-:W-:-:S04]  /*bef0*/  SHF.L.U64.HI R0, R27, 0x2, R0 ;  /* 0x000000021b007819 */ /* 0x000fc80000010200 */
[----:B0-----:R-:W-:-:S04]  /*bf00*/  IADD3 R4, P5, PT, R24, UR12, RZ ;  /* 0x0000000c18047c10 */ /* 0x001fc8000ffbe0ff */
[----:B------:R-:W-:Y:S02]  /*bf10*/  IADD3.X R5, PT, PT, R0, UR13, RZ, P5, !PT ;  /* 0x0000000d00057c10 */ /* 0x000fe4000affe4ff */
[----:B------:R-:W-:-:S03]  /*bf20*/  IADD3 R24, P5, PT, R24, UR14, RZ ;  /* 0x0000000e18187c10 */ /* 0x000fc6000ffbe0ff */
[----:B------:R0:W-:Y:S01]  /*bf30*/  STG.E desc[UR8][R4.64], R8 ;  /* 0x0000000804007986 */ /* 0x0001e2000c101908 */
[----:B------:R-:W-:-:S05]  /*bf40*/  IADD3.X R25, PT, PT, R0, UR15, RZ, P5, !PT ;  /* 0x0000000f00197c10 */ /* 0x000fca000affe4ff */
[----:B------:R0:W-:Y:S04]  /*bf50*/  STG.E desc[UR8][R24.64], R9 ;  /* 0x0000000918007986 */ /* 0x0001e8000c101908 */
.L_x_650:
[----:B------:R-:W-:Y:S05]  /*bf60*/  BSYNC.RECONVERGENT B1 ;  /* 0x0000000000017941 */ /* 0x000fea0003800200 */
.L_x_649:
[----:B------:R-:W-:Y:S01]  /*bf70*/  ISETP.NE.AND P6, PT, R31, RZ, PT ;  /* 0x000000ff1f00720c */ /* 0x000fe20003fc5270 */
[----:B------:R-:W-:Y:S01]  /*bf80*/  BSSY.RECONVERGENT B1, `(.L_x_651) ;  /* 0x000000d000017945 */ /* 0x000fe20003800200 */
[----:B------:R-:W-:Y:S01]  /*bf90*/  ISETP.NE.U32.AND P5, PT, R26, R51, PT ;  /* 0x000000331a00720c */ /* 0x000fe20003fa5070 */
[----:B0-----:R-:W-:-:S10]  /*bfa0*/  IMAD R25, R33, R48, 0x8 ;  /* 0x0000000821197424 */ /* 0x001fd400078e0230 */
[----:B------:R-:W-:Y:S05]  /*bfb0*/  @!P6 BRA `(.L_x_652) ;  /* 0x000000000024e947 */ /* 0x000fea0003800000 */
        /* <DEDUP_REMOVED lines=9> */
.L_x_652:
[----:B------:R-:W-:Y:S05]  /*c050*/  BSYNC.RECONVERGENT B1 ;  /* 0x0000000000017941 */ /* 0x000fea0003800200 */
.L_x_651:
[----:B------:R-:W-:Y:S01]  /*c060*/  BSSY.RECONVERGENT B1, `(.L_x_653) ;  /* 0x000000c000017945 */ /* 0x000fe20003800200 */
[----:B------:R-:W-:-:S03]  /*c070*/  ISETP.NE.U32.AND P6, PT, R26, R25, PT ;  /* 0x000000191a00720c */ /* 0x000fc60003fc5070 */
[----:B------:R-:W-:Y:S10]  /*c080*/  @!P3 BRA `(.L_x_654) ;  /* 0x000000000024b947 */ /* 0x000ff40003800000 */
[----:B------:R-:W2:Y:S01]  /*c090*/  LDCU.128 UR12, c[0x0][0x390] ;  /* 0x00007200ff0c77ac */ /* 0x000ea20008000c00 */
[C---:B0-----:R-:W-:Y:S01]  /*c0a0*/  IMAD.SHL.U32 R8, R28.reuse, 0x4, RZ ;  /* 0x000000041c087824 */ /* 0x041fe200078e00ff */
[----:B------:R-:W-:-:S04]  /*c0b0*/  SHF.L.U64.HI R28, R28, 0x2, R39 ;  /* 0x000000021c1c7819 */ /* 0x000fc80000010227 */
[----:B--2---:R-:W-:-:S04]  /*c0c0*/  IADD3 R4, P3, PT, R8, UR12, RZ ;  /* 0x0000000c08047c10 */ /* 0x004fc8000ff7e0ff */
[----:B------:R-:W-:Y:S02]  /*c0d0*/  IADD3.X R5, PT, PT, R28, UR13, RZ, P3, !PT ;  /* 0x0000000d1c057c10 */ /* 0x000fe40009ffe4ff */
[----:B------:R-:W-:-:S03]  /*c0e0*/  IADD3 R8, P3, PT, R8, UR14, RZ ;  /* 0x0000000e08087c10 */ /* 0x000fc6000ff7e0ff */
[----:B------:R2:W-:Y:S01]  /*c0f0*/  STG.E desc[UR8][R4.64], R12 ;  /* 0x0000000c04007986 */ /* 0x0005e2000c101908 */
[----:B------:R-:W-:-:S05]  /*c100*/  IADD3.X R9, PT, PT, R28, UR15, RZ, P3, !PT ;  /* 0x0000000f1c097c10 */ /* 0x000fca0009ffe4ff */
[----:B------:R2:W-:Y:S04]  /*c110*/  STG.E desc[UR8][R8.64], R13 ;  /* 0x0000000d08007986 */ /* 0x0005e8000c101908 */
.L_x_654:
[----:B------:R-:W-:Y:S05]  /*c120*/  BSYNC.RECONVERGENT B1 ;  /* 0x0000000000017941 */ /* 0x000fea0003800200 */
.L_x_653:
[----:B------:R-:W-:Y:S04]  /*c130*/  BSSY.RECONVERGENT B1, `(.L_x_655) ;  /* 0x000000b000017945 */ /* 0x000fe80003800200 */
[----:B------:R-:W-:Y:S05]  /*c140*/  @!P4 BRA `(.L_x_656) ;  /* 0x000000000024c947 */ /* 0x000fea0003800000 */
[----:B------:R-:W3:Y:S01]  /*c150*/  LDCU.128 UR12, c[0x0][0x390] ;  /* 0x00007200ff0c77ac */ /* 0x000ee20008000c00 */
[C---:B0-2---:R-:W-:Y:S01]  /*c160*/  IMAD.SHL.U32 R8, R32.reuse, 0x4, RZ ;  /* 0x0000000420087824 */ /* 0x045fe200078e00ff */
[----:B------:R-:W-:-:S04]  /*c170*/  SHF.L.U64.HI R32, R32, 0x2, R41 ;  /* 0x0000000220207819 */ /* 0x000fc80000010229 */
[C---:B---3--:R-:W-:Y:S02]  /*c180*/  IADD3 R4, P3, PT, R8.reuse, UR12, RZ ;  /* 0x0000000c08047c10 */ /* 0x048fe4000ff7e0ff */
[----:B------:R-:W-:Y:S02]  /*c190*/  IADD3 R8, P4, PT, R8, UR14, RZ ;  /* 0x0000000e08087c10 */ /* 0x000fe4000ff9e0ff */
[C---:B------:R-:W-:Y:S02]  /*c1a0*/  IADD3.X R5, PT, PT, R32.reuse, UR13, RZ, P3, !PT ;  /* 0x0000000d20057c10 */ /* 0x040fe40009ffe4ff */
[----:B------:R-:W-:-:S03]  /*c1b0*/  IADD3.X R9, PT, PT, R32, UR15, RZ, P4, !PT ;  /* 0x0000000f20097c10 */ /* 0x000fc6000a7fe4ff */
[----:B------:R3:W-:Y:S04]  /*c1c0*/  STG.E desc[UR8][R4.64], R14 ;  /* 0x0000000e04007986 */ /* 0x0007e8000c101908 */
[----:B------:R3:W-:Y:S02]  /*c1d0*/  STG.E desc[UR8][R8.64], R15 ;  /* 0x0000000f08007986 */ /* 0x0007e4000c101908 */
.L_x_656:
[----:B------:R-:W-:Y:S05]  /*c1e0*/  BSYNC.RECONVERGENT B1 ;  /* 0x0000000000017941 */ /* 0x000fea0003800200 */
.L_x_655:
[----:B------:R-:W-:Y:S01]  /*c1f0*/  BSSY.RECONVERGENT B1, `(.L_x_657) ;  /* 0x000000f000017945 */ /* 0x000fe20003800200 */
[----:B------:R-:W-:Y:S02]  /*c200*/  ISETP.NE.AND P4, PT, R22, R2, PT ;  /* 0x000000021600720c */ /* 0x000fe40003f85270 */
[----:B------:R-:W-:Y:S02]  /*c210*/  ISETP.NE.AND P3, PT, R2, R29, PT ;  /* 0x0000001d0200720c */ /* 0x000fe40003f65270 */
[C---:B------:R-:W-:Y:S02]  /*c220*/  ISETP.NE.AND.EX P5, PT, R30.reuse, RZ, PT, P5 ;  /* 0x000000ff1e00720c */ /* 0x040fe40003fa5350 */
[----:B------:R-:W-:Y:S01]  /*c230*/  ISETP.NE.AND.EX P6, PT, R30, RZ, PT, P6 ;  /* 0x000000ff1e00720c */ /* 0x000fe20003fc5360 */
[----:B------:R-:W-:-:S12]  /*c240*/  @!P2 BRA `(.L_x_658) ;  /* 0x000000000024a947 */ /* 0x000fd80003800000 */
[----:B------:R-:W4:Y:S01]  /*c250*/  LDCU.128 UR12, c[0x0][0x390] ;  /* 0x00007200ff0c77ac */ /* 0x000f220008000c00 */
[C---:B0-23--:R-:W-:Y:S01]  /*c260*/  IMAD.SHL.U32 R8, R34.reuse, 0x4, RZ ;  /* 0x0000000422087824 */ /* 0x04dfe200078e00ff */
[----:B------:R-:W-:-:S04]  /*c270*/  SHF.L.U64.HI R34, R34, 0x2, R43 ;  /* 0x0000000222227819 */ /* 0x000fc8000001022b */
[----:B----4-:R-:W-:-:S04]  /*c280*/  IADD3 R4, P2, PT, R8, UR12, RZ ;  /* 0x0000000c08047c10 */ /* 0x010fc8000ff5e0ff */
[----:B------:R-:W-:Y:S02]  /*c290*/  IADD3.X R5, PT, PT, R34, UR13, RZ, P2, !PT ;  /* 0x0000000d22057c10 */ /* 0x000fe400097fe4ff */
[----:B------:R-:W-:-:S03]  /*c2a0*/  IADD3 R8, P2, PT, R8, UR14, RZ ;  /* 0x0000000e08087c10 */ /* 0x000fc6000ff5e0ff */
[----:B------:R4:W-:Y:S01]  /*c2b0*/  STG.E desc[UR8][R4.64], R16 ;  /* 0x0000001004007986 */ /* 0x0009e2000c101908 */
[----:B------:R-:W-:-:S05]  /*c2c0*/  IADD3.X R9, PT, PT, R34, UR15, RZ, P2, !PT ;  /* 0x0000000f22097c10 */ /* 0x000fca00097fe4ff */
[----:B------:R4:W-:Y:S04]  /*c2d0*/  STG.E desc[UR8][R8.64], R17 ;  /* 0x0000001108007986 */ /* 0x0009e8000c101908 */
.L_x_658:
[----:B------:R-:W-:Y:S05]  /*c2e0*/  BSYNC.RECONVERGENT B1 ;  /* 0x0000000000017941 */ /* 0x000fea0003800200 */
.L_x_657:
[----:B------:R-:W-:Y:S04]  /*c2f0*/  BSSY.RECONVERGENT B1, `(.L_x_659) ;  /* 0x000000b000017945 */ /* 0x000fe80003800200 */
[----:B------:R-:W-:Y:S05]  /*c300*/  @!P1 BRA `(.L_x_660) ;  /* 0x0000000000249947 */ /* 0x000fea0003800000 */
[----:B------:R-:W5:Y:S01]  /*c310*/  LDCU.128 UR12, c[0x0][0x390] ;  /* 0x00007200ff0c77ac */ /* 0x000f620008000c00 */
[C---:B0-234-:R-:W-:Y:S01]  /*c320*/  IMAD.SHL.U32 R8, R35.reuse, 0x4, RZ ;  /* 0x0000000423087824 */ /* 0x05dfe200078e00ff */
[----:B------:R-:W-:-:S04]  /*c330*/  SHF.L.U64.HI R35, R35, 0x2, R38 ;  /* 0x0000000223237819 */ /* 0x000fc80000010226 */
[C---:B-----5:R-:W-:Y:S02]  /*c340*/  IADD3 R4, P1, PT, R8.reuse, UR12, RZ ;  /* 0x0000000c08047c10 */ /* 0x060fe4000ff3e0ff */
[----:B------:R-:W-:Y:S02]  /*c350*/  IADD3 R8, P2, PT, R8, UR14, RZ ;  /* 0x0000000e08087c10 */ /* 0x000fe4000ff5e0ff */
[C---:B------:R-:W-:Y:S02]  /*c360*/  IADD3.X R5, PT, PT, R35.reuse, UR13, RZ, P1, !PT ;  /* 0x0000000d23057c10 */ /* 0x040fe40008ffe4ff */
[----:B------:R-:W-:-:S03]  /*c370*/  IADD3.X R9, PT, PT, R35, UR15, RZ, P2, !PT ;  /* 0x0000000f23097c10 */ /* 0x000fc600097fe4ff */
[----:B------:R0:W-:Y:S04]  /*c380*/  STG.E desc[UR8][R4.64], R18 ;  /* 0x0000001204007986 */ /* 0x0001e8000c101908 */
[----:B------:R0:W-:Y:S02]  /*c390*/  STG.E desc[UR8][R8.64], R19 ;  /* 0x0000001308007986 */ /* 0x0001e4000c101908 */
.L_x_660:
[----:B------:R-:W-:Y:S05]  /*c3a0*/  BSYNC.RECONVERGENT B1 ;  /* 0x0000000000017941 */ /* 0x000fea0003800200 */
.L_x_659:
        /* <DEDUP_REMOVED lines=11> */
.L_x_662:
[----:B------:R-:W-:Y:S05]  /*c460*/  BSYNC.RECONVERGENT B1 ;  /* 0x0000000000017941 */ /* 0x000fea0003800200 */
.L_x_661:
[----:B------:R-:W-:Y:S04]  /*c470*/  BSSY.RECONVERGENT B1, `(.L_x_663) ;  /* 0x000000b000017945 */ /* 0x000fe80003800200 */
[----:B------:R-:W-:Y:S05]  /*c480*/  @!P4 BRA P5, `(.L_x_664) ;  /* 0x000000000024c947 */ /* 0x000fea0002800000 */
        /* <DEDUP_REMOVED lines=9> */
.L_x_664:
[----:B------:R-:W-:Y:S05]  /*c520*/  BSYNC.RECONVERGENT B1 ;  /* 0x0000000000017941 */ /* 0x000fea0003800200 */
.L_x_663:
        /* <DEDUP_REMOVED lines=10> */
.L_x_648:
[----:B------:R-:W-:Y:S05]  /*c5d0*/  BSYNC.RECONVERGENT B0 ;  /* 0x0000000000007941 */ /* 0x000fea0003800200 */
.L_x_640:
[----:B------:R-:W-:-:S13]  /*c5e0*/  ISETP.NE.AND P0, PT, R33, 0xff, PT ;  /* 0x000000ff2100780c */ /* 0x000fda0003f05270 */
[----:B------:R-:W-:Y:S05]  /*c5f0*/  @P0 EXIT ;  /* 0x000000000000094d */ /* 0x000fea0003800000 */
[----:B0-234-:R-:W0:Y:S01]  /*c600*/  LDC.64 R8, c[0x0][0x3a0] ;  /* 0x0000e800ff087b82 */ /* 0x01de220000000a00 */
[----:B------:R-:W-:-:S04]  /*c610*/  ISETP.NE.U32.AND P0, PT, R26, 0x900, PT ;  /* 0x000009001a00780c */ /* 0x000fc80003f05070 */
[----:B------:R-:W-:-:S13]  /*c620*/  ISETP.NE.AND.EX P0, PT, R30, RZ, PT, P0 ;  /* 0x000000ff1e00720c */ /* 0x000fda0003f05300 */
[----:B------:R-:W-:Y:S05]  /*c630*/  @P0 BRA `(.L_x_665) ;  /* 0x00000000002c0947 */ /* 0x000fea0003800000 */
[----:B------:R-:W2:Y:S01]  /*c640*/  LDCU.128 UR4, c[0x0][0x390] ;  /* 0x00007200ff0477ac */ /* 0x000ea20008000c00 */
[C---:B-1----:R-:W-:Y:S01]  /*c650*/  IMAD.SHL.U32 R4, R6.reuse, 0x4, RZ ;  /* 0x0000000406047824 */ /* 0x042fe200078e00ff */
[----:B------:R-:W-:-:S04]  /*c660*/  SHF.L.U64.HI R0, R6, 0x2, R7 ;  /* 0x0000000206007819 */ /* 0x000fc80000010207 */
[C---:B--2---:R-:W-:Y:S02]  /*c670*/  IADD3 R2, P0, PT, R4.reuse, UR4, RZ ;  /* 0x0000000404027c10 */ /* 0x044fe4000ff1e0ff */
[----:B------:R-:W-:Y:S02]  /*c680*/  IADD3 R4, P1, PT, R4, UR6, RZ ;  /* 0x0000000604047c10 */ /* 0x000fe4000ff3e0ff */
[C---:B------:R-:W-:Y:S02]  /*c690*/  IADD3.X R3, PT, PT, R0.reuse, UR5, RZ, P0, !PT ;  /* 0x0000000500037c10 */ /* 0x040fe400087fe4ff */
[----:B------:R-:W-:Y:S02]  /*c6a0*/  IADD3.X R5, PT, PT, R0, UR7, RZ, P1, !PT ;  /* 0x0000000700057c10 */ /* 0x000fe40008ffe4ff */
[----:B------:R-:W-:Y:S01]  /*c6b0*/  IADD3 R6, P0, PT, R6, 0x1, RZ ;  /* 0x0000000106067810 */ /* 0x000fe20007f1e0ff */
[----:B------:R2:W-:Y:S04]  /*c6c0*/  STG.E desc[UR8][R2.64], R29 ;  /* 0x0000001d02007986 */ /* 0x0005e8000c101908 */
[----:B------:R2:W-:Y:S01]  /*c6d0*/  STG.E desc[UR8][R4.64], R42 ;  /* 0x0000002a04007986 */ /* 0x0005e2000c101908 */
[----:B------:R-:W-:-:S07]  /*c6e0*/  IMAD.X R7, RZ, RZ, R7, P0 ;  /* 0x000000ffff077224 */ /* 0x000fce00000e0607 */
.L_x_665:
[----:B01----:R-:W-:Y:S01]  /*c6f0*/  STG.E.64 desc[UR8][R8.64], R6 ;  /* 0x0000000608007986 */ /* 0x003fe2000c101b08 */
[----:B------:R-:W-:Y:S05]  /*c700*/  EXIT ;  /* 0x000000000000794d */ /* 0x000fea0003800000 */
.L_x_524:
[----:B------:R-:W-:Y:S01]  /*c710*/  BSSY B0, `(.L_x_666) ;  /* 0x0000006000007945 */ /* 0x000fe20003800000 */
[----:B------:R-:W-:Y:S01]  /*c720*/  PLOP3.LUT P4, PT, P0, PT, PT, 0x8, 0x80 ;  /* 0x000000000080781c */ /* 0x000fe2000078e170 */
[----:B------:R-:W-:-:S12]  /*c730*/  IMAD.MOV.U32 R34, RZ, RZ, -0x1 ;  /* 0xffffffffff227424 */ /* 0x000fd800078e00ff */
[----:B0-----:R-:W-:Y:S05]  /*c740*/  WARPSYNC.COLLECTIVE R34, `(.L_x_667) ;  /* 0x0000000022087348 */ /* 0x001fea0003c00000 */
[----:B------:R-:W-:Y:S01]  /*c750*/  VOTE.ANY P4, P4 ;  /* 0x0000000000ff7806 */ /* 0x000fe20002080100 */
[----:B0-----:R-:W-:-:S12]  /*c760*/  ENDCOLLECTIVE ;  /* 0x000000000000791b */ /* 0x001fd80003800000 */
.L_x_667:
[----:B------:R-:W-:Y:S05]  /*c770*/  BSYNC B0 ;  /* 0x0000000000007941 */ /* 0x000fea0003800000 */
.L_x_666:
[----:B------:R-:W-:Y:S01]  /*c780*/  PLOP3.LUT P0, PT, P4, PT, PT, 0x80, 0x8 ;  /* 0x000000000008781c */ /* 0x000fe2000270f070 */
[----:B------:R-:W-:-:S12]  /*c790*/  BRA `(.L_x_668) ;  /* 0xffffff7000787947 */ /* 0x000fd8000383ffff */
.L_x_526:
[----:B------:R-:W0:Y:S01]  /*c7a0*/  S2R R47, SR_GEMASK ;  /* 0x00000000002f7919 */ /* 0x000e220000003c00 */
[----:B------:R-:W-:Y:S01]  /*c7b0*/  BSSY B0, `(.L_x_669) ;  /* 0x0000006000007945 */ /* 0x000fe20003800000 */
[----:B------:R-:W-:Y:S01]  /*c7c0*/  PLOP3.LUT P4, PT, P0, PT, PT, 0x8, 0x80 ;  /* 0x000000000080781c */ /* 0x000fe2000078e170 */
[----:B------:R-:W-:-:S12]  /*c7d0*/  IMAD.MOV.U32 R34, RZ, RZ, -0x1 ;  /* 0xffffffffff227424 */ /* 0x000fd800078e00ff */
[----:B0-----:R-:W-:Y:S05]  /*c7e0*/  WARPSYNC.COLLECTIVE R34, `(.L_x_670) ;  /* 0x0000000022087348 */ /* 0x001fea0003c00000 */
[----:B------:R-:W-:Y:S01]  /*c7f0*/  VOTE.ANY R34, PT, P4 ;  /* 0x0000000000227806 */ /* 0x000fe200020e0100 */
[----:B0-----:R-:W-:Y:S06]  /*c800*/  ENDCOLLECTIVE ;  /* 0x000000000000791b */ /* 0x001fec0003800000 */
.L_x_670:
[----:B------:R-:W-:Y:S05]  /*c810*/  BSYNC B0 ;  /* 0x0000000000007941 */ /* 0x000fea0003800000 */
.L_x_669:
[----:B------:R-:W-:Y:S01]  /*c820*/  LOP3.LUT R34, R34, 0x80000000, R47, 0xec, !PT ;  /* 0x8000000022227812 */ /* 0x000fe200078eec2f */
[----:B------:R-:W-:-:S04]  /*c830*/  IMAD.MOV.U32 R4, RZ, RZ, 0x1 ;  /* 0x00000001ff047424 */ /* 0x000fc800078e00ff */
[----:B------:R-:W-:-:S05]  /*c840*/  VIADD R7, R34, 0xffffffff ;  /* 0xffffffff22077836 */ /* 0x000fca0000000000 */
[----:B------:R-:W-:Y:S01]  /*c850*/  LOP3.LUT R31, R34, R7, RZ, 0xc, !PT ;  /* 0x00000007221f7212 */ /* 0x000fe200078e0cff */
[----:B------:R-:W-:Y:S02]  /*c860*/  IMAD.MOV.U32 R7, RZ, RZ, R41 ;  /* 0x000000ffff077224 */ /* 0x000fe400078e0029 */
[----:B------:R-:W-:Y:S01]  /*c870*/  IMAD.MOV.U32 R34, RZ, RZ, -0x1 ;  /* 0xffffffffff227424 */ /* 0x000fe200078e00ff */
[----:B------:R0:W1:Y:S06]  /*c880*/  POPC R33, R31 ;  /* 0x0000001f00217309 */ /* 0x00006c0000000000 */
[----:B01----:R-:W-:Y:S05]  /*c890*/  WARPSYNC.COLLECTIVE R34, `(.L_x_671) ;  /* 0x0000000022087348 */ /* 0x003fea0003c00000 */
[----:B-1----:R1:W2:Y:S02]  /*c8a0*/  SHFL.DOWN P4, R6, R7, R4, R33 ;  /* 0x0800000407067389 */ /* 0x0022a40000080021 */
[----:B012---:R-:W-:Y:S05]  /*c8b0*/  ENDCOLLECTIVE ;  /* 0x000000000000791b */ /* 0x007fea0003800000 */
.L_x_671:
[----:B------:R-:W-:Y:S02]  /*c8c0*/  IMAD.MOV.U32 R7, RZ, RZ, R42 ;  /* 0x000000ffff077224 */ /* 0x000fe400078e002a */
[----:B------:R-:W-:-:S07]  /*c8d0*/  IMAD.MOV.U32 R30, RZ, RZ, R6 ;  /* 0x000000ffff1e7224 */ /* 0x000fce00078e0006 */
[----:B------:R-:W-:Y:S05]  /*c8e0*/  WARPSYNC.COLLECTIVE R34, `(.L_x_672) ;  /* 0x0000000022087348 */ /* 0x000fea0003c00000 */
[----:B------:R0:W1:Y:S02]  /*c8f0*/  SHFL.DOWN P4, R6, R7, R4, R33 ;  /* 0x0800000407067389 */ /* 0x0000640000080021 */
[----:B01----:R-:W-:Y:S05]  /*c900*/  ENDCOLLECTIVE ;  /* 0x000000000000791b */ /* 0x003fea0003800000 */
.L_x_672:
[----:B------:R-:W-:Y:S02]  /*c910*/  IMAD.MOV.U32 R7, RZ, RZ, R40 ;  /* 0x000000ffff077224 */ /* 0x000fe400078e0028 */
[----:B------:R-:W-:-:S07]  /*c920*/  IMAD.MOV.U32 R31, RZ, RZ, R6 ;  /* 0x000000ffff1f7224 */ /* 0x000fce00078e0006 */
[----:B------:R-:W-:Y:S05]  /*c930*/  WARPSYNC.COLLECTIVE R34, `(.L_x_673) ;  /* 0x0000000022087348 */ /* 0x000fea0003c00000 */
[----:B------:R0:W1:Y:S02]  /*c940*/  SHFL.DOWN P4, R6, R7, R4, R33 ;  /* 0x0800000407067389 */ /* 0x0000640000080021 */
[----:B01----:R-:W-:Y:S05]  /*c950*/  ENDCOLLECTIVE ;  /* 0x000000000000791b */ /* 0x003fea0003800000 */
.L_x_673:
[----:B------:R-:W-:Y:S05]  /*c960*/  BRA `(.L_x_674) ;  /* 0xffffff7000447947 */ /* 0x000fea000383ffff */
.L_x_527:
[----:B------:R-:W-:Y:S01]  /*c970*/  BSSY B0, `(.L_x_675) ;  /* 0x0000006000007945 */ /* 0x000fe20003800000 */
[----:B------:R-:W-:Y:S02]  /*c980*/  IMAD.MOV.U32 R4, RZ, RZ, 0x1 ;  /* 0x00000001ff047424 */ /* 0x000fe400078e00ff */
[----:B------:R-:W-:-:S07]  /*c990*/  IMAD.MOV.U32 R34, RZ, RZ, -0x1 ;  /* 0xffffffffff227424 */ /* 0x000fce00078e00ff */
[----:B------:R-:W-:Y:S05]  /*c9a0*/  WARPSYNC.COLLECTIVE R34, `(.L_x_676) ;  /* 0x0000000022087348 */ /* 0x000fea0003c00000 */
[----:B------:R0:W1:Y:S02]  /*c9b0*/  SHFL.DOWN P4, R6, R7, R4, R33 ;  /* 0x0800000407067389 */ /* 0x0000640000080021 */
[----:B01----:R-:W-:Y:S05]  /*c9c0*/  ENDCOLLECTIVE ;  /* 0x000000000000791b */ /* 0x003fea0003800000 */
.L_x_676:
[----:B------:R-:W-:Y:S05]  /*c9d0*/  BSYNC B0 ;  /* 0x0000000000007941 */ /* 0x000fea0003800000 */
.L_x_675:
[----:B------:R-:W-:Y:S05]  /*c9e0*/  BRA `(.L_x_677) ;  /* 0xffffff7000487947 */ /* 0x000fea000383ffff */
.L_x_528:
[----:B------:R-:W-:Y:S01]  /*c9f0*/  BSSY B0, `(.L_x_678) ;  /* 0x0000007000007945 */ /* 0x000fe20003800000 */
[----:B------:R-:W-:Y:S02]  /*ca00*/  IMAD.MOV.U32 R7, RZ, RZ, R41 ;  /* 0x000000ffff077224 */ /* 0x000fe400078e0029 */
[----:B------:R-:W-:Y:S02]  /*ca10*/  IMAD.MOV.U32 R4, RZ, RZ, 0x2 ;  /* 0x00000002ff047424 */ /* 0x000fe400078e00ff */
[----:B------:R-:W-:-:S07]  /*ca20*/  IMAD.MOV.U32 R34, RZ, RZ, -0x1 ;  /* 0xffffffffff227424 */ /* 0x000fce00078e00ff */
[----:B------:R-:W-:Y:S05]  /*ca30*/  WARPSYNC.COLLECTIVE R34, `(.L_x_679) ;  /* 0x0000000022087348 */ /* 0x000fea0003c00000 */
[----:B------:R0:W1:Y:S02]  /*ca40*/  SHFL.DOWN P4, R6, R7, R4, R33 ;  /* 0x0800000407067389 */ /* 0x0000640000080021 */
[----:B01----:R-:W-:Y:S05]  /*ca50*/  ENDCOLLECTIVE ;  /* 0x000000000000791b */ /* 0x003fea0003800000 */
.L_x_679:
[----:B------:R-:W-:Y:S05]  /*ca60*/  BSYNC B0 ;  /* 0x0000000000007941 */ /* 0x000fea0003800000 */
.L_x_678:
[----:B------:R-:W-:Y:S02]  /*ca70*/  IMAD.MOV.U32 R7, RZ, RZ, R42 ;  /* 0x000000ffff077224 */ /* 0x000fe400078e002a */
[----:B------:R-:W-:Y:S02]  /*ca80*/  IMAD.MOV.U32 R4, RZ, RZ, 0x2 ;  /* 0x00000002ff047424 */ /* 0x000fe400078e00ff */
[----:B------:R-:W-:Y:S02]  /*ca90*/  IMAD.MOV.U32 R34, RZ, RZ, -0x1 ;  /* 0xffffffffff227424 */ /* 0x000fe400078e00ff */
[----:B------:R-:W-:-:S07]  /*caa0*/  IMAD.MOV.U32 R30, RZ, RZ, R6 ;  /* 0x000000ffff1e7224 */ /* 0x000fce00078e0006 */
[----:B------:R-:W-:Y:S05]  /*cab0*/  WARPSYNC.COLLECTIVE R34, `(.L_x_680) ;  /* 0x0000000022087348 */ /* 0x000fea0003c00000 */
[----:B------:R0:W1:Y:S02]  /*cac0*/  SHFL.DOWN P4, R6, R7, R4, R33 ;  /* 0x0800000407067389 */ /* 0x0000640000080021 */
[----:B01----:R-:W-:Y:S05]  /*cad0*/  ENDCOLLECTIVE ;  /* 0x000000000000791b */ /* 0x003fea0003800000 */
.L_x_680:
[----:B------:R-:W-:Y:S02]  /*cae0*/  IMAD.MOV.U32 R7, RZ, RZ, R40 ;  /* 0x000000ffff077224 */ /* 0x000fe400078e0028 */
[----:B------:R-:W-:-:S07]  /*caf0*/  IMAD.MOV.U32 R31, RZ, RZ, R6 ;  /* 0x000000ffff1f7224 */ /* 0x000fce00078e0006 */
[----:B------:R-:W-:Y:S05]  /*cb00*/  WARPSYNC.COLLECTIVE R34, `(.L_x_681) ;  /* 0x0000000022087348 */ /* 0x000fea0003c00000 */
[----:B------:R0:W1:Y:S02]  /*cb10*/  SHFL.DOWN P4, R6, R7, R4, R33 ;  /* 0x0800000407067389 */ /* 0x0000640000080021 */
[----:B01----:R-:W-:Y:S05]  /*cb20*/  ENDCOLLECTIVE ;  /* 0x000000000000791b */ /* 0x003fea0003800000 */
.L_x_681:
[----:B------:R-:W-:Y:S05]  /*cb30*/  BRA `(.L_x_682) ;  /* 0xffffff7000107947 */ /* 0x000fea000383ffff */
.L_x_529:
[----:B------:R-:W-:Y:S01]  /*cb40*/  BSSY B0, `(.L_x_683) ;  /* 0x0000006000007945 */ /* 0x000fe20003800000 */
[----:B------:R-:W-:Y:S02]  /*cb50*/  IMAD.MOV.U32 R4, RZ, RZ, 0x2 ;  /* 0x00000002ff047424 */ /* 0x000fe400078e00ff */
[----:B------:R-:W-:-:S07]  /*cb60*/  IMAD.MOV.U32 R34, RZ, RZ, -0x1 ;  /* 0xffffffffff227424 */ /* 0x000fce00078e00ff */
[----:B0-----:R-:W-:Y:S05]  /*cb70*/  WARPSYNC.COLLECTIVE R34, `(.L_x_684) ;  /* 0x0000000022087348 */ /* 0x001fea0003c00000 */
[----:B------:R1:W2:Y:S02]  /*cb80*/  SHFL.DOWN P4, R6, R7, R4, R33 ;  /* 0x0800000407067389 */ /* 0x0002a40000080021 */
[----:B012---:R-:W-:Y:S05]  /*cb90*/  ENDCOLLECTIVE ;  /* 0x000000000000791b */ /* 0x007fea0003800000 */
.L_x_684:
[----:B------:R-:W-:Y:S05]  /*cba0*/  BSYNC B0 ;  /* 0x0000000000007941 */ /* 0x000fea0003800000 */
.L_x_683:
[----:B------:R-:W-:Y:S05]  /*cbb0*/  BRA `(.L_x_685) ;  /* 0xffffff7000147947 */ /* 0x000fea000383ffff */
.L_x_530:
[----:B------:R-:W-:Y:S01]  /*cbc0*/  BSSY B0, `(.L_x_686) ;  /* 0x0000007000007945 */ /* 0x000fe20003800000 */
[----:B------:R-:W-:Y:S02]  /*cbd0*/  IMAD.MOV.U32 R7, RZ, RZ, R41 ;  /* 0x000000ffff077224 */ /* 0x000fe400078e0029 */
[----:B------:R-:W-:Y:S02]  /*cbe0*/  IMAD.MOV.U32 R4, RZ, RZ, 0x4 ;  /* 0x00000004ff047424 */ /* 0x000fe400078e00ff */
[----:B------:R-:W-:-:S07]  /*cbf0*/  IMAD.MOV.U32 R34, RZ, RZ, -0x1 ;  /* 0xffffffffff227424 */ /* 0x000fce00078e00ff */
[----:B------:R-:W-:Y:S05]  /*cc00*/  WARPSYNC.COLLECTIVE R34, `(.L_x_687) ;  /* 0x0000000022087348 */ /* 0x000fea0003c00000 */
[----:B------:R0:W1:Y:S02]  /*cc10*/  SHFL.DOWN P4, R6, R7, R4, R33 ;  /* 0x0800000407067389 */ /* 0x0000640000080021 */
[----:B01----:R-:W-:Y:S05]  /*cc20*/  ENDCOLLECTIVE ;  /* 0x000000000000791b */ /* 0x003fea0003800000 */
.L_x_687:
[----:B------:R-:W-:Y:S05]  /*cc30*/  BSYNC B0 ;  /* 0x0000000000007941 */ /* 0x000fea0003800000 */
.L_x_686:
[----:B------:R-:W-:Y:S02]  /*cc40*/  IMAD.MOV.U32 R7, RZ, RZ, R42 ;  /* 0x000000ffff077224 */ /* 0x000fe400078e002a */
[----:B------:R-:W-:Y:S02]  /*cc50*/  IMAD.MOV.U32 R4, RZ, RZ, 0x4 ;  /* 0x00000004ff047424 */ /* 0x000fe400078e00ff */
[----:B------:R-:W-:Y:S02]  /*cc60*/  IMAD.MOV.U32 R34, RZ, RZ, -0x1 ;  /* 0xffffffffff227424 */ /* 0x000fe400078e00ff */
[----:B------:R-:W-:-:S07]  /*cc70*/  IMAD.MOV.U32 R30, RZ, RZ, R6 ;  /* 0x000000ffff1e7224 */ /* 0x000fce00078e0006 */
[----:B------:R-:W-:Y:S05]  /*cc80*/  WARPSYNC.COLLECTIVE R34, `(.L_x_688) ;  /* 0x0000000022087348 */ /* 0x000fea0003c00000 */
[----:B------:R0:W1:Y:S02]  /*cc90*/  SHFL.DOWN P4, R6, R7, R4, R33 ;  /* 0x0800000407067389 */ /* 0x0000640000080021 */
[----:B01----:R-:W-:Y:S05]  /*cca0*/  ENDCOLLECTIVE ;  /* 0x000000000000791b */ /* 0x003fea0003800000 */
.L_x_688:
[----:B------:R-:W-:Y:S02]  /*ccb0*/  IMAD.MOV.U32 R7, RZ, RZ, R40 ;  /* 0x000000ffff077224 */ /* 0x000fe400078e0028 */
[----:B------:R-:W-:-:S07]  /*ccc0*/  IMAD.MOV.U32 R31, RZ, RZ, R6 ;  /* 0x000000ffff1f7224 */ /* 0x000fce00078e0006 */
[----:B------:R-:W-:Y:S05]  /*ccd0*/  WARPSYNC.COLLECTIVE R34, `(.L_x_689) ;  /* 0x0000000022087348 */ /* 0x000fea0003c00000 */
[----:B------:R0:W1:Y:S02]  /*cce0*/  SHFL.DOWN P4, R6, R7, R4, R33 ;  /* 0x0800000407067389 */ /* 0x0000640000080021 */
[----:B01----:R-:W-:Y:S05]  /*ccf0*/  ENDCOLLECTIVE ;  /* 0x000000000000791b */ /* 0x003fea0003800000 */
.L_x_689:
[----:B------:R-:W-:Y:S05]  /*cd00*/  BRA `(.L_x_690) ;  /* 0xffffff6c00e07947 */ /* 0x000fea000383ffff */
.L_x_531:
[----:B------:R-:W-:Y:S01]  /*cd10*/  BSSY B0, `(.L_x_691) ;  /* 0x0000006000007945 */ /* 0x000fe20003800000 */
[----:B------:R-:W-:Y:S02]  /*cd20*/  IMAD.MOV.U32 R4, RZ, RZ, 0x4 ;  /* 0x00000004ff047424 */ /* 0x000fe400078e00ff */
[----:B------:R-:W-:-:S07]  /*cd30*/  IMAD.MOV.U32 R34, RZ, RZ, -0x1 ;  /* 0xffffffffff227424 */ /* 0x000fce00078e00ff */
[----:B0-----:R-:W-:Y:S05]  /*cd40*/  WARPSYNC.COLLECTIVE R34, `(.L_x_692) ;  /* 0x0000000022087348 */ /* 0x001fea0003c00000 */
[----:B------:R1:W2:Y:S02]  /*cd50*/  SHFL.DOWN P4, R6, R7, R4, R33 ;  /* 0x0800000407067389 */ /* 0x0002a40000080021 */
[----:B012---:R-:W-:Y:S05]  /*cd60*/  ENDCOLLECTIVE ;  /* 0x000000000000791b */ /* 0x007fea0003800000 */
.L_x_692:
[----:B------:R-:W-:Y:S05]  /*cd70*/  BSYNC B0 ;  /* 0x0000000000007941 */ /* 0x000fea0003800000 */
.L_x_691:
[----:B------:R-:W-:Y:S05]  /*cd80*/  BRA `(.L_x_693) ;  /* 0xffffff6c00e47947 */ /* 0x000fea000383ffff */
.L_x_532:
[----:B------:R-:W-:Y:S01]  /*cd90*/  BSSY B0, `(.L_x_694) ;  /* 0x0000007000007945 */ /* 0x000fe20003800000 */
[----:B------:R-:W-:Y:S02]  /*cda0*/  IMAD.MOV.U32 R7, RZ, RZ, R41 ;  /* 0x000000ffff077224 */ /* 0x000fe400078e0029 */
[----:B------:R-:W-:Y:S02]  /*cdb0*/  IMAD.MOV.U32 R4, RZ, RZ, 0x8 ;  /* 0x00000008ff047424 */ /* 0x000fe400078e00ff */
[----:B------:R-:W-:-:S07]  /*cdc0*/  IMAD.MOV.U32 R34, RZ, RZ, -0x1 ;  /* 0xffffffffff227424 */ /* 0x000fce00078e00ff */
[----:B------:R-:W-:Y:S05]  /*cdd0*/  WARPSYNC.COLLECTIVE R34, `(.L_x_695) ;  /* 0x0000000022087348 */ /* 0x000fea0003c00000 */
[----:B------:R0:W1:Y:S02]  /*cde0*/  SHFL.DOWN P4, R6, R7, R4, R33 ;  /* 0x0800000407067389 */ /* 0x0000640000080021 */
[----:B01----:R-:W-:Y:S05]  /*cdf0*/  ENDCOLLECTIVE ;  /* 0x000000000000791b */ /* 0x003fea0003800000 */
.L_x_695:
[----:B------:R-:W-:Y:S05]  /*ce00*/  BSYNC B0 ;  /* 0x0000000000007941 */ /* 0x000fea0003800000 */
.L_x_694:
[----:B------:R-:W-:Y:S02]  /*ce10*/  IMAD.MOV.U32 R7, RZ, RZ, R42 ;  /* 0x000000ffff077224 */ /* 0x000fe400078e002a */
[----:B------:R-:W-:Y:S02]  /*ce20*/  IMAD.MOV.U32 R4, RZ, RZ, 0x8 ;  /* 0x00000008ff047424 */ /* 0x000fe400078e00ff */
[----:B------:R-:W-:Y:S02]  /*ce30*/  IMAD.MOV.U32 R34, RZ, RZ, -0x1 ;  /* 0xffffffffff227424 */ /* 0x000fe400078e00ff */
[----:B------:R-:W-:-:S07]  /*ce40*/  IMAD.MOV.U32 R30, RZ, RZ, R6 ;  /* 0x000000ffff1e7224 */ /* 0x000fce00078e0006 */
[----:B------:R-:W-:Y:S05]  /*ce50*/  WARPSYNC.COLLECTIVE R34, `(.L_x_696) ;  /* 0x0000000022087348 */ /* 0x000fea0003c00000 */
[----:B------:R0:W1:Y:S02]  /*ce60*/  SHFL.DOWN P4, R6, R7, R4, R33 ;  /* 0x0800000407067389 */ /* 0x0000640000080021 */
[----:B01----:R-:W-:Y:S05]  /*ce70*/  ENDCOLLECTIVE ;  /* 0x000000000000791b */ /* 0x003fea0003800000 */
.L_x_696:
[----:B------:R-:W-:Y:S02]  /*ce80*/  IMAD.MOV.U32 R7, RZ, RZ, R40 ;  /* 0x000000ffff077224 */ /* 0x000fe400078e0028 */
[----:B------:R-:W-:-:S07]  /*ce90*/  IMAD.MOV.U32 R31, RZ, RZ, R6 ;  /* 0x000000ffff1f7224 */ /* 0x000fce00078e0006 */
[----:B------:R-:W-:Y:S05]  /*cea0*/  WARPSYNC.COLLECTIVE R34, `(.L_x_697) ;  /* 0x0000000022087348 */ /* 0x000fea0003c00000 */
[----:B------:R0:W1:Y:S02]  /*ceb0*/  SHFL.DOWN P4, R6, R7, R4, R33 ;  /* 0x0800000407067389 */ /* 0x0000640000080021 */
[----:B01----:R-:W-:Y:S05]  /*cec0*/  ENDCOLLECTIVE ;  /* 0x000000000000791b */ /* 0x003fea0003800000 */
.L_x_697:
[----:B------:R-:W-:Y:S05]  /*ced0*/  BRA `(.L_x_698) ;  /* 0xffffff6c00b07947 */ /* 0x000fea000383ffff */
.L_x_533:
[----:B------:R-:W-:Y:S01]  /*cee0*/  BSSY B0, `(.L_x_699) ;  /* 0x0000006000007945 */ /* 0x000fe20003800000 */
[----:B------:R-:W-:Y:S02]  /*cef0*/  IMAD.MOV.U32 R4, RZ, RZ, 0x8 ;  /* 0x00000008ff047424 */ /* 0x000fe400078e00ff */
[----:B------:R-:W-:-:S07]  /*cf00*/  IMAD.MOV.U32 R34, RZ, RZ, -0x1 ;  /* 0xffffffffff227424 */ /* 0x000fce00078e00ff */
[----:B0-----:R-:W-:Y:S05]  /*cf10*/  WARPSYNC.COLLECTIVE R34, `(.L_x_700) ;  /* 0x0000000022087348 */ /* 0x001fea0003c00000 */
[----:B------:R1:W2:Y:S02]  /*cf20*/  SHFL.DOWN P4, R6, R7, R4, R33 ;  /* 0x0800000407067389 */ /* 0x0002a40000080021 */
[----:B012---:R-:W-:Y:S05]  /*cf30*/  ENDCOLLECTIVE ;  /* 0x000000000000791b */ /* 0x007fea0003800000 */
.L_x_700:
[----:B------:R-:W-:Y:S05]  /*cf40*/  BSYNC B0 ;  /* 0x0000000000007941 */ /* 0x000fea0003800000 */
.L_x_699:
[----:B------:R-:W-:Y:S05]  /*cf50*/  BRA `(.L_x_701) ;  /* 0xffffff6c00b47947 */ /* 0x000fea000383ffff */
.L_x_534:
[----:B------:R-:W-:Y:S01]  /*cf60*/  BSSY B0, `(.L_x_702) ;  /* 0x0000007000007945 */ /* 0x000fe20003800000 */
[----:B------:R-:W-:Y:S02]  /*cf70*/  IMAD.MOV.U32 R7, RZ, RZ, R41 ;  /* 0x000000ffff077224 */ /* 0x000fe400078e0029 */
[----:B------:R-:W-:Y:S02]  /*cf80*/  IMAD.MOV.U32 R4, RZ, RZ, 0x10 ;  /* 0x00000010ff047424 */ /* 0x000fe400078e00ff */
[----:B------:R-:W-:-:S07]  /*cf90*/  IMAD.MOV.U32 R34, RZ, RZ, -0x1 ;  /* 0xffffffffff227424 */ /* 0x000fce00078e00ff */
[----:B------:R-:W-:Y:S05]  /*cfa0*/  WARPSYNC.COLLECTIVE R34, `(.L_x_703) ;  /* 0x0000000022087348 */ /* 0x000fea0003c00000 */
[----:B------:R0:W1:Y:S02]  /*cfb0*/  SHFL.DOWN P4, R6, R7, R4, R33 ;  /* 0x0800000407067389 */ /* 0x0000640000080021 */
[----:B01----:R-:W-:Y:S05]  /*cfc0*/  ENDCOLLECTIVE ;  /* 0x000000000000791b */ /* 0x003fea0003800000 */
.L_x_703:
[----:B------:R-:W-:Y:S05]  /*cfd0*/  BSYNC B0 ;  /* 0x0000000000007941 */ /* 0x000fea0003800000 */
.L_x_702:
[----:B------:R-:W-:Y:S02]  /*cfe0*/  IMAD.MOV.U32 R7, RZ, RZ, R42 ;  /* 0x000000ffff077224 */ /* 0x000fe400078e002a */
[----:B------:R-:W-:Y:S02]  /*cff0*/  IMAD.MOV.U32 R4, RZ, RZ, 0x10 ;  /* 0x00000010ff047424 */ /* 0x000fe400078e00ff */
[----:B------:R-:W-:Y:S02]  /*d000*/  IMAD.MOV.U32 R34, RZ, RZ, -0x1 ;  /* 0xffffffffff227424 */ /* 0x000fe400078e00ff */
[----:B------:R-:W-:-:S07]  /*d010*/  IMAD.MOV.U32 R48, RZ, RZ, R6 ;  /* 0x000000ffff307224 */ /* 0x000fce00078e0006 */
[----:B------:R-:W-:Y:S05]  /*d020*/  WARPSYNC.COLLECTIVE R34, `(.L_x_704) ;  /* 0x0000000022087348 */ /* 0x000fea0003c00000 */
[----:B------:R0:W1:Y:S02]  /*d030*/  SHFL.DOWN P4, R6, R7, R4, R33 ;  /* 0x0800000407067389 */ /* 0x0000640000080021 */
[----:B01----:R-:W-:Y:S05]  /*d040*/  ENDCOLLECTIVE ;  /* 0x000000000000791b */ /* 0x003fea0003800000 */
.L_x_704:
[----:B------:R-:W-:Y:S02]  /*d050*/  IMAD.MOV.U32 R7, RZ, RZ, R40 ;  /* 0x000000ffff077224 */ /* 0x000fe400078e0028 */
[----:B------:R-:W-:-:S07]  /*d060*/  IMAD.MOV.U32 R49, RZ, RZ, R6 ;  /* 0x000000ffff317224 */ /* 0x000fce00078e0006 */
[----:B------:R-:W-:Y:S05]  /*d070*/  WARPSYNC.COLLECTIVE R34, `(.L_x_705) ;  /* 0x0000000022087348 */ /* 0x000fea0003c00000 */
[----:B------:R0:W1:Y:S02]  /*d080*/  SHFL.DOWN P4, R6, R7, R4, R33 ;  /* 0x0800000407067389 */ /* 0x0000640000080021 */
[----:B01----:R-:W-:Y:S05]  /*d090*/  ENDCOLLECTIVE ;  /* 0x000000000000791b */ /* 0x003fea0003800000 */
.L_x_705:
[----:B------:R-:W-:Y:S05]  /*d0a0*/  BRA `(.L_x_706) ;  /* 0xffffff6c00807947 */ /* 0x000fea000383ffff */
.L_x_535:
[----:B------:R-:W-:Y:S01]  /*d0b0*/  BSSY B0, `(.L_x_707) ;  /* 0x0000006000007945 */ /* 0x000fe20003800000 */
[----:B------:R-:W-:Y:S02]  /*d0c0*/  IMAD.MOV.U32 R4, RZ, RZ, 0x10 ;  /* 0x00000010ff047424 */ /* 0x000fe400078e00ff */
[----:B------:R-:W-:-:S07]  /*d0d0*/  IMAD.MOV.U32 R34, RZ, RZ, -0x1 ;  /* 0xffffffffff227424 */ /* 0x000fce00078e00ff */
[----:B0-----:R-:W-:Y:S05]  /*d0e0*/  WARPSYNC.COLLECTIVE R34, `(.L_x_708) ;  /* 0x0000000022087348 */ /* 0x001fea0003c00000 */
[----:B------:R1:W2:Y:S02]  /*d0f0*/  SHFL.DOWN P4, R6, R7, R4, R33 ;  /* 0x0800000407067389 */ /* 0x0002a40000080021 */
[----:B012---:R-:W-:Y:S05]  /*d100*/  ENDCOLLECTIVE ;  /* 0x000000000000791b */ /* 0x007fea0003800000 */
.L_x_708:
[----:B------:R-:W-:Y:S05]  /*d110*/  BSYNC B0 ;  /* 0x0000000000007941 */ /* 0x000fea0003800000 */
.L_x_707:
[----:B------:R-:W-:Y:S05]  /*d120*/  BRA `(.L_x_709) ;  /* 0xffffff6c00907947 */ /* 0x000fea000383ffff */
.L_x_536:
[----:B------:R-:W-:Y:S01]  /*d130*/  BSSY B0, `(.L_x_710) ;  /* 0x0000006000007945 */ /* 0x000fe20003800000 */
[----:B------:R-:W-:Y:S01]  /*d140*/  PLOP3.LUT P5, PT, P0, PT, PT, 0x80, 0x8 ;  /* 0x000000000008781c */ /* 0x000fe200007af070 */
[----:B------:R-:W-:-:S12]  /*d150*/  IMAD.MOV.U32 R34, RZ, RZ, -0x1 ;  /* 0xffffffffff227424 */ /* 0x000fd800078e00ff */
[----:B------:R-:W-:Y:S05]  /*d160*/  WARPSYNC.COLLECTIVE R34, `(.L_x_711) ;  /* 0x0000000022087348 */ /* 0x000fea0003c00000 */
[----:B------:R-:W-:Y:S01]  /*d170*/  VOTE.ALL P5, P5 ;  /* 0x0000000000ff7806 */ /* 0x000fe200028a0000 */
[----:B------:R-:W-:-:S12]  /*d180*/  ENDCOLLECTIVE ;  /* 0x000000000000791b */ /* 0x000fd80003800000 */
.L_x_711:
[----:B------:R-:W-:Y:S05]  /*d190*/  BSYNC B0 ;  /* 0x0000000000007941 */ /* 0x000fea0003800000 */
.L_x_710:
[----:B------:R-:W-:Y:S01]  /*d1a0*/  PLOP3.LUT P0, PT, P5, PT, PT, 0x80, 0x8 ;  /* 0x000000000008781c */ /* 0x000fe20002f0f070 */
[----:B------:R-:W-:-:S12]  /*d1b0*/  BRA `(.L_x_712) ;  /* 0xffffff6c008c7947 */ /* 0x000fd8000383ffff */
.L_x_538:
[----:B------:R-:W-:Y:S01]  /*d1c0*/  BSSY B0, `(.L_x_713) ;  /* 0x0000006000007945 */ /* 0x000fe20003800000 */
[----:B------:R-:W-:Y:S01]  /*d1d0*/  PLOP3.LUT P4, PT, P0, PT, PT, 0x8, 0x80 ;  /* 0x000000000080781c */ /* 0x000fe2000078e170 */
[----:B------:R-:W-:-:S12]  /*d1e0*/  IMAD.MOV.U32 R34, RZ, RZ, -0x1 ;  /* 0xffffffffff227424 */ /* 0x000fd800078e00ff */
[----:B------:R-:W-:Y:S05]  /*d1f0*/  WARPSYNC.COLLECTIVE R34, `(.L_x_714) ;  /* 0x0000000022087348 */ /* 0x000fea0003c00000 */
[----:B------:R-:W-:Y:S01]  /*d200*/  VOTE.ANY P4, P4 ;  /* 0x0000000000ff7806 */ /* 0x000fe20002080100 */
[----:B------:R-:W-:-:S12]  /*d210*/  ENDCOLLECTIVE ;  /* 0x000000000000791b */ /* 0x000fd80003800000 */
.L_x_714:
[----:B------:R-:W-:Y:S05]  /*d220*/  BSYNC B0 ;  /* 0x0000000000007941 */ /* 0x000fea0003800000 */
.L_x_713:
[----:B------:R-:W-:Y:S01]  /*d230*/  PLOP3.LUT P0, PT, P4, PT, PT, 0x80, 0x8 ;  /* 0x000000000008781c */ /* 0x000fe2000270f070 */
[----:B------:R-:W-:-:S12]  /*d240*/  BRA `(.L_x_715) ;  /* 0xffffff6c00887947 */ /* 0x000fd8000383ffff */
.L_x_540:
[----:B------:R-:W-:Y:S01]  /*d250*/  BSSY B0, `(.L_x_716) ;  /* 0x0000006000007945 */ /* 0x000fe20003800000 */
[----:B------:R-:W-:Y:S01]  /*d260*/  PLOP3.LUT P4, PT, P0, PT, PT, 0x8, 0x80 ;  /* 0x000000000080781c */ /* 0x000fe2000078e170 */
[----:B------:R-:W-:-:S12]  /*d270*/  IMAD.MOV.U32 R34, RZ, RZ, -0x1 ;  /* 0xffffffffff227424 */ /* 0x000fd800078e00ff */
[----:B------:R-:W-:Y:S05]  /*d280*/  WARPSYNC.COLLECTIVE R34, `(.L_x_717) ;  /* 0x0000000022087348 */ /* 0x000fea0003c00000 */
[----:B------:R-:W-:Y:S01]  /*d290*/  VOTE.ANY R34, PT, P4 ;  /* 0x0000000000227806 */ /* 0x000fe200020e0100 */
[----:B------:R-:W-:Y:S06]  /*d2a0*/  ENDCOLLECTIVE ;  /* 0x000000000000791b */ /* 0x000fec0003800000 */
.L_x_717:
[----:B------:R-:W-:Y:S05]  /*d2b0*/  BSYNC B0 ;  /* 0x0000000000007941 */ /* 0x000fea0003800000 */
.L_x_716:
        /* <DEDUP_REMOVED lines=10> */
.L_x_718:
[----:B------:R-:W-:Y:S02]  /*d360*/  IMAD.MOV.U32 R7, RZ, RZ, R51 ;  /* 0x000000ffff077224 */ /* 0x000fe400078e0033 */
[----:B------:R-:W-:-:S07]  /*d370*/  IMAD.MOV.U32 R53, RZ, RZ, R6 ;  /* 0x000000ffff357224 */ /* 0x000fce00078e0006 */
[----:B------:R-:W-:Y:S05]  /*d380*/  WARPSYNC.COLLECTIVE R34, `(.L_x_719) ;  /* 0x0000000022087348 */ /* 0x000fea0003c00000 */
[----:B------:R0:W1:Y:S02]  /*d390*/  SHFL.DOWN P4, R6, R7, R4, R33 ;  /* 0x0800000407067389 */ /* 0x0000640000080021 */
[----:B01----:R-:W-:Y:S05]  /*d3a0*/  ENDCOLLECTIVE ;  /* 0x000000000000791b */ /* 0x003fea0003800000 */
.L_x_719:
[----:B------:R-:W-:Y:S02]  /*d3b0*/  IMAD.MOV.U32 R7, RZ, RZ, R48 ;  /* 0x000000ffff077224 */ /* 0x000fe400078e0030 */
[----:B------:R-:W-:-:S07]  /*d3c0*/  IMAD.MOV.U32 R50, RZ, RZ, R6 ;  /* 0x000000ffff327224 */ /* 0x000fce00078e0006 */
[----:B------:R-:W-:Y:S05]  /*d3d0*/  WARPSYNC.COLLECTIVE R34, `(.L_x_720) ;  /* 0x0000000022087348 */ /* 0x000fea0003c00000 */
[----:B------:R0:W1:Y:S02]  /*d3e0*/  SHFL.DOWN P4, R6, R7, R4, R33 ;  /* 0x0800000407067389 */ /* 0x0000640000080021 */
[----:B01----:R-:W-:Y:S05]  /*d3f0*/  ENDCOLLECTIVE ;  /* 0x000000000000791b */ /* 0x003fea0003800000 */
.L_x_720:
[----:B------:R-:W-:Y:S01]  /*d400*/  IMAD.MOV.U32 R52, RZ, RZ, R6 ;  /* 0x000000ffff347224 */ /* 0x000fe200078e0006 */
[----:B------:R-:W-:Y:S06]  /*d410*/  BRA `(.L_x_721) ;  /* 0xffffff6c00507947 */ /* 0x000fec000383ffff */
.L_x_541:
[----:B------:R-:W-:Y:S01]  /*d420*/  BSSY B0, `(.L_x_722) ;  /* 0x0000006000007945 */ /* 0x000fe20003800000 */
[----:B------:R-:W-:Y:S02]  /*d430*/  IMAD.MOV.U32 R4, RZ, RZ, 0x1 ;  /* 0x00000001ff047424 */ /* 0x000fe400078e00ff */
[----:B------:R-:W-:-:S07]  /*d440*/  IMAD.MOV.U32 R34, RZ, RZ, -0x1 ;  /* 0xffffffffff227424 */ /* 0x000fce00078e00ff */
[----:B--23--:R-:W-:Y:S05]  /*d450*/  WARPSYNC.COLLECTIVE R34, `(.L_x_723) ;  /* 0x0000000022087348 */ /* 0x00cfea0003c00000 */
[----:B------:R0:W1:Y:S02]  /*d460*/  SHFL.DOWN P4, R6, R7, R4, R33 ;  /* 0x0800000407067389 */ /* 0x0000640000080021 */
[----:B0123--:R-:W-:Y:S05]  /*d470*/  ENDCOLLECTIVE ;  /* 0x000000000000791b */ /* 0x00ffea0003800000 */
.L_x_723:
[----:B------:R-:W-:Y:S05]  /*d480*/  BSYNC B0 ;  /* 0x0000000000007941 */ /* 0x000fea0003800000 */
.L_x_722:
[----:B------:R-:W-:Y:S05]  /*d490*/  BRA `(.L_x_724) ;  /* 0xffffff6c00487947 */ /* 0x000fea000383ffff */
.L_x_542:
[----:B------:R-:W-:Y:S01]  /*d4a0*/  BSSY B0, `(.L_x_725) ;  /* 0x0000007000007945 */ /* 0x000fe20003800000 */
[----:B------:R-:W-:Y:S02]  /*d4b0*/  IMAD.MOV.U32 R7, RZ, RZ, R32 ;  /* 0x000000ffff077224 */ /* 0x000fe400078e0020 */
[----:B------:R-:W-:Y:S02]  /*d4c0*/  IMAD.MOV.U32 R4, RZ, RZ, 0x2 ;  /* 0x00000002ff047424 */ /* 0x000fe400078e00ff */
[----:B------:R-:W-:-:S07]  /*d4d0*/  IMAD.MOV.U32 R34, RZ, RZ, -0x1 ;  /* 0xffffffffff227424 */ /* 0x000fce00078e00ff */
[----:B------:R-:W-:Y:S05]  /*d4e0*/  WARPSYNC.COLLECTIVE R34, `(.L_x_726) ;  /* 0x0000000022087348 */ /* 0x000fea0003c00000 */
[----:B------:R0:W1:Y:S02]  /*d4f0*/  SHFL.DOWN P4, R6, R7, R4, R33 ;  /* 0x0800000407067389 */ /* 0x0000640000080021 */
[----:B01----:R-:W-:Y:S05]  /*d500*/  ENDCOLLECTIVE ;  /* 0x000000000000791b */ /* 0x003fea0003800000 */
.L_x_726:
[----:B------:R-:W-:Y:S05]  /*d510*/  BSYNC B0 ;  /* 0x0000000000007941 */ /* 0x000fea0003800000 */
.L_x_725:
[----:B------:R-:W-:Y:S02]  /*d520*/  IMAD.MOV.U32 R7, RZ, RZ, R51 ;  /* 0x000000ffff077224 */ /* 0x000fe400078e0033 */
[----:B------:R-:W-:Y:S02]  /*d530*/  IMAD.MOV.U32 R4, RZ, RZ, 0x2 ;  /* 0x00000002ff047424 */ /* 0x000fe400078e00ff */
[----:B------:R-:W-:Y:S02]  /*d540*/  IMAD.MOV.U32 R34, RZ, RZ, -0x1 ;  /* 0xffffffffff227424 */ /* 0x000fe400078e00ff */
[----:B------:R-:W-:-:S07]  /*d550*/  IMAD.MOV.U32 R53, RZ, RZ, R6 ;  /* 0x000000ffff357224 */ /* 0x000fce00078e0006 */
[----:B------:R-:W-:Y:S05]  /*d560*/  WARPSYNC.COLLECTIVE R34, `(.L_x_727) ;  /* 0x0000000022087348 */ /* 0x000fea0003c00000 */
[----:B------:R0:W1:Y:S02]  /*d570*/  SHFL.DOWN P4, R6, R7, R4, R33 ;  /* 0x0800000407067389 */ /* 0x0000640000080021 */
[----:B01----:R-:W-:Y:S05]  /*d580*/  ENDCOLLECTIVE ;  /* 0x000000000000791b */ /* 0x003fea0003800000 */
.L_x_727:
[----:B------:R-:W-:Y:S02]  /*d590*/  IMAD.MOV.U32 R7, RZ, RZ, R48 ;  /* 0x000000ffff077224 */ /* 0x000fe400078e0030 */
[----:B------:R-:W-:-:S07]  /*d5a0*/  IMAD.MOV.U32 R50, RZ, RZ, R6 ;  /* 0x000000ffff327224 */ /* 0x000fce00078e0006 */
[----:B------:R-:W-:Y:S05]  /*d5b0*/  WARPSYNC.COLLECTIVE R34, `(.L_x_728) ;  /* 0x0000000022087348 */ /* 0x000fea0003c00000 */
[----:B------:R0:W1:Y:S02]  /*d5c0*/  SHFL.DOWN P4, R6, R7, R4, R33 ;  /* 0x0800000407067389 */ /* 0x0000640000080021 */
[----:B01----:R-:W-:Y:S05]  /*d5d0*/  ENDCOLLECTIVE ;  /* 0x000000000000791b */ /* 0x003fea0003800000 */
.L_x_728:
[----:B------:R-:W-:Y:S01]  /*d5e0*/  IMAD.MOV.U32 R52, RZ, RZ, R6 ;  /* 0x000000ffff347224 */ /* 0x000fe200078e0006 */
[----:B------:R-:W-:Y:S06]  /*d5f0*/  BRA `(.L_x_729) ;  /* 0xffffff6c00187947 */ /* 0x000fec000383ffff */
.L_x_543:
[----:B------:R-:W-:Y:S01]  /*d600*/  BSSY B0, `(.L_x_730) ;  /* 0x0000006000007945 */ /* 0x000fe20003800000 */
[----:B------:R-:W-:Y:S02]  /*d610*/  IMAD.MOV.U32 R4, RZ, RZ, 0x2 ;  /* 0x00000002ff047424 */ /* 0x000fe400078e00ff */
[----:B------:R-:W-:-:S07]  /*d620*/  IMAD.MOV.U32 R34, RZ, RZ, -0x1 ;  /* 0xffffffffff227424 */ /* 0x000fce00078e00ff */
[----:B--23--:R-:W-:Y:S05]  /*d630*/  WARPSYNC.COLLECTIVE R34, `(.L_x_731) ;  /* 0x0000000022087348 */ /* 0x00cfea0003c00000 */
[----:B------:R0:W1:Y:S02]  /*d640*/  SHFL.DOWN P4, R6, R7, R4, R33 ;  /* 0x0800000407067389 */ /* 0x0000640000080021 */
[----:B0123--:R-:W-:Y:S05]  /*d650*/  ENDCOLLECTIVE ;  /* 0x000000000000791b */ /* 0x00ffea0003800000 */
.L_x_731:
[----:B------:R-:W-:Y:S05]  /*d660*/  BSYNC B0 ;  /* 0x0000000000007941 */ /* 0x000fea0003800000 */
.L_x_730:
[----:B------:R-:W-:Y:S05]  /*d670*/  BRA `(.L_x_732) ;  /* 0xffffff6c00107947 */ /* 0x000fea000383ffff */
.L_x_544:
[----:B------:R-:W-:Y:S01]  /*d680*/  BSSY B0, `(.L_x_733) ;  /* 0x0000007000007945 */ /* 0x000fe20003800000 */
[----:B------:R-:W-:Y:S02]  /*d690*/  IMAD.MOV.U32 R7, RZ, RZ, R32 ;  /* 0x000000ffff077224 */ /* 0x000fe400078e0020 */
[----:B------:R-:W-:Y:S02]  /*d6a0*/  IMAD.MOV.U32 R4, RZ, RZ, 0x4 ;  /* 0x00000004ff047424 */ /* 0x000fe400078e00ff */
[----:B------:R-:W-:-:S07]  /*d6b0*/  IMAD.MOV.U32 R34, RZ, RZ, -0x1 ;  /* 0xffffffffff227424 */ /* 0x000fce00078e00ff */
[----:B------:R-:W-:Y:S05]  /*d6c0*/  WARPSYNC.COLLECTIVE R34, `(.L_x_734) ;  /* 0x0000000022087348 */ /* 0x000fea0003c00000 */
[----:B------:R0:W1:Y:S02]  /*d6d0*/  SHFL.DOWN P4, R6, R7, R4, R33 ;  /* 0x0800000407067389 */ /* 0x0000640000080021 */
[----:B01----:R-:W-:Y:S05]  /*d6e0*/  ENDCOLLECTIVE ;  /* 0x000000000000791b */ /* 0x003fea0003800000 */
.L_x_734:
[----:B------:R-:W-:Y:S05]  /*d6f0*/  BSYNC B0 ;  /* 0x0000000000007941 */ /* 0x000fea0003800000 */
.L_x_733:
[----:B------:R-:W-:Y:S02]  /*d700*/  IMAD.MOV.U32 R7, RZ, RZ, R51 ;  /* 0x000000ffff077224 */ /* 0x000fe400078e0033 */
[----:B------:R-:W-:Y:S02]  /*d710*/  IMAD.MOV.U32 R4, RZ, RZ, 0x4 ;  /* 0x00000004ff047424 */ /* 0x000fe400078e00ff */
[----:B------:R-:W-:Y:S02]  /*d720*/  IMAD.MOV.U32 R34, RZ, RZ, -0x1 ;  /* 0xffffffffff227424 */ /* 0x000fe400078e00ff */
[----:B------:R-:W-:-:S07]  /*d730*/  IMAD.MOV.U32 R53, RZ, RZ, R6 ;  /* 0x000000ffff357224 */ /* 0x000fce00078e0006 */
[----:B------:R-:W-:Y:S05]  /*d740*/  WARPSYNC.COLLECTIVE R34, `(.L_x_735) ;  /* 0x0000000022087348 */ /* 0x000fea0003c00000 */
[----:B------:R0:W1:Y:S02]  /*d750*/  SHFL.DOWN P4, R6, R7, R4, R33 ;  /* 0x0800000407067389 */ /* 0x0000640000080021 */
[----:B01----:R-:W-:Y:S05]  /*d760*/  ENDCOLLECTIVE ;  /* 0x000000000000791b */ /* 0x003fea0003800000 */
.L_x_735:
[----:B------:R-:W-:Y:S02]  /*d770*/  IMAD.MOV.U32 R7, RZ, RZ, R48 ;  /* 0x000000ffff077224 */ /* 0x000fe400078e0030 */
[----:B------:R-:W-:-:S07]  /*d780*/  IMAD.MOV.U32 R50, RZ, RZ, R6 ;  /* 0x000000ffff327224 */ /* 0x000fce00078e0006 */
[----:B------:R-:W-:Y:S05]  /*d790*/  WARPSYNC.COLLECTIVE R34, `(.L_x_736) ;  /* 0x0000000022087348 */ /* 0x000fea0003c00000 */
[----:B------:R0:W1:Y:S02]  /*d7a0*/  SHFL.DOWN P4, R6, R7, R4, R33 ;  /* 0x0800000407067389 */ /* 0x0000640000080021 */
[----:B01----:R-:W-:Y:S05]  /*d7b0*/  ENDCOLLECTIVE ;  /* 0x000000000000791b */ /* 0x003fea0003800000 */
.L_x_736:
[----:B------:R-:W-:Y:S01]  /*d7c0*/  IMAD.MOV.U32 R52, RZ, RZ, R6 ;  /* 0x000000ffff347224 */ /* 0x000fe200078e0006 */
[----:B------:R-:W-:Y:S06]  /*d7d0*/  BRA `(.L_x_737) ;  /* 0xffffff6800e07947 */ /* 0x000fec000383ffff */
.L_x_545:
[----:B------:R-:W-:Y:S01]  /*d7e0*/  BSSY B0, `(.L_x_738) ;  /* 0x0000006000007945 */ /* 0x000fe20003800000 */
[----:B------:R-:W-:Y:S02]  /*d7f0*/  IMAD.MOV.U32 R4, RZ, RZ, 0x4 ;  /* 0x00000004ff047424 */ /* 0x000fe400078e00ff */
[----:B------:R-:W-:-:S07]  /*d800*/  IMAD.MOV.U32 R34, RZ, RZ, -0x1 ;  /* 0xffffffffff227424 */ /* 0x000fce00078e00ff */
[----:B--23--:R-:W-:Y:S05]  /*d810*/  WARPSYNC.COLLECTIVE R34, `(.L_x_739) ;  /* 0x0000000022087348 */ /* 0x00cfea0003c00000 */
[----:B------:R0:W1:Y:S02]  /*d820*/  SHFL.DOWN P4, R6, R7, R4, R33 ;  /* 0x0800000407067389 */ /* 0x0000640000080021 */
[----:B0123--:R-:W-:Y:S05]  /*d830*/  ENDCOLLECTIVE ;  /* 0x000000000000791b */ /* 0x00ffea0003800000 */
.L_x_739:
[----:B------:R-:W-:Y:S05]  /*d840*/  BSYNC B0 ;  /* 0x0000000000007941 */ /* 0x000fea0003800000 */
.L_x_738:
[----:B------:R-:W-:Y:S05]  /*d850*/  BRA `(.L_x_740) ;  /* 0xffffff6800d87947 */ /* 0x000fea000383ffff */
.L_x_546:
[----:B------:R-:W-:Y:S01]  /*d860*/  BSSY B0, `(.L_x_741) ;  /* 0x0000007000007945 */ /* 0x000fe20003800000 */
[----:B------:R-:W-:Y:S02]  /*d870*/  IMAD.MOV.U32 R7, RZ, RZ, R32 ;  /* 0x000000ffff077224 */ /* 0x000fe400078e0020 */
[----:B------:R-:W-:Y:S02]  /*d880*/  IMAD.MOV.U32 R4, RZ, RZ, 0x8 ;  /* 0x00000008ff047424 */ /* 0x000fe400078e00ff */
[----:B------:R-:W-:-:S07]  /*d890*/  IMAD.MOV.U32 R34, RZ, RZ, -0x1 ;  /* 0xffffffffff227424 */ /* 0x000fce00078e00ff */
[----:B------:R-:W-:Y:S05]  /*d8a0*/  WARPSYNC.COLLECTIVE R34, `(.L_x_742) ;  /* 0x0000000022087348 */ /* 0x000fea0003c00000 */
[----:B------:R0:W1:Y:S02]  /*d8b0*/  SHFL.DOWN P4, R6, R7, R4, R33 ;  /* 0x0800000407067389 */ /* 0x0000640000080021 */
[----:B01----:R-:W-:Y:S05]  /*d8c0*/  ENDCOLLECTIVE ;  /* 0x000000000000791b */ /* 0x003fea0003800000 */
.L_x_742:
[----:B------:R-:W-:Y:S05]  /*d8d0*/  BSYNC B0 ;  /* 0x0000000000007941 */ /* 0x000fea0003800000 */
.L_x_741:
[----:B------:R-:W-:Y:S02]  /*d8e0*/  IMAD.MOV.U32 R7, RZ, RZ, R51 ;  /* 0x000000ffff077224 */ /* 0x000fe400078e0033 */
[----:B------:R-:W-:Y:S02]  /*d8f0*/  IMAD.MOV.U32 R4, RZ, RZ, 0x8 ;  /* 0x00000008ff047424 */ /* 0x000fe400078e00ff */
[----:B------:R-:W-:Y:S02]  /*d900*/  IMAD.MOV.U32 R34, RZ, RZ, -0x1 ;  /* 0xffffffffff227424 */ /* 0x000fe400078e00ff */
[----:B------:R-:W-:-:S07]  /*d910*/  IMAD.MOV.U32 R53, RZ, RZ, R6 ;  /* 0x000000ffff357224 */ /* 0x000fce00078e0006 */
[----:B------:R-:W-:Y:S05]  /*d920*/  WARPSYNC.COLLECTIVE R34, `(.L_x_743) ;  /* 0x0000000022087348 */ /* 0x000fea0003c00000 */
[----:B------:R0:W1:Y:S02]  /*d930*/  SHFL.DOWN P4, R6, R7, R4, R33 ;  /* 0x0800000407067389 */ /* 0x0000640000080021 */
[----:B01----:R-:W-:Y:S05]  /*d940*/  ENDCOLLECTIVE ;  /* 0x000000000000791b */ /* 0x003fea0003800000 */
.L_x_743:
[----:B------:R-:W-:Y:S02]  /*d950*/  IMAD.MOV.U32 R7, RZ, RZ, R48 ;  /* 0x000000ffff077224 */ /* 0x000fe400078e0030 */
[----:B------:R-:W-:-:S07]  /*d960*/  IMAD.MOV.U32 R50, RZ, RZ, R6 ;  /* 0x000000ffff327224 */ /* 0x000fce00078e0006 */
[----:B------:R-:W-:Y:S05]  /*d970*/  WARPSYNC.COLLECTIVE R34, `(.L_x_744) ;  /* 0x0000000022087348 */ /* 0x000fea0003c00000 */
[----:B------:R0:W1:Y:S02]  /*d980*/  SHFL.DOWN P4, R6, R7, R4, R33 ;  /* 0x0800000407067389 */ /* 0x0000640000080021 */
[----:B01----:R-:W-:Y:S05]  /*d990*/  ENDCOLLECTIVE ;  /* 0x000000000000791b */ /* 0x003fea0003800000 */
.L_x_744:
[----:B------:R-:W-:Y:S01]  /*d9a0*/  IMAD.MOV.U32 R52, RZ, RZ, R6 ;  /* 0x000000ffff347224 */ /* 0x000fe200078e0006 */
[----:B------:R-:W-:Y:S06]  /*d9b0*/  BRA `(.L_x_745) ;  /* 0xffffff6800a87947 */ /* 0x000fec000383ffff */
.L_x_547:
[----:B------:R-:W-:Y:S01]  /*d9c0*/  BSSY B0, `(.L_x_746) ;  /* 0x0000006000007945 */ /* 0x000fe20003800000 */
[----:B------:R-:W-:Y:S02]  /*d9d0*/  IMAD.MOV.U32 R4, RZ, RZ, 0x8 ;  /* 0x00000008ff047424 */ /* 0x000fe400078e00ff */
[----:B------:R-:W-:-:S07]  /*d9e0*/  IMAD.MOV.U32 R34, RZ, RZ, -0x1 ;  /* 0xffffffffff227424 */ /* 0x000fce00078e00ff */
[----:B--23--:R-:W-:Y:S05]  /*d9f0*/  WARPSYNC.COLLECTIVE R34, `(.L_x_747) ;  /* 0x0000000022087348 */ /* 0x00cfea0003c00000 */
[----:B------:R0:W1:Y:S02]  /*da00*/  SHFL.DOWN P4, R6, R7, R4, R33 ;  /* 0x0800000407067389 */ /* 0x0000640000080021 */
[----:B0123--:R-:W-:Y:S05]  /*da10*/  ENDCOLLECTIVE ;  /* 0x000000000000791b */ /* 0x00ffea0003800000 */
.L_x_747:
[----:B------:R-:W-:Y:S05]  /*da20*/  BSYNC B0 ;  /* 0x0000000000007941 */ /* 0x000fea0003800000 */
.L_x_746:
[----:B------:R-:W-:Y:S05]  /*da30*/  BRA `(.L_x_748) ;  /* 0xffffff6800a07947 */ /* 0x000fea000383ffff */
.L_x_548:
[----:B------:R-:W-:Y:S01]  /*da40*/  BSSY B0, `(.L_x_749) ;  /* 0x0000007000007945 */ /* 0x000fe20003800000 */
[----:B------:R-:W-:Y:S02]  /*da50*/  IMAD.MOV.U32 R7, RZ, RZ, R32 ;  /* 0x000000ffff077224 */ /* 0x000fe400078e0020 */
[----:B------:R-:W-:Y:S02]  /*da60*/  IMAD.MOV.U32 R4, RZ, RZ, 0x10 ;  /* 0x00000010ff047424 */ /* 0x000fe400078e00ff */
[----:B------:R-:W-:-:S07]  /*da70*/  IMAD.MOV.U32 R34, RZ, RZ, -0x1 ;  /* 0xffffffffff227424 */ /* 0x000fce00078e00ff */
[----:B------:R-:W-:Y:S05]  /*da80*/  WARPSYNC.COLLECTIVE R34, `(.L_x_750) ;  /* 0x0000000022087348 */ /* 0x000fea0003c00000 */
[----:B------:R0:W1:Y:S02]  /*da90*/  SHFL.DOWN P4, R6, R7, R4, R33 ;  /* 0x0800000407067389 */ /* 0x0000640000080021 */
[----:B01----:R-:W-:Y:S05]  /*daa0*/  ENDCOLLECTIVE ;  /* 0x000000000000791b */ /* 0x003fea0003800000 */
.L_x_750:
[----:B------:R-:W-:Y:S05]  /*dab0*/  BSYNC B0 ;  /* 0x0000000000007941 */ /* 0x000fea0003800000 */
.L_x_749:
[----:B------:R-:W-:Y:S02]  /*dac0*/  IMAD.MOV.U32 R7, RZ, RZ, R51 ;  /* 0x000000ffff077224 */ /* 0x000fe400078e0033 */
[----:B------:R-:W-:Y:S02]  /*dad0*/  IMAD.MOV.U32 R4, RZ, RZ, 0x10 ;  /* 0x00000010ff047424 */ /* 0x000fe400078e00ff */
[----:B------:R-:W-:Y:S02]  /*dae0*/  IMAD.MOV.U32 R34, RZ, RZ, -0x1 ;  /* 0xffffffffff227424 */ /* 0x000fe400078e00ff */
[----:B------:R-:W-:-:S07]  /*daf0*/  IMAD.MOV.U32 R53, RZ, RZ, R6 ;  /* 0x000000ffff357224 */ /* 0x000fce00078e0006 */
[----:B------:R-:W-:Y:S05]  /*db00*/  WARPSYNC.COLLECTIVE R34, `(.L_x_751) ;  /* 0x0000000022087348 */ /* 0x000fea0003c00000 */
[----:B------:R0:W1:Y:S02]  /*db10*/  SHFL.DOWN P4, R6, R7, R4, R33 ;  /* 0x0800000407067389 */ /* 0x0000640000080021 */
[----:B01----:R-:W-:Y:S05]  /*db20*/  ENDCOLLECTIVE ;  /* 0x000000000000791b */ /* 0x003fea0003800000 */
.L_x_751:
[----:B------:R-:W-:Y:S02]  /*db30*/  IMAD.MOV.U32 R7, RZ, RZ, R48 ;  /* 0x000000ffff077224 */ /* 0x000fe400078e0030 */
[----:B------:R-:W-:-:S07]  /*db40*/  IMAD.MOV.U32 R50, RZ, RZ, R6 ;  /* 0x000000ffff327224 */ /* 0x000fce00078e0006 */
[----:B------:R-:W-:Y:S05]  /*db50*/  WARPSYNC.COLLECTIVE R34, `(.L_x_752) ;  /* 0x0000000022087348 */ /* 0x000fea0003c00000 */
[----:B------:R0:W1:Y:S02]  /*db60*/  SHFL.DOWN P4, R6, R7, R4, R33 ;  /* 0x0800000407067389 */ /* 0x0000640000080021 */
[----:B01----:R-:W-:Y:S05]  /*db70*/  ENDCOLLECTIVE ;  /* 0x000000000000791b */ /* 0x003fea0003800000 */
.L_x_752:
[----:B------:R-:W-:Y:S05]  /*db80*/  BRA `(.L_x_753) ;  /* 0xffffff6800747947 */ /* 0x000fea000383ffff */
.L_x_549:
[----:B------:R-:W-:Y:S01]  /*db90*/  BSSY B0, `(.L_x_754) ;  /* 0x0000006000007945 */ /* 0x000fe20003800000 */
[----:B------:R-:W-:Y:S02]  /*dba0*/  IMAD.MOV.U32 R4, RZ, RZ, 0x10 ;  /* 0x00000010ff047424 */ /* 0x000fe400078e00ff */
[----:B------:R-:W-:-:S07]  /*dbb0*/  IMAD.MOV.U32 R34, RZ, RZ, -0x1 ;  /* 0xffffffffff227424 */ /* 0x000fce00078e00ff */
[----:B------:R-:W-:Y:S05]  /*dbc0*/  WARPSYNC.COLLECTIVE R34, `(.L_x_755) ;  /* 0x0000000022087348 */ /* 0x000fea0003c00000 */
[----:B------:R0:W1:Y:S02]  /*dbd0*/  SHFL.DOWN P4, R6, R7, R4, R33 ;  /* 0x0800000407067389 */ /* 0x0000640000080021 */
[----:B01----:R-:W-:Y:S05]  /*dbe0*/  ENDCOLLECTIVE ;  /* 0x000000000000791b */ /* 0x003fea0003800000 */
.L_x_755:
[----:B------:R-:W-:Y:S05]  /*dbf0*/  BSYNC B0 ;  /* 0x0000000000007941 */ /* 0x000fea0003800000 */
.L_x_754:
[----:B------:R-:W-:Y:S05]  /*dc00*/  BRA `(.L_x_756) ;  /* 0xffffff6800947947 */ /* 0x000fea000383ffff */
.L_x_550:
[----:B------:R-:W-:Y:S01]  /*dc10*/  BSSY B0, `(.L_x_757) ;  /* 0x0000006000007945 */ /* 0x000fe20003800000 */
[----:B------:R-:W-:Y:S01]  /*dc20*/  PLOP3.LUT P5, PT, P0, PT, PT, 0x80, 0x8 ;  /* 0x000000000008781c */ /* 0x000fe200007af070 */
[----:B------:R-:W-:-:S12]  /*dc30*/  IMAD.MOV.U32 R34, RZ, RZ, -0x1 ;  /* 0xffffffffff227424 */ /* 0x000fd800078e00ff */
[----:B------:R-:W-:Y:S05]  /*dc40*/  WARPSYNC.COLLECTIVE R34, `(.L_x_758) ;  /* 0x0000000022087348 */ /* 0x000fea0003c00000 */
[----:B------:R-:W-:Y:S01]  /*dc50*/  VOTE.ALL P5, P5 ;  /* 0x0000000000ff7806 */ /* 0x000fe200028a0000 */
[----:B------:R-:W-:-:S12]  /*dc60*/  ENDCOLLECTIVE ;  /* 0x000000000000791b */ /* 0x000fd80003800000 */
.L_x_758:
[----:B------:R-:W-:Y:S05]  /*dc70*/  BSYNC B0 ;  /* 0x0000000000007941 */ /* 0x000fea0003800000 */
.L_x_757:
[----:B------:R-:W-:Y:S01]  /*dc80*/  PLOP3.LUT P0, PT, P5, PT, PT, 0x80, 0x8 ;  /* 0x000000000008781c */ /* 0x000fe20002f0f070 */
[----:B------:R-:W-:-:S12]  /*dc90*/  BRA `(.L_x_759) ;  /* 0xffffff6800887947 */ /* 0x000fd8000383ffff */
.L_x_608:
[----:B------:R-:W-:Y:S01]  /*dca0*/  BSSY B0, `(.L_x_760) ;  /* 0x0000006000007945 */ /* 0x000fe20003800000 */
[----:B------:R-:W-:Y:S01]  /*dcb0*/  PLOP3.LUT P4, PT, P4, PT, PT, 0x8, 0x80 ;  /* 0x000000000080781c */ /* 0x000fe2000278e170 */
[----:B------:R-:W-:-:S12]  /*dcc0*/  IMAD.MOV.U32 R34, RZ, RZ, -0x1 ;  /* 0xffffffffff227424 */ /* 0x000fd800078e00ff */
[----:B--23--:R-:W-:Y:S05]  /*dcd0*/  WARPSYNC.COLLECTIVE R34, `(.L_x_761) ;  /* 0x0000000022087348 */ /* 0x00cfea0003c00000 */
[----:B------:R-:W-:Y:S01]  /*dce0*/  VOTE.ANY P4, P4 ;  /* 0x0000000000ff7806 */ /* 0x000fe20002080100 */
[----:B--23--:R-:W-:-:S12]  /*dcf0*/  ENDCOLLECTIVE ;  /* 0x000000000000791b */ /* 0x00cfd80003800000 */
.L_x_761:
[----:B------:R-:W-:Y:S05]  /*dd00*/  BSYNC B0 ;  /* 0x0000000000007941 */ /* 0x000fea0003800000 */
.L_x_760:
[----:B------:R-:W-:Y:S05]  /*dd10*/  BRA `(.L_x_762) ;  /* 0xffffffc400107947 */ /* 0x000fea000383ffff */
.L_x_610:
[----:B------:R-:W0:Y:S01]  /*dd20*/  S2R R42, SR_GEMASK ;  /* 0x00000000002a7919 */ /* 0x000e220000003c00 */
[----:B------:R-:W-:Y:S01]  /*dd30*/  BSSY B0, `(.L_x_763) ;  /* 0x0000006000007945 */ /* 0x000fe20003800000 */
[----:B------:R-:W-:Y:S01]  /*dd40*/  PLOP3.LUT P4, PT, P4, PT, PT, 0x8, 0x80 ;  /* 0x000000000080781c */ /* 0x000fe2000278e170 */
[----:B------:R-:W-:-:S12]  /*dd50*/  IMAD.MOV.U32 R34, RZ, RZ, -0x1 ;  /* 0xffffffffff227424 */ /* 0x000fd800078e00ff */
[----:B0-23--:R-:W-:Y:S05]  /*dd60*/  WARPSYNC.COLLECTIVE R34, `(.L_x_764) ;  /* 0x0000000022087348 */ /* 0x00dfea0003c00000 */
[----:B------:R-:W-:Y:S01]  /*dd70*/  VOTE.ANY R34, PT, P4 ;  /* 0x0000000000227806 */ /* 0x000fe200020e0100 */
[----:B0-23--:R-:W-:Y:S06]  /*dd80*/  ENDCOLLECTIVE ;  /* 0x000000000000791b */ /* 0x00dfec0003800000 */
.L_x_764:
[----:B------:R-:W-:Y:S05]  /*dd90*/  BSYNC B0 ;  /* 0x0000000000007941 */ /* 0x000fea0003800000 */
.L_x_763:
        /* <DEDUP_REMOVED lines=10> */
.L_x_765:
[----:B------:R-:W-:Y:S02]  /*de40*/  IMAD.MOV.U32 R7, RZ, RZ, R41 ;  /* 0x000000ffff077224 */ /* 0x000fe400078e0029 */
[----:B------:R-:W-:-:S07]  /*de50*/  IMAD.MOV.U32 R25, RZ, RZ, R6 ;  /* 0x000000ffff197224 */ /* 0x000fce00078e0006 */
[----:B------:R-:W-:Y:S05]  /*de60*/  WARPSYNC.COLLECTIVE R34, `(.L_x_766) ;  /* 0x0000000022087348 */ /* 0x000fea0003c00000 */
[----:B------:R0:W1:Y:S02]  /*de70*/  SHFL.DOWN P4, R6, R7, R4, R33 ;  /* 0x0800000407067389 */ /* 0x0000640000080021 */
[----:B01----:R-:W-:Y:S05]  /*de80*/  ENDCOLLECTIVE ;  /* 0x000000000000791b */ /* 0x003fea0003800000 */
.L_x_766:
[----:B------:R-:W-:Y:S02]  /*de90*/  IMAD.MOV.U32 R7, RZ, RZ, R38 ;  /* 0x000000ffff077224 */ /* 0x000fe400078e0026 */
[----:B------:R-:W-:-:S07]  /*dea0*/  IMAD.MOV.U32 R24, RZ, RZ, R6 ;  /* 0x000000ffff187224 */ /* 0x000fce00078e0006 */
[----:B------:R-:W-:Y:S05]  /*deb0*/  WARPSYNC.COLLECTIVE R34, `(.L_x_767) ;  /* 0x0000000022087348 */ /* 0x000fea0003c00000 */
[----:B------:R0:W1:Y:S02]  /*dec0*/  SHFL.DOWN P4, R6, R7, R4, R33 ;  /* 0x0800000407067389 */ /* 0x0000640000080021 */
[----:B01----:R-:W-:Y:S05]  /*ded0*/  ENDCOLLECTIVE ;  /* 0x000000000000791b */ /* 0x003fea0003800000 */
.L_x_767:
[----:B------:R-:W-:Y:S05]  /*dee0*/  BRA `(.L_x_768) ;  /* 0xffffffc000dc7947 */ /* 0x000fea000383ffff */
.L_x_611:
[----:B------:R-:W-:Y:S01]  /*def0*/  BSSY B0, `(.L_x_769) ;  /* 0x0000006000007945 */ /* 0x000fe20003800000 */
[----:B------:R-:W-:Y:S02]  /*df00*/  IMAD.MOV.U32 R4, RZ, RZ, 0x1 ;  /* 0x00000001ff047424 */ /* 0x000fe400078e00ff */
[----:B------:R-:W-:-:S07]  /*df10*/  IMAD.MOV.U32 R34, RZ, RZ, -0x1 ;  /* 0xffffffffff227424 */ /* 0x000fce00078e00ff */
[----:B--23--:R-:W-:Y:S05]  /*df20*/  WARPSYNC.COLLECTIVE R34, `(.L_x_770) ;  /* 0x0000000022087348 */ /* 0x00cfea0003c00000 */
[----:B------:R0:W1:Y:S02]  /*df30*/  SHFL.DOWN P4, R6, R7, R4, R33 ;  /* 0x0800000407067389 */ /* 0x0000640000080021 */
[----:B0123--:R-:W-:Y:S05]  /*df40*/  ENDCOLLECTIVE ;  /* 0x000000000000791b */ /* 0x00ffea0003800000 */
.L_x_770:
[----:B------:R-:W-:Y:S05]  /*df50*/  BSYNC B0 ;  /* 0x0000000000007941 */ /* 0x000fea0003800000 */
.L_x_769:
[----:B------:R-:W-:Y:S05]  /*df60*/  BRA `(.L_x_771) ;  /* 0xffffffc000e07947 */ /* 0x000fea000383ffff */
.L_x_612:
[----:B------:R-:W-:Y:S01]  /*df70*/  BSSY B0, `(.L_x_772) ;  /* 0x0000007000007945 */ /* 0x000fe20003800000 */
[----:B------:R-:W-:Y:S02]  /*df80*/  IMAD.MOV.U32 R7, RZ, RZ, R40 ;  /* 0x000000ffff077224 */ /* 0x000fe400078e0028 */
[----:B------:R-:W-:Y:S02]  /*df90*/  IMAD.MOV.U32 R4, RZ, RZ, 0x2 ;  /* 0x00000002ff047424 */ /* 0x000fe400078e00ff */
[----:B------:R-:W-:-:S07]  /*dfa0*/  IMAD.MOV.U32 R34, RZ, RZ, -0x1 ;  /* 0xffffffffff227424 */ /* 0x000fce00078e00ff */
[----:B--23--:R-:W-:Y:S05]  /*dfb0*/  WARPSYNC.COLLECTIVE R34, `(.L_x_773) ;  /* 0x0000000022087348 */ /* 0x00cfea0003c00000 */
[----:B------:R0:W1:Y:S02]  /*dfc0*/  SHFL.DOWN P4, R6, R7, R4, R33 ;  /* 0x0800000407067389 */ /* 0x0000640000080021 */
[----:B0123--:R-:W-:Y:S05]  /*dfd0*/  ENDCOLLECTIVE ;  /* 0x000000000000791b */ /* 0x00ffea0003800000 */
.L_x_773:
[----:B------:R-:W-:Y:S05]  /*dfe0*/  BSYNC B0 ;  /* 0x0000000000007941 */ /* 0x000fea0003800000 */
.L_x_772:
[----:B------:R-:W-:Y:S02]  /*dff0*/  IMAD.MOV.U32 R7, RZ, RZ, R41 ;  /* 0x000000ffff077224 */ /* 0x000fe400078e0029 */
[----:B------:R-:W-:Y:S02]  /*e000*/  IMAD.MOV.U32 R4, RZ, RZ, 0x2 ;  /* 0x00000002ff047424 */ /* 0x000fe400078e00ff */
[----:B------:R-:W-:Y:S02]  /*e010*/  IMAD.MOV.U32 R34, RZ, RZ, -0x1 ;  /* 0xffffffffff227424 */ /* 0x000fe400078e00ff */
[----:B------:R-:W-:-:S07]  /*e020*/  IMAD.MOV.U32 R25, RZ, RZ, R6 ;  /* 0x000000ffff197224 */ /* 0x000fce00078e0006 */
[----:B------:R-:W-:Y:S05]  /*e030*/  WARPSYNC.COLLECTIVE R34, `(.L_x_774) ;  /* 0x0000000022087348 */ /* 0x000fea0003c00000 */
[----:B------:R0:W1:Y:S02]  /*e040*/  SHFL.DOWN P4, R6, R7, R4, R33 ;  /* 0x0800000407067389 */ /* 0x0000640000080021 */
[----:B01----:R-:W-:Y:S05]  /*e050*/  ENDCOLLECTIVE ;  /* 0x000000000000791b */ /* 0x003fea0003800000 */
.L_x_774:
[----:B------:R-:W-:Y:S02]  /*e060*/  IMAD.MOV.U32 R7, RZ, RZ, R38 ;  /* 0x000000ffff077224 */ /* 0x000fe400078e0026 */
[----:B------:R-:W-:-:S07]  /*e070*/  IMAD.MOV.U32 R24, RZ, RZ, R6 ;  /* 0x000000ffff187224 */ /* 0x000fce00078e0006 */
[----:B------:R-:W-:Y:S05]  /*e080*/  WARPSYNC.COLLECTIVE R34, `(.L_x_775) ;  /* 0x0000000022087348 */ /* 0x000fea0003c00000 */
[----:B------:R0:W1:Y:S02]  /*e090*/  SHFL.DOWN P4, R6, R7, R4, R33 ;  /* 0x0800000407067389 */ /* 0x0000640000080021 */
[----:B01----:R-:W-:Y:S05]  /*e0a0*/  ENDCOLLECTIVE ;  /* 0x000000000000791b */ /* 0x003fea0003800000 */
.L_x_775:
[----:B------:R-:W-:Y:S05]  /*e0b0*/  BRA `(.L_x_776) ;  /* 0xffffffc000a87947 */ /* 0x000fea000383ffff */
.L_x_613:
[----:B------:R-:W-:Y:S01]  /*e0c0*/  BSSY B0, `(.L_x_777) ;  /* 0x0000006000007945 */ /* 0x000fe20003800000 */
[----:B------:R-:W-:Y:S02]  /*e0d0*/  IMAD.MOV.U32 R4, RZ, RZ, 0x2 ;  /* 0x00000002ff047424 */ /* 0x000fe400078e00ff */
[----:B------:R-:W-:-:S07]  /*e0e0*/  IMAD.MOV.U32 R34, RZ, RZ, -0x1 ;  /* 0xffffffffff227424 */ /* 0x000fce00078e00ff */
[----:B--23--:R-:W-:Y:S05]  /*e0f0*/  WARPSYNC.COLLECTIVE R34, `(.L_x_778) ;  /* 0x0000000022087348 */ /* 0x00cfea0003c00000 */
[----:B------:R0:W1:Y:S02]  /*e100*/  SHFL.DOWN P4, R6, R7, R4, R33 ;  /* 0x0800000407067389 */ /* 0x0000640000080021 */
[----:B0123--:R-:W-:Y:S05]  /*e110*/  ENDCOLLECTIVE ;  /* 0x000000000000791b */ /* 0x00ffea0003800000 */
.L_x_778:
[----:B------:R-:W-:Y:S05]  /*e120*/  BSYNC B0 ;  /* 0x0000000000007941 */ /* 0x000fea0003800000 */
.L_x_777:
[----:B------:R-:W-:Y:S05]  /*e130*/  BRA `(.L_x_779) ;  /* 0xffffffc000ac7947 */ /* 0x000fea000383ffff */
.L_x_614:
[----:B------:R-:W-:Y:S01]  /*e140*/  BSSY B0, `(.L_x_780) ;  /* 0x0000007000007945 */ /* 0x000fe20003800000 */
[----:B------:R-:W-:Y:S02]  /*e150*/  IMAD.MOV.U32 R7, RZ, RZ, R40 ;  /* 0x000000ffff077224 */ /* 0x000fe400078e0028 */
[----:B------:R-:W-:Y:S02]  /*e160*/  IMAD.MOV.U32 R4, RZ, RZ, 0x4 ;  /* 0x00000004ff047424 */ /* 0x000fe400078e00ff */
[----:B------:R-:W-:-:S07]  /*e170*/  IMAD.MOV.U32 R34, RZ, RZ, -0x1 ;  /* 0xffffffffff227424 */ /* 0x000fce00078e00ff */
[----:B--23--:R-:W-:Y:S05]  /*e180*/  WARPSYNC.COLLECTIVE R34, `(.L_x_781) ;  /* 0x0000000022087348 */ /* 0x00cfea0003c00000 */
[----:B------:R0:W1:Y:S02]  /*e190*/  SHFL.DOWN P4, R6, R7, R4, R33 ;  /* 0x0800000407067389 */ /* 0x0000640000080021 */
[----:B0123--:R-:W-:Y:S05]  /*e1a0*/  ENDCOLLECTIVE ;  /* 0x000000000000791b */ /* 0x00ffea0003800000 */
.L_x_781:
[----:B------:R-:W-:Y:S05]  /*e1b0*/  BSYNC B0 ;  /* 0x0000000000007941 */ /* 0x000fea0003800000 */
.L_x_780:
[----:B------:R-:W-:Y:S02]  /*e1c0*/  IMAD.MOV.U32 R7, RZ, RZ, R41 ;  /* 0x000000ffff077224 */ /* 0x000fe400078e0029 */
[----:B------:R-:W-:Y:S02]  /*e1d0*/  IMAD.MOV.U32 R4, RZ, RZ, 0x4 ;  /* 0x00000004ff047424 */ /* 0x000fe400078e00ff */
[----:B------:R-:W-:Y:S02]  /*e1e0*/  IMAD.MOV.U32 R34, RZ, RZ, -0x1 ;  /* 0xffffffffff227424 */ /* 0x000fe400078e00ff */
[----:B------:R-:W-:-:S07]  /*e1f0*/  IMAD.MOV.U32 R25, RZ, RZ, R6 ;  /* 0x000000ffff197224 */ /* 0x000fce00078e0006 */
[----:B------:R-:W-:Y:S05]  /*e200*/  WARPSYNC.COLLECTIVE R34, `(.L_x_782) ;  /* 0x0000000022087348 */ /* 0x000fea0003c00000 */
[----:B------:R0:W1:Y:S02]  /*e210*/  SHFL.DOWN P4, R6, R7, R4, R33 ;  /* 0x0800000407067389 */ /* 0x0000640000080021 */
[----:B01----:R-:W-:Y:S05]  /*e220*/  ENDCOLLECTIVE ;  /* 0x000000000000791b */ /* 0x003fea0003800000 */
.L_x_782:
[----:B------:R-:W-:Y:S02]  /*e230*/  IMAD.MOV.U32 R7, RZ, RZ, R38 ;  /* 0x000000ffff077224 */ /* 0x000fe400078e0026 */
[----:B------:R-:W-:-:S07]  /*e240*/  IMAD.MOV.U32 R24, RZ, RZ, R6 ;  /* 0x000000ffff187224 */ /* 0x000fce00078e0006 */
[----:B------:R-:W-:Y:S05]  /*e250*/  WARPSYNC.COLLECTIVE R34, `(.L_x_783) ;  /* 0x0000000022087348 */ /* 0x000fea0003c00000 */
[----:B------:R0:W1:Y:S02]  /*e260*/  SHFL.DOWN P4, R6, R7, R4, R33 ;  /* 0x0800000407067389 */ /* 0x0000640000080021 */
[----:B01----:R-:W-:Y:S05]  /*e270*/  ENDCOLLECTIVE ;  /* 0x000000000000791b */ /* 0x003fea0003800000 */
.L_x_783:
[----:B------:R-:W-:Y:S05]  /*e280*/  BRA `(.L_x_784) ;  /* 0xffffffc000787947 */ /* 0x000fea000383ffff */
.L_x_615:
[----:B------:R-:W-:Y:S01]  /*e290*/  BSSY B0, `(.L_x_785) ;  /* 0x0000006000007945 */ /* 0x000fe20003800000 */
[----:B------:R-:W-:Y:S02]  /*e2a0*/  IMAD.MOV.U32 R4, RZ, RZ, 0x4 ;  /* 0x00000004ff047424 */ /* 0x000fe400078e00ff */
[----:B------:R-:W-:-:S07]  /*e2b0*/  IMAD.MOV.U32 R34, RZ, RZ, -0x1 ;  /* 0xffffffffff227424 */ /* 0x000fce00078e00ff */
[----:B--23--:R-:W-:Y:S05]  /*e2c0*/  WARPSYNC.COLLECTIVE R34, `(.L_x_786) ;  /* 0x0000000022087348 */ /* 0x00cfea0003c00000 */
[----:B------:R0:W1:Y:S02]  /*e2d0*/  SHFL.DOWN P4, R6, R7, R4, R33 ;  /* 0x0800000407067389 */ /* 0x0000640000080021 */
[----:B0123--:R-:W-:Y:S05]  /*e2e0*/  ENDCOLLECTIVE ;  /* 0x000000000000791b */ /* 0x00ffea0003800000 */
.L_x_786:
[----:B------:R-:W-:Y:S05]  /*e2f0*/  BSYNC B0 ;  /* 0x0000000000007941 */ /* 0x000fea0003800000 */
.L_x_785:
[----:B------:R-:W-:Y:S05]  /*e300*/  BRA `(.L_x_787) ;  /* 0xffffffc0007c7947 */ /* 0x000fea000383ffff */
.L_x_616:
[----:B------:R-:W-:Y:S01]  /*e310*/  BSSY B0, `(.L_x_788) ;  /* 0x0000007000007945 */ /* 0x000fe20003800000 */
[----:B------:R-:W-:Y:S02]  /*e320*/  IMAD.MOV.U32 R7, RZ, RZ, R40 ;  /* 0x000000ffff077224 */ /* 0x000fe400078e0028 */
[----:B------:R-:W-:Y:S02]  /*e330*/  IMAD.MOV.U32 R4, RZ, RZ, 0x8 ;  /* 0x00000008ff047424 */ /* 0x000fe400078e00ff */
[----:B------:R-:W-:-:S07]  /*e340*/  IMAD.MOV.U32 R34, RZ, RZ, -0x1 ;  /* 0xffffffffff227424 */ /* 0x000fce00078e00ff */
[----:B--23--:R-:W-:Y:S05]  /*e350*/  WARPSYNC.COLLECTIVE R34, `(.L_x_789) ;  /* 0x0000000022087348 */ /* 0x00cfea0003c00000 */
[----:B------:R0:W1:Y:S02]  /*e360*/  SHFL.DOWN P4, R6, R7, R4, R33 ;  /* 0x0800000407067389 */ /* 0x0000640000080021 */
[----:B0123--:R-:W-:Y:S05]  /*e370*/  ENDCOLLECTIVE ;  /* 0x000000000000791b */ /* 0x00ffea0003800000 */
.L_x_789:
[----:B------:R-:W-:Y:S05]  /*e380*/  BSYNC B0 ;  /* 0x0000000000007941 */ /* 0x000fea0003800000 */
.L_x_788:
[----:B------:R-:W-:Y:S02]  /*e390*/  IMAD.MOV.U32 R7, RZ, RZ, R41 ;  /* 0x000000ffff077224 */ /* 0x000fe400078e0029 */
[----:B------:R-:W-:Y:S02]  /*e3a0*/  IMAD.MOV.U32 R4, RZ, RZ, 0x8 ;  /* 0x00000008ff047424 */ /* 0x000fe400078e00ff */
[----:B------:R-:W-:Y:S02]  /*e3b0*/  IMAD.MOV.U32 R34, RZ, RZ, -0x1 ;  /* 0xffffffffff227424 */ /* 0x000fe400078e00ff */
[----:B------:R-:W-:-:S07]  /*e3c0*/  IMAD.MOV.U32 R25, RZ, RZ, R6 ;  /* 0x000000ffff197224 */ /* 0x000fce00078e0006 */
[----:B------:R-:W-:Y:S05]  /*e3d0*/  WARPSYNC.COLLECTIVE R34, `(.L_x_790) ;  /* 0x0000000022087348 */ /* 0x000fea0003c00000 */
[----:B------:R0:W1:Y:S02]  /*e3e0*/  SHFL.DOWN P4, R6, R7, R4, R33 ;  /* 0x0800000407067389 */ /* 0x0000640000080021 */
[----:B01----:R-:W-:Y:S05]  /*e3f0*/  ENDCOLLECTIVE ;  /* 0x000000000000791b */ /* 0x003fea0003800000 */
.L_x_790:
[----:B------:R-:W-:Y:S02]  /*e400*/  IMAD.MOV.U32 R7, RZ, RZ, R38 ;  /* 0x000000ffff077224 */ /* 0x000fe400078e0026 */
[----:B------:R-:W-:-:S07]  /*e410*/  IMAD.MOV.U32 R24, RZ, RZ, R6 ;  /* 0x000000ffff187224 */ /* 0x000fce00078e0006 */
[----:B------:R-:W-:Y:S05]  /*e420*/  WARPSYNC.COLLECTIVE R34, `(.L_x_791) ;  /* 0x0000000022087348 */ /* 0x000fea0003c00000 */
[----:B------:R0:W1:Y:S02]  /*e430*/  SHFL.DOWN P4, R6, R7, R4, R33 ;  /* 0x0800000407067389 */ /* 0x0000640000080021 */
[----:B01----:R-:W-:Y:S05]  /*e440*/  ENDCOLLECTIVE ;  /* 0x000000000000791b */ /* 0x003fea0003800000 */
.L_x_791:
[----:B------:R-:W-:Y:S05]  /*e450*/  BRA `(.L_x_792) ;  /* 0xffffffc000487947 */ /* 0x000fea000383ffff */
.L_x_617:
[----:B------:R-:W-:Y:S01]  /*e460*/  BSSY B0, `(.L_x_793) ;  /* 0x0000006000007945 */ /* 0x000fe20003800000 */
[----:B------:R-:W-:Y:S02]  /*e470*/  IMAD.MOV.U32 R4, RZ, RZ, 0x8 ;  /* 0x00000008ff047424 */ /* 0x000fe400078e00ff */
[----:B------:R-:W-:-:S07]  /*e480*/  IMAD.MOV.U32 R34, RZ, RZ, -0x1 ;  /* 0xffffffffff227424 */ /* 0x000fce00078e00ff */
[----:B--23--:R-:W-:Y:S05]  /*e490*/  WARPSYNC.COLLECTIVE R34, `(.L_x_794) ;  /* 0x0000000022087348 */ /* 0x00cfea0003c00000 */
[----:B------:R0:W1:Y:S02]  /*e4a0*/  SHFL.DOWN P4, R6, R7, R4, R33 ;  /* 0x0800000407067389 */ /* 0x0000640000080021 */
[----:B0123--:R-:W-:Y:S05]  /*e4b0*/  ENDCOLLECTIVE ;  /* 0x000000000000791b */ /* 0x00ffea0003800000 */
.L_x_794:
[----:B------:R-:W-:Y:S05]  /*e4c0*/  BSYNC B0 ;  /* 0x0000000000007941 */ /* 0x000fea0003800000 */
.L_x_793:
[----:B------:R-:W-:Y:S05]  /*e4d0*/  BRA `(.L_x_795) ;  /* 0xffffffc0004c7947 */ /* 0x000fea000383ffff */
.L_x_618:
[----:B------:R-:W-:Y:S01]  /*e4e0*/  BSSY B0, `(.L_x_796) ;  /* 0x0000007000007945 */ /* 0x000fe20003800000 */
[----:B------:R-:W-:Y:S02]  /*e4f0*/  IMAD.MOV.U32 R7, RZ, RZ, R40 ;  /* 0x000000ffff077224 */ /* 0x000fe400078e0028 */
[----:B------:R-:W-:Y:S02]  /*e500*/  IMAD.MOV.U32 R4, RZ, RZ, 0x10 ;  /* 0x00000010ff047424 */ /* 0x000fe400078e00ff */
[----:B------:R-:W-:-:S07]  /*e510*/  IMAD.MOV.U32 R34, RZ, RZ, -0x1 ;  /* 0xffffffffff227424 */ /* 0x000fce00078e00ff */
[----:B--23--:R-:W-:Y:S05]  /*e520*/  WARPSYNC.COLLECTIVE R34, `(.L_x_797) ;  /* 0x0000000022087348 */ /* 0x00cfea0003c00000 */
[----:B------:R0:W1:Y:S02]  /*e530*/  SHFL.DOWN P4, R6, R7, R4, R33 ;  /* 0x0800000407067389 */ /* 0x0000640000080021 */
[----:B0123--:R-:W-:Y:S05]  /*e540*/  ENDCOLLECTIVE ;  /* 0x000000000000791b */ /* 0x00ffea0003800000 */
.L_x_797:
[----:B------:R-:W-:Y:S05]  /*e550*/  BSYNC B0 ;  /* 0x0000000000007941 */ /* 0x000fea0003800000 */
.L_x_796:
[----:B------:R-:W-:Y:S02]  /*e560*/  IMAD.MOV.U32 R7, RZ, RZ, R41 ;  /* 0x000000ffff077224 */ /* 0x000fe400078e0029 */
[----:B------:R-:W-:Y:S02]  /*e570*/  IMAD.MOV.U32 R4, RZ, RZ, 0x10 ;  /* 0x00000010ff047424 */ /* 0x000fe400078e00ff */
[----:B------:R-:W-:Y:S02]  /*e580*/  IMAD.MOV.U32 R34, RZ, RZ, -0x1 ;  /* 0xffffffffff227424 */ /* 0x000fe400078e00ff */
[----:B------:R-:W-:-:S07]  /*e590*/  IMAD.MOV.U32 R47, RZ, RZ, R6 ;  /* 0x000000ffff2f7224 */ /* 0x000fce00078e0006 */
[----:B------:R-:W-:Y:S05]  /*e5a0*/  WARPSYNC.COLLECTIVE R34, `(.L_x_798) ;  /* 0x0000000022087348 */ /* 0x000fea0003c00000 */
[----:B------:R0:W1:Y:S02]  /*e5b0*/  SHFL.DOWN P4, R6, R7, R4, R33 ;  /* 0x0800000407067389 */ /* 0x0000640000080021 */
[----:B01----:R-:W-:Y:S05]  /*e5c0*/  ENDCOLLECTIVE ;  /* 0x000000000000791b */ /* 0x003fea0003800000 */
.L_x_798:
[----:B------:R-:W-:Y:S02]  /*e5d0*/  IMAD.MOV.U32 R7, RZ, RZ, R38 ;  /* 0x000000ffff077224 */ /* 0x000fe400078e0026 */
[----:B------:R-:W-:-:S07]  /*e5e0*/  IMAD.MOV.U32 R46, RZ, RZ, R6 ;  /* 0x000000ffff2e7224 */ /* 0x000fce00078e0006 */
[----:B------:R-:W-:Y:S05]  /*e5f0*/  WARPSYNC.COLLECTIVE R34, `(.L_x_799) ;  /* 0x0000000022087348 */ /* 0x000fea0003c00000 */
[----:B------:R0:W1:Y:S02]  /*e600*/  SHFL.DOWN P4, R6, R7, R4, R33 ;  /* 0x0800000407067389 */ /* 0x0000640000080021 */
[----:B01----:R-:W-:Y:S05]  /*e610*/  ENDCOLLECTIVE ;  /* 0x000000000000791b */ /* 0x003fea0003800000 */
.L_x_799:
[----:B------:R-:W-:Y:S05]  /*e620*/  BRA `(.L_x_800) ;  /* 0xffffffc000187947 */ /* 0x000fea000383ffff */
.L_x_619:
[----:B------:R-:W-:Y:S01]  /*e630*/  BSSY B0, `(.L_x_801) ;  /* 0x0000006000007945 */ /* 0x000fe20003800000 */
[----:B------:R-:W-:Y:S02]  /*e640*/  IMAD.MOV.U32 R4, RZ, RZ, 0x10 ;  /* 0x00000010ff047424 */ /* 0x000fe400078e00ff */
[----:B------:R-:W-:-:S07]  /*e650*/  IMAD.MOV.U32 R34, RZ, RZ, -0x1 ;  /* 0xffffffffff227424 */ /* 0x000fce00078e00ff */
[----:B--23--:R-:W-:Y:S05]  /*e660*/  WARPSYNC.COLLECTIVE R34, `(.L_x_802) ;  /* 0x0000000022087348 */ /* 0x00cfea0003c00000 */
[----:B------:R0:W1:Y:S02]  /*e670*/  SHFL.DOWN P4, R6, R7, R4, R33 ;  /* 0x0800000407067389 */ /* 0x0000640000080021 */
[----:B0123--:R-:W-:Y:S05]  /*e680*/  ENDCOLLECTIVE ;  /* 0x000000000000791b */ /* 0x00ffea0003800000 */
.L_x_802:
[----:B------:R-:W-:Y:S05]  /*e690*/  BSYNC B0 ;  /* 0x0000000000007941 */ /* 0x000fea0003800000 */
.L_x_801:
[----:B------:R-:W-:Y:S05]  /*e6a0*/  BRA `(.L_x_803) ;  /* 0xffffffc000387947 */ /* 0x000fea000383ffff */
.L_x_620:
[----:B------:R-:W-:Y:S01]  /*e6b0*/  BSSY B0, `(.L_x_804) ;  /* 0x0000005000007945 */ /* 0x000fe20003800000 */
[----:B------:R-:W-:-:S07]  /*e6c0*/  IMAD.MOV.U32 R34, RZ, RZ, -0x1 ;  /* 0xffffffffff227424 */ /* 0x000fce00078e00ff */
[----:B--23--:R-:W-:Y:S05]  /*e6d0*/  WARPSYNC.COLLECTIVE R34, `(.L_x_805) ;  /* 0x0000000022087348 */ /* 0x00cfea0003c00000 */
[----:B------:R-:W-:Y:S01]  /*e6e0*/  VOTE.ALL P5, P5 ;  /* 0x0000000000ff7806 */ /* 0x000fe200028a0000 */
[----:B--23--:R-:W-:-:S12]  /*e6f0*/  ENDCOLLECTIVE ;  /* 0x000000000000791b */ /* 0x00cfd80003800000 */
.L_x_805:
[----:B------:R-:W-:Y:S05]  /*e700*/  BSYNC B0 ;  /* 0x0000000000007941 */ /* 0x000fea0003800000 */
.L_x_804:
[----:B------:R-:W-:Y:S05]  /*e710*/  BRA `(.L_x_806) ;  /* 0xffffffc000307947 */ /* 0x000fea000383ffff */
.L_x_622:
[----:B------:R-:W-:Y:S01]  /*e720*/  BSSY B0, `(.L_x_807) ;  /* 0x0000006000007945 */ /* 0x000fe20003800000 */
[----:B------:R-:W-:Y:S01]  /*e730*/  PLOP3.LUT P4, PT, P4, PT, PT, 0x8, 0x80 ;  /* 0x000000000080781c */ /* 0x000fe2000278e170 */
[----:B------:R-:W-:-:S12]  /*e740*/  IMAD.MOV.U32 R34, RZ, RZ, -0x1 ;  /* 0xffffffffff227424 */ /* 0x000fd800078e00ff */
[----:B--23--:R-:W-:Y:S05]  /*e750*/  WARPSYNC.COLLECTIVE R34, `(.L_x_808) ;  /* 0x0000000022087348 */ /* 0x00cfea0003c00000 */
[----:B------:R-:W-:Y:S01]  /*e760*/  VOTE.ANY P4, P4 ;  /* 0x0000000000ff7806 */ /* 0x000fe20002080100 */
[----:B--23--:R-:W-:-:S12]  /*e770*/  ENDCOLLECTIVE ;  /* 0x000000000000791b */ /* 0x00cfd80003800000 */
.L_x_808:
[----:B------:R-:W-:Y:S05]  /*e780*/  BSYNC B0 ;  /* 0x0000000000007941 */ /* 0x000fea0003800000 */
.L_x_807:
[----:B------:R-:W-:Y:S05]  /*e790*/  BRA `(.L_x_809) ;  /* 0xffffffc000307947 */ /* 0x000fea000383ffff */
.L_x_624:
[----:B------:R-:W-:Y:S01]  /*e7a0*/  BSSY B0, `(.L_x_810) ;  /* 0x0000006000007945 */ /* 0x000fe20003800000 */
[----:B------:R-:W-:Y:S01]  /*e7b0*/  PLOP3.LUT P4, PT, P4, PT, PT, 0x8, 0x80 ;  /* 0x000000000080781c */ /* 0x000fe2000278e170 */
[----:B------:R-:W-:-:S12]  /*e7c0*/  IMAD.MOV.U32 R34, RZ, RZ, -0x1 ;  /* 0xffffffffff227424 */ /* 0x000fd800078e00ff */
[----:B--23--:R-:W-:Y:S05]  /*e7d0*/  WARPSYNC.COLLECTIVE R34, `(.L_x_811) ;  /* 0x0000000022087348 */ /* 0x00cfea0003c00000 */
[----:B------:R-:W-:Y:S01]  /*e7e0*/  VOTE.ANY R34, PT, P4 ;  /* 0x0000000000227806 */ /* 0x000fe200020e0100 */
[----:B--23--:R-:W-:Y:S06]  /*e7f0*/  ENDCOLLECTIVE ;  /* 0x000000000000791b */ /* 0x00cfec0003800000 */
.L_x_811:
[----:B------:R-:W-:Y:S05]  /*e800*/  BSYNC B0 ;  /* 0x0000000000007941 */ /* 0x000fea0003800000 */
.L_x_810:
        /* <DEDUP_REMOVED lines=10> */
.L_x_812:
[----:B------:R-:W-:Y:S02]  /*e8b0*/  IMAD.MOV.U32 R7, RZ, RZ, R32 ;  /* 0x000000ffff077224 */ /* 0x000fe400078e0020 */
[----:B------:R-:W-:-:S07]  /*e8c0*/  IMAD.MOV.U32 R48, RZ, RZ, R6 ;  /* 0x000000ffff307224 */ /* 0x000fce00078e0006 */
[----:B------:R-:W-:Y:S05]  /*e8d0*/  WARPSYNC.COLLECTIVE R34, `(.L_x_813) ;  /* 0x0000000022087348 */ /* 0x000fea0003c00000 */
[----:B------:R0:W1:Y:S02]  /*e8e0*/  SHFL.DOWN P4, R6, R7, R4, R33 ;  /* 0x0800000407067389 */ /* 0x0000640000080021 */
[----:B01----:R-:W-:Y:S05]  /*e8f0*/  ENDCOLLECTIVE ;  /* 0x000000000000791b */ /* 0x003fea0003800000 */
.L_x_813:
[----:B------:R-:W-:Y:S02]  /*e900*/  IMAD.MOV.U32 R7, RZ, RZ, R46 ;  /* 0x000000ffff077224 */ /* 0x000fe400078e002e */
[----:B------:R-:W-:-:S07]  /*e910*/  IMAD.MOV.U32 R51, RZ, RZ, R6 ;  /* 0x000000ffff337224 */ /* 0x000fce00078e0006 */
[----:B------:R-:W-:Y:S05]  /*e920*/  WARPSYNC.COLLECTIVE R34, `(.L_x_814) ;  /* 0x0000000022087348 */ /* 0x000fea0003c00000 */
[----:B------:R0:W1:Y:S02]  /*e930*/  SHFL.DOWN P4, R6, R7, R4, R33 ;  /* 0x0800000407067389 */ /* 0x0000640000080021 */
[----:B01----:R-:W-:Y:S05]  /*e940*/  ENDCOLLECTIVE ;  /* 0x000000000000791b */ /* 0x003fea0003800000 */
.L_x_814:
[----:B------:R-:W-:Y:S05]  /*e950*/  BRA `(.L_x_815) ;  /* 0xffffffbc00fc7947 */ /* 0x000fea000383ffff */
.L_x_625:
[----:B------:R-:W-:Y:S01]  /*e960*/  BSSY B0, `(.L_x_816) ;  /* 0x0000006000007945 */ /* 0x000fe20003800000 */
[----:B------:R-:W-:Y:S02]  /*e970*/  IMAD.MOV.U32 R4, RZ, RZ, 0x1 ;  /* 0x00000001ff047424 */ /* 0x000fe400078e00ff */
[----:B------:R-:W-:-:S07]  /*e980*/  IMAD.MOV.U32 R34, RZ, RZ, -0x1 ;  /* 0xffffffffff227424 */ /* 0x000fce00078e00ff */
[----:B--23--:R-:W-:Y:S05]  /*e990*/  WARPSYNC.COLLECTIVE R34, `(.L_x_817) ;  /* 0x0000000022087348 */ /* 0x00cfea0003c00000 */
[----:B------:R0:W1:Y:S02]  /*e9a0*/  SHFL.DOWN P4, R6, R7, R4, R33 ;  /* 0x0800000407067389 */ /* 0x0000640000080021 */
[----:B0123--:R-:W-:Y:S05]  /*e9b0*/  ENDCOLLECTIVE ;  /* 0x000000000000791b */ /* 0x00ffea0003800000 */
.L_x_817:
[----:B------:R-:W-:Y:S05]  /*e9c0*/  BSYNC B0 ;  /* 0x0000000000007941 */ /* 0x000fea0003800000 */
.L_x_816:
[----:B------:R-:W-:Y:S05]  /*e9d0*/  BRA `(.L_x_818) ;  /* 0xffffffc000007947 */ /* 0x000fea000383ffff */
.L_x_626:
[----:B------:R-:W-:Y:S01]  /*e9e0*/  BSSY B0, `(.L_x_819) ;  /* 0x0000007000007945 */ /* 0x000fe20003800000 */
[----:B------:R-:W-:Y:S02]  /*e9f0*/  IMAD.MOV.U32 R7, RZ, RZ, R49 ;  /* 0x000000ffff077224 */ /* 0x000fe400078e0031 */
[----:B------:R-:W-:Y:S02]  /*ea00*/  IMAD.MOV.U32 R4, RZ, RZ, 0x2 ;  /* 0x00000002ff047424 */ /* 0x000fe400078e00ff */
[----:B------:R-:W-:-:S07]  /*ea10*/  IMAD.MOV.U32 R34, RZ, RZ, -0x1 ;  /* 0xffffffffff227424 */ /* 0x000fce00078e00ff */
[----:B--23--:R-:W-:Y:S05]  /*ea20*/  WARPSYNC.COLLECTIVE R34, `(.L_x_820) ;  /* 0x0000000022087348 */ /* 0x00cfea0003c00000 */
[----:B------:R0:W1:Y:S02]  /*ea30*/  SHFL.DOWN P4, R6, R7, R4, R33 ;  /* 0x0800000407067389 */ /* 0x0000640000080021 */
[----:B0123--:R-:W-:Y:S05]  /*ea40*/  ENDCOLLECTIVE ;  /* 0x000000000000791b */ /* 0x00ffea0003800000 */
.L_x_820:
[----:B------:R-:W-:Y:S05]  /*ea50*/  BSYNC B0 ;  /* 0x0000000000007941 */ /* 0x000fea0003800000 */
.L_x_819:
[----:B------:R-:W-:Y:S02]  /*ea60*/  IMAD.MOV.U32 R7, RZ, RZ, R32 ;  /* 0x000000ffff077224 */ /* 0x000fe400078e0020 */
[----:B------:R-:W-:Y:S02]  /*ea70*/  IMAD.MOV.U32 R4, RZ, RZ, 0x2 ;  /* 0x00000002ff047424 */ /* 0x000fe400078e00ff */
[----:B------:R-:W-:Y:S02]  /*ea80*/  IMAD.MOV.U32 R34, RZ, RZ, -0x1 ;  /* 0xffffffffff227424 */ /* 0x000fe400078e00ff */
[----:B------:R-:W-:-:S07]  /*ea90*/  IMAD.MOV.U32 R48, RZ, RZ, R6 ;  /* 0x000000ffff307224 */ /* 0x000fce00078e0006 */
[----:B------:R-:W-:Y:S05]  /*eaa0*/  WARPSYNC.COLLECTIVE R34, `(.L_x_821) ;  /* 0x0000000022087348 */ /* 0x000fea0003c00000 */
[----:B------:R0:W1:Y:S02]  /*eab0*/  SHFL.DOWN P4, R6, R7, R4, R33 ;  /* 0x0800000407067389 */ /* 0x0000640000080021 */
[----:B01----:R-:W-:Y:S05]  /*eac0*/  ENDCOLLECTIVE ;  /* 0x000000000000791b */ /* 0x003fea0003800000 */
.L_x_821:
[----:B------:R-:W-:Y:S02]  /*ead0*/  IMAD.MOV.U32 R7, RZ, RZ, R46 ;  /* 0x000000ffff077224 */ /* 0x000fe400078e002e */
[----:B------:R-:W-:-:S07]  /*eae0*/  IMAD.MOV.U32 R51, RZ, RZ, R6 ;  /* 0x000000ffff337224 */ /* 0x000fce00078e0006 */
[----:B------:R-:W-:Y:S05]  /*eaf0*/  WARPSYNC.COLLECTIVE R34, `(.L_x_822) ;  /* 0x0000000022087348 */ /* 0x000fea0003c00000 */
[----:B------:R0:W1:Y:S02]  /*eb00*/  SHFL.DOWN P4, R6, R7, R4, R33 ;  /* 0x0800000407067389 */ /* 0x0000640000080021 */
[----:B01----:R-:W-:Y:S05]  /*eb10*/  ENDCOLLECTIVE ;  /* 0x000000000000791b */ /* 0x003fea0003800000 */
.L_x_822:
[----:B------:R-:W-:Y:S05]  /*eb20*/  BRA `(.L_x_823) ;  /* 0xffffffbc00c87947 */ /* 0x000fea000383ffff */
.L_x_627:
[----:B------:R-:W-:Y:S01]  /*eb30*/  BSSY B0, `(.L_x_824) ;  /* 0x0000006000007945 */ /* 0x000fe20003800000 */
[----:B------:R-:W-:Y:S02]  /*eb40*/  IMAD.MOV.U32 R4, RZ, RZ, 0x2 ;  /* 0x00000002ff047424 */ /* 0x000fe400078e00ff */
[----:B------:R-:W-:-:S07]  /*eb50*/  IMAD.MOV.U32 R34, RZ, RZ, -0x1 ;  /* 0xffffffffff227424 */ /* 0x000fce00078e00ff */
[----:B--23--:R-:W-:Y:S05]  /*eb60*/  WARPSYNC.COLLECTIVE R34, `(.L_x_825) ;  /* 0x0000000022087348 */ /* 0x00cfea0003c00000 */
[----:B------:R0:W1:Y:S02]  /*eb70*/  SHFL.DOWN P4, R6, R7, R4, R33 ;  /* 0x0800000407067389 */ /* 0x0000640000080021 */
[----:B0123--:R-:W-:Y:S05]  /*eb80*/  ENDCOLLECTIVE ;  /* 0x000000000000791b */ /* 0x00ffea0003800000 */
.L_x_825:
[----:B------:R-:W-:Y:S05]  /*eb90*/  BSYNC B0 ;  /* 0x0000000000007941 */ /* 0x000fea0003800000 */
.L_x_824:
[----:B------:R-:W-:Y:S05]  /*eba0*/  BRA `(.L_x_826) ;  /* 0xffffffbc00cc7947 */ /* 0x000fea000383ffff */
.L_x_628:
[----:B------:R-:W-:Y:S01]  /*ebb0*/  BSSY B0, `(.L_x_827) ;  /* 0x0000007000007945 */ /* 0x000fe20003800000 */
[----:B------:R-:W-:Y:S02]  /*ebc0*/  IMAD.MOV.U32 R7, RZ, RZ, R49 ;  /* 0x000000ffff077224 */ /* 0x000fe400078e0031 */
[----:B------:R-:W-:Y:S02]  /*ebd0*/  IMAD.MOV.U32 R4, RZ, RZ, 0x4 ;  /* 0x00000004ff047424 */ /* 0x000fe400078e00ff */
[----:B------:R-:W-:-:S07]  /*ebe0*/  IMAD.MOV.U32 R34, RZ, RZ, -0x1 ;  /* 0xffffffffff227424 */ /* 0x000fce00078e00ff */
[----:B--23--:R-:W-:Y:S05]  /*ebf0*/  WARPSYNC.COLLECTIVE R34, `(.L_x_828) ;  /* 0x0000000022087348 */ /* 0x00cfea0003c00000 */
[----:B------:R0:W1:Y:S02]  /*ec00*/  SHFL.DOWN P4, R6, R7, R4, R33 ;  /* 0x0800000407067389 */ /* 0x0000640000080021 */
[----:B0123--:R-:W-:Y:S05]  /*ec10*/  ENDCOLLECTIVE ;  /* 0x000000000000791b */ /* 0x00ffea0003800000 */
.L_x_828:
[----:B------:R-:W-:Y:S05]  /*ec20*/  BSYNC B0 ;  /* 0x0000000000007941 */ /* 0x000fea0003800000 */
.L_x_827:
[----:B------:R-:W-:Y:S02]  /*ec30*/  IMAD.MOV.U32 R7, RZ, RZ, R32 ;  /* 0x000000ffff077224 */ /* 0x000fe400078e0020 */
[----:B------:R-:W-:Y:S02]  /*ec40*/  IMAD.MOV.U32 R4, RZ, RZ, 0x4 ;  /* 0x00000004ff047424 */ /* 0x000fe400078e00ff */
[----:B------:R-:W-:Y:S02]  /*ec50*/  IMAD.MOV.U32 R34, RZ, RZ, -0x1 ;  /* 0xffffffffff227424 */ /* 0x000fe400078e00ff */
[----:B------:R-:W-:-:S07]  /*ec60*/  IMAD.MOV.U32 R48, RZ, RZ, R6 ;  /* 0x000000ffff307224 */ /* 0x000fce00078e0006 */
[----:B------:R-:W-:Y:S05]  /*ec70*/  WARPSYNC.COLLECTIVE R34, `(.L_x_829) ;  /* 0x0000000022087348 */ /* 0x000fea0003c00000 */
[----:B------:R0:W1:Y:S02]  /*ec80*/  SHFL.DOWN P4, R6, R7, R4, R33 ;  /* 0x0800000407067389 */ /* 0x0000640000080021 */
[----:B01----:R-:W-:Y:S05]  /*ec90*/  ENDCOLLECTIVE ;  /* 0x000000000000791b */ /* 0x003fea0003800000 */
.L_x_829:
[----:B------:R-:W-:Y:S02]  /*eca0*/  IMAD.MOV.U32 R7, RZ, RZ, R46 ;  /* 0x000000ffff077224 */ /* 0x000fe400078e002e */
[----:B------:R-:W-:-:S07]  /*ecb0*/  IMAD.MOV.U32 R51, RZ, RZ, R6 ;  /* 0x000000ffff337224 */ /* 0x000fce00078e0006 */
[----:B------:R-:W-:Y:S05]  /*ecc0*/  WARPSYNC.COLLECTIVE R34, `(.L_x_830) ;  /* 0x0000000022087348 */ /* 0x000fea0003c00000 */
[----:B------:R0:W1:Y:S02]  /*ecd0*/  SHFL.DOWN P4, R6, R7, R4, R33 ;  /* 0x0800000407067389 */ /* 0x0000640000080021 */
[----:B01----:R-:W-:Y:S05]  /*ece0*/  ENDCOLLECTIVE ;  /* 0x000000000000791b */ /* 0x003fea0003800000 */
.L_x_830:
[----:B------:R-:W-:Y:S05]  /*ecf0*/  BRA `(.L_x_831) ;  /* 0xffffffbc00947947 */ /* 0x000fea000383ffff */
.L_x_629:
[----:B------:R-:W-:Y:S01]  /*ed00*/  BSSY B0, `(.L_x_832) ;  /* 0x0000006000007945 */ /* 0x000fe20003800000 */
[----:B------:R-:W-:Y:S02]  /*ed10*/  IMAD.MOV.U32 R4, RZ, RZ, 0x4 ;  /* 0x00000004ff047424 */ /* 0x000fe400078e00ff */
[----:B------:R-:W-:-:S07]  /*ed20*/  IMAD.MOV.U32 R34, RZ, RZ, -0x1 ;  /* 0xffffffffff227424 */ /* 0x000fce00078e00ff */
[----:B--23--:R-:W-:Y:S05]  /*ed30*/  WARPSYNC.COLLECTIVE R34, `(.L_x_833) ;  /* 0x0000000022087348 */ /* 0x00cfea0003c00000 */
[----:B------:R0:W1:Y:S02]  /*ed40*/  SHFL.DOWN P4, R6, R7, R4, R33 ;  /* 0x0800000407067389 */ /* 0x0000640000080021 */
[----:B0123--:R-:W-:Y:S05]  /*ed50*/  ENDCOLLECTIVE ;  /* 0x000000000000791b */ /* 0x00ffea0003800000 */
.L_x_833:
[----:B------:R-:W-:Y:S05]  /*ed60*/  BSYNC B0 ;  /* 0x0000000000007941 */ /* 0x000fea0003800000 */
.L_x_832:
[----:B------:R-:W-:Y:S05]  /*ed70*/  BRA `(.L_x_834) ;  /* 0xffffffbc00987947 */ /* 0x000fea000383ffff */
.L_x_630:
[----:B------:R-:W-:Y:S01]  /*ed80*/  BSSY B0, `(.L_x_835) ;  /* 0x0000007000007945 */ /* 0x000fe20003800000 */
[----:B------:R-:W-:Y:S02]  /*ed90*/  IMAD.MOV.U32 R7, RZ, RZ, R49 ;  /* 0x000000ffff077224 */ /* 0x000fe400078e0031 */
[----:B------:R-:W-:Y:S02]  /*eda0*/  IMAD.MOV.U32 R4, RZ, RZ, 0x8 ;  /* 0x00000008ff047424 */ /* 0x000fe400078e00ff */
[----:B------:R-:W-:-:S07]  /*edb0*/  IMAD.MOV.U32 R34, RZ, RZ, -0x1 ;  /* 0xffffffffff227424 */ /* 0x000fce00078e00ff */
[----:B--23--:R-:W-:Y:S05]  /*edc0*/  WARPSYNC.COLLECTIVE R34, `(.L_x_836) ;  /* 0x0000000022087348 */ /* 0x00cfea0003c00000 */
[----:B------:R0:W1:Y:S02]  /*edd0*/  SHFL.DOWN P4, R6, R7, R4, R33 ;  /* 0x0800000407067389 */ /* 0x0000640000080021 */
[----:B0123--:R-:W-:Y:S05]  /*ede0*/  ENDCOLLECTIVE ;  /* 0x000000000000791b */ /* 0x00ffea0003800000 */
.L_x_836:
[----:B------:R-:W-:Y:S05]  /*edf0*/  BSYNC B0 ;  /* 0x0000000000007941 */ /* 0x000fea0003800000 */
.L_x_835:
[----:B------:R-:W-:Y:S02]  /*ee00*/  IMAD.MOV.U32 R7, RZ, RZ, R32 ;  /* 0x000000ffff077224 */ /* 0x000fe400078e0020 */
[----:B------:R-:W-:Y:S02]  /*ee10*/  IMAD.MOV.U32 R4, RZ, RZ, 0x8 ;  /* 0x00000008ff047424 */ /* 0x000fe400078e00ff */
[----:B------:R-:W-:Y:S02]  /*ee20*/  IMAD.MOV.U32 R34, RZ, RZ, -0x1 ;  /* 0xffffffffff227424 */ /* 0x000fe400078e00ff */
[----:B------:R-:W-:-:S07]  /*ee30*/  IMAD.MOV.U32 R48, RZ, RZ, R6 ;  /* 0x000000ffff307224 */ /* 0x000fce00078e0006 */
[----:B------:R-:W-:Y:S05]  /*ee40*/  WARPSYNC.COLLECTIVE R34, `(.L_x_837) ;  /* 0x0000000022087348 */ /* 0x000fea0003c00000 */
[----:B------:R0:W1:Y:S02]  /*ee50*/  SHFL.DOWN P4, R6, R7, R4, R33 ;  /* 0x0800000407067389 */ /* 0x0000640000080021 */
[----:B01----:R-:W-:Y:S05]  /*ee60*/  ENDCOLLECTIVE ;  /* 0x000000000000791b */ /* 0x003fea0003800000 */
.L_x_837:
[----:B------:R-:W-:Y:S02]  /*ee70*/  IMAD.MOV.U32 R7, RZ, RZ, R46 ;  /* 0x000000ffff077224 */ /* 0x000fe400078e002e */
[----:B------:R-:W-:-:S07]  /*ee80*/  IMAD.MOV.U32 R51, RZ, RZ, R6 ;  /* 0x000000ffff337224 */ /* 0x000fce00078e0006 */
[----:B------:R-:W-:Y:S05]  /*ee90*/  WARPSYNC.COLLECTIVE R34, `(.L_x_838) ;  /* 0x0000000022087348 */ /* 0x000fea0003c00000 */
[----:B------:R0:W1:Y:S02]  /*eea0*/  SHFL.DOWN P4, R6, R7, R4, R33 ;  /* 0x0800000407067389 */ /* 0x0000640000080021 */
[----:B01----:R-:W-:Y:S05]  /*eeb0*/  ENDCOLLECTIVE ;  /* 0x000000000000791b */ /* 0x003fea0003800000 */
.L_x_838:
[----:B------:R-:W-:Y:S05]  /*eec0*/  BRA `(.L_x_839) ;  /* 0xffffffbc00607947 */ /* 0x000fea000383ffff */
.L_x_631:
[----:B------:R-:W-:Y:S01]  /*eed0*/  BSSY B0, `(.L_x_840) ;  /* 0x0000006000007945 */ /* 0x000fe20003800000 */
[----:B------:R-:W-:Y:S02]  /*eee0*/  IMAD.MOV.U32 R4, RZ, RZ, 0x8 ;  /* 0x00000008ff047424 */ /* 0x000fe400078e00ff */
[----:B------:R-:W-:-:S07]  /*eef0*/  IMAD.MOV.U32 R34, RZ, RZ, -0x1 ;  /* 0xffffffffff227424 */ /* 0x000fce00078e00ff */
[----:B--23--:R-:W-:Y:S05]  /*ef00*/  WARPSYNC.COLLECTIVE R34, `(.L_x_841) ;  /* 0x0000000022087348 */ /* 0x00cfea0003c00000 */
[----:B------:R0:W1:Y:S02]  /*ef10*/  SHFL.DOWN P4, R6, R7, R4, R33 ;  /* 0x0800000407067389 */ /* 0x0000640000080021 */
[----:B0123--:R-:W-:Y:S05]  /*ef20*/  ENDCOLLECTIVE ;  /* 0x000000000000791b */ /* 0x00ffea0003800000 */
.L_x_841:
[----:B------:R-:W-:Y:S05]  /*ef30*/  BSYNC B0 ;  /* 0x0000000000007941 */ /* 0x000fea0003800000 */
.L_x_840:
[----:B------:R-:W-:Y:S05]  /*ef40*/  BRA `(.L_x_842) ;  /* 0xffffffbc00647947 */ /* 0x000fea000383ffff */
.L_x_632:
[----:B------:R-:W-:Y:S01]  /*ef50*/  BSSY B0, `(.L_x_843) ;  /* 0x0000007000007945 */ /* 0x000fe20003800000 */
[----:B------:R-:W-:Y:S02]  /*ef60*/  IMAD.MOV.U32 R7, RZ, RZ, R49 ;  /* 0x000000ffff077224 */ /* 0x000fe400078e0031 */
[----:B------:R-:W-:Y:S02]  /*ef70*/  IMAD.MOV.U32 R4, RZ, RZ, 0x10 ;  /* 0x00000010ff047424 */ /* 0x000fe400078e00ff */
[----:B------:R-:W-:-:S07]  /*ef80*/  IMAD.MOV.U32 R34, RZ, RZ, -0x1 ;  /* 0xffffffffff227424 */ /* 0x000fce00078e00ff */
[----:B--23--:R-:W-:Y:S05]  /*ef90*/  WARPSYNC.COLLECTIVE R34, `(.L_x_844) ;  /* 0x0000000022087348 */ /* 0x00cfea0003c00000 */
[----:B------:R0:W1:Y:S02]  /*efa0*/  SHFL.DOWN P4, R6, R7, R4, R33 ;  /* 0x0800000407067389 */ /* 0x0000640000080021 */
[----:B0123--:R-:W-:Y:S05]  /*efb0*/  ENDCOLLECTIVE ;  /* 0x000000000000791b */ /* 0x00ffea0003800000 */
.L_x_844:
[----:B------:R-:W-:Y:S05]  /*efc0*/  BSYNC B0 ;  /* 0x0000000000007941 */ /* 0x000fea0003800000 */
.L_x_843:
[----:B------:R-:W-:Y:S02]  /*efd0*/  IMAD.MOV.U32 R7, RZ, RZ, R32 ;  /* 0x000000ffff077224 */ /* 0x000fe400078e0020 */
[----:B------:R-:W-:Y:S02]  /*efe0*/  IMAD.MOV.U32 R4, RZ, RZ, 0x10 ;  /* 0x00000010ff047424 */ /* 0x000fe400078e00ff */
[----:B------:R-:W-:Y:S02]  /*eff0*/  IMAD.MOV.U32 R34, RZ, RZ, -0x1 ;  /* 0xffffffffff227424 */ /* 0x000fe400078e00ff */
[----:B------:R-:W-:Y:S02]  /*f000*/  IMAD.MOV.U32 R48, RZ, RZ, R6 ;  /* 0x000000ffff307224 */ /* 0x000fe400078e0006 */
[----:B------:R-:W-:-:S07]  /*f010*/  VIADD R50, R28, 0x10 ;  /* 0x000000101c327836 */ /* 0x000fce0000000000 */
[----:B------:R-:W-:Y:S05]  /*f020*/  WARPSYNC.COLLECTIVE R34, `(.L_x_845) ;  /* 0x0000000022087348 */ /* 0x000fea0003c00000 */
[----:B------:R0:W1:Y:S02]  /*f030*/  SHFL.DOWN P4, R6, R7, R4, R33 ;  /* 0x0800000407067389 */ /* 0x0000640000080021 */
[----:B01----:R-:W-:Y:S05]  /*f040*/  ENDCOLLECTIVE ;  /* 0x000000000000791b */ /* 0x003fea0003800000 */
.L_x_845:
[----:B------:R-:W-:Y:S02]  /*f050*/  IMAD.MOV.U32 R7, RZ, RZ, R46 ;  /* 0x000000ffff077224 */ /* 0x000fe400078e002e */
[----:B------:R-:W-:-:S07]  /*f060*/  IMAD.MOV.U32 R51, RZ, RZ, R6 ;  /* 0x000000ffff337224 */ /* 0x000fce00078e0006 */
[----:B------:R-:W-:Y:S05]  /*f070*/  WARPSYNC.COLLECTIVE R34, `(.L_x_846) ;  /* 0x0000000022087348 */ /* 0x000fea0003c00000 */
[----:B------:R0:W1:Y:S02]  /*f080*/  SHFL.DOWN P4, R6, R7, R4, R33 ;  /* 0x0800000407067389 */ /* 0x0000640000080021 */
[----:B01----:R-:W-:Y:S05]  /*f090*/  ENDCOLLECTIVE ;  /* 0x000000000000791b */ /* 0x003fea0003800000 */
.L_x_846:
[----:B------:R-:W-:Y:S05]  /*f0a0*/  BRA `(.L_x_847) ;  /* 0xffffffbc002c7947 */ /* 0x000fea000383ffff */
.L_x_633:
[----:B------:R-:W-:Y:S01]  /*f0b0*/  BSSY B0, `(.L_x_848) ;  /* 0x0000006000007945 */ /* 0x000fe20003800000 */
[----:B------:R-:W-:Y:S02]  /*f0c0*/  IMAD.MOV.U32 R4, RZ, RZ, 0x10 ;  /* 0x00000010ff047424 */ /* 0x000fe400078e00ff */
[----:B------:R-:W-:-:S07]  /*f0d0*/  IMAD.MOV.U32 R34, RZ, RZ, -0x1 ;  /* 0xffffffffff227424 */ /* 0x000fce00078e00ff */
[----:B--23--:R-:W-:Y:S05]  /*f0e0*/  WARPSYNC.COLLECTIVE R34, `(.L_x_849) ;  /* 0x0000000022087348 */ /* 0x00cfea0003c00000 */
[----:B------:R0:W1:Y:S02]  /*f0f0*/  SHFL.DOWN P4, R6, R7, R4, R33 ;  /* 0x0800000407067389 */ /* 0x0000640000080021 */
[----:B0123--:R-:W-:Y:S05]  /*f100*/  ENDCOLLECTIVE ;  /* 0x000000000000791b */ /* 0x00ffea0003800000 */
.L_x_849:
[----:B------:R-:W-:Y:S05]  /*f110*/  BSYNC B0 ;  /* 0x0000000000007941 */ /* 0x000fea0003800000 */
.L_x_848:
[----:B------:R-:W-:Y:S05]  /*f120*/  BRA `(.L_x_850) ;  /* 0xffffffbc004c7947 */ /* 0x000fea000383ffff */
.L_x_634:
[----:B------:R-:W-:Y:S01]  /*f130*/  BSSY B0, `(.L_x_851) ;  /* 0x0000005000007945 */ /* 0x000fe20003800000 */
[----:B------:R-:W-:-:S07]  /*f140*/  IMAD.MOV.U32 R34, RZ, RZ, -0x1 ;  /* 0xffffffffff227424 */ /* 0x000fce00078e00ff */
[----:B--23--:R-:W-:Y:S05]  /*f150*/  WARPSYNC.COLLECTIVE R34, `(.L_x_852) ;  /* 0x0000000022087348 */ /* 0x00cfea0003c00000 */
[----:B------:R-:W-:Y:S01]  /*f160*/  VOTE.ALL P5, P5 ;  /* 0x0000000000ff7806 */ /* 0x000fe200028a0000 */
[----:B--23--:R-:W-:-:S12]  /*f170*/  ENDCOLLECTIVE ;  /* 0x000000000000791b */ /* 0x00cfd80003800000 */
.L_x_852:
[----:B------:R-:W-:Y:S05]  /*f180*/  BSYNC B0 ;  /* 0x0000000000007941 */ /* 0x000fea0003800000 */
.L_x_851:
[----:B------:R-:W-:Y:S05]  /*f190*/  BRA `(.L_x_853) ;  /* 0xffffffbc00487947 */ /* 0x000fea000383ffff */
.L_x_854:
        /* <DEDUP_REMOVED lines=14> */
.L_x_1032:


//--------------------- .text._ZN6thrust24THRUST_300001_SM_1000_NS8cuda_cub4core6detail13_kernel_agentINS1_15__reduce_by_key9InitAgentIN3cub18CUB_300001_SM_100024ReduceByKeyScanTileStateIilLb1EEElPlEEJSA_lSB_EEEvDpT0_ --------------------------
	.section	.text._ZN6thrust24THRUST_300001_SM_1000_NS8cuda_cub4core6detail13_kernel_agentINS1_15__reduce_by_key9InitAgentIN3cub18CUB_300001_SM_100024ReduceByKeyScanTileStateIilLb1EEElPlEEJSA_lSB_EEEvDpT0_,"ax",@progbits
	.align	128
        .global         _ZN6thrust24THRUST_300001_SM_1000_NS8cuda_cub4core6detail13_kernel_agentINS1_15__reduce_by_key9InitAgentIN3cub18CUB_300001_SM_100024ReduceByKeyScanTileStateIilLb1EEElPlEEJSA_lSB_EEEvDpT0_
        .type           _ZN6thrust24THRUST_300001_SM_1000_NS8cuda_cub4core6detail13_kernel_agentINS1_15__reduce_by_key9InitAgentIN3cub18CUB_300001_SM_100024ReduceByKeyScanTileStateIilLb1EEElPlEEJSA_lSB_EEEvDpT0_,@function
        .size           _ZN6thrust24THRUST_300001_SM_1000_NS8cuda_cub4core6detail13_kernel_agentINS1_15__reduce_by_key9InitAgentIN3cub18CUB_300001_SM_100024ReduceByKeyScanTileStateIilLb1EEElPlEEJSA_lSB_EEEvDpT0_,(.L_x_1033 - _ZN6thrust24THRUST_300001_SM_1000_NS8cuda_cub4core6detail13_kernel_agentINS1_15__reduce_by_key9InitAgentIN3cub18CUB_300001_SM_100024ReduceByKeyScanTileStateIilLb1EEElPlEEJSA_lSB_EEEvDpT0_)
        .other          _ZN6thrust24THRUST_300001_SM_1000_NS8cuda_cub4core6detail13_kernel_agentINS1_15__reduce_by_key9InitAgentIN3cub18CUB_300001_SM_100024ReduceByKeyScanTileStateIilLb1EEElPlEEJSA_lSB_EEEvDpT0_,@"STO_CUDA_ENTRY STV_DEFAULT"
_ZN6thrust24THRUST_300001_SM_1000_NS8cuda_cub4core6detail13_kernel_agentINS1_15__reduce_by_key9InitAgentIN3cub18CUB_300001_SM_100024ReduceByKeyScanTileStateIilLb1EEElPlEEJSA_lSB_EEEvDpT0_:
.text._ZN6thrust24THRUST_300001_SM_1000_NS8cuda_cub4core6detail13_kernel_agentINS1_15__reduce_by_key9InitAgentIN3cub18CUB_300001_SM_100024ReduceByKeyScanTileStateIilLb1EEElPlEEJSA_lSB_EEEvDpT0_:
[----:B------:R-:W-:Y:S01]  /*0000*/  LDC R1, c[0x0][0x37c] ;  /* 0x0000df00ff017b82 */ /* 0x000fe20000000800 */
[----:B------:R-:W0:Y:S07]  /*0010*/  S2R R0, SR_TID.X ;  /* 0x0000000000007919 */ /* 0x000e2e0000002100 */
[----:B------:R-:W1:Y:S01]  /*0020*/  S2UR UR6, SR_CTAID.X ;  /* 0x00000000000679c3 */ /* 0x000e620000002500 */
[----:B------:R-:W2:Y:S01]  /*0030*/  LDCU UR4, c[0x0][0x388] ;  /* 0x00007100ff0477ac */ /* 0x000ea20008000800 */
[----:B------:R-:W-:-:S06]  /*0040*/  CS2R R10, SRZ ;  /* 0x00000000000a7805 */ /* 0x000fcc000001ff00 */
[----:B------:R-:W1:Y:S01]  /*0050*/  LDC R7, c[0x0][0x360] ;  /* 0x0000d800ff077b82 */ /* 0x000e620000000800 */
[C---:B0-----:R-:W-:Y:S01]  /*0060*/  ISETP.GT.U32.AND P0, PT, R0.reuse, 0x1f, PT ;  /* 0x0000001f0000780c */ /* 0x041fe20003f04070 */
[----:B-1----:R-:W-:Y:S01]  /*0070*/  IMAD R7, R7, UR6, R0 ;  /* 0x0000000607077c24 */ /* 0x002fe2000f8e0200 */
[----:B------:R-:W-:Y:S02]  /*0080*/  LOP3.LUT P2, RZ, R0, UR6, RZ, 0xfc, !PT ;  /* 0x0000000600ff7c12 */ /* 0x000fe4000f84fcff */
[----:B------:R-:W-:Y:S02]  /*0090*/  ISETP.NE.OR P0, PT, RZ, UR6, P0 ;  /* 0x00000006ff007c0c */ /* 0x000fe40008705670 */
[----:B--2---:R-:W-:Y:S01]  /*00a0*/  ISETP.GE.AND P1, PT, R7, UR4, PT ;  /* 0x0000000407007c0c */ /* 0x004fe2000bf26270 */
[----:B------:R-:W0:Y:S10]  /*00b0*/  LDCU.64 UR4, c[0x0][0x358] ;  /* 0x00006b00ff0477ac */ /* 0x000e340008000a00 */
[----:B------:R-:W1:Y:S02]  /*00c0*/  @!P0 LDC.64 R4, c[0x0][0x380] ;  /* 0x0000e000ff048b82 */ /* 0x000e640000000a00 */
[----:B------:R-:W-:-:S02]  /*00d0*/  @!P1 IMAD.MOV.U32 R8, RZ, RZ, 0x0 ;  /* 0x00000000ff089424 */ /* 0x000fc400078e00ff */
[----:B------:R-:W-:-:S04]  /*00e0*/  @!P1 IMAD.MOV.U32 R9, RZ, RZ, 0x63 ;  /* 0x00000063ff099424 */ /* 0x000fc800078e00ff */
[----:B------:R-:W2:Y:S01]  /*00f0*/  @!P1 LDC.64 R2, c[0x0][0x380] ;  /* 0x0000e000ff029b82 */ /* 0x000ea20000000a00 */
[----:B-1----:R-:W-:-:S04]  /*0100*/  @!P0 IMAD.WIDE.U32 R4, R0, 0x10, R4 ;  /* 0x0000001000048825 */ /* 0x002fc800078e0004 */
[----:B--2---:R-:W-:-:S05]  /*0110*/  @!P1 IMAD.WIDE R2, R7, 0x10, R2 ;  /* 0x0000001007029825 */ /* 0x004fca00078e0202 */
[----:B0-----:R0:W-:Y:S04]  /*0120*/  @!P1 STG.E.128 desc[UR4][R2.64+0x200], R8 ;  /* 0x0002000802009986 */ /* 0x0011e8000c101d04 */
[----:B------:R0:W-:Y:S01]  /*0130*/  @!P0 STG.E.128 desc[UR4][R4.64], RZ ;  /* 0x000000ff04008986 */ /* 0x0001e2000c101d04 */
[----:B------:R-:W-:Y:S05]  /*0140*/  @P2 EXIT ;  /* 0x000000000000294d */ /* 0x000fea0003800000 */
[----:B0-----:R-:W0:Y:S02]  /*0150*/  LDC.64 R2, c[0x0][0x390] ;  /* 0x0000e400ff027b82 */ /* 0x001e240000000a00 */
[----:B0-----:R-:W-:Y:S01]  /*0160*/  STG.E.64 desc[UR4][R2.64], RZ ;  /* 0x000000ff02007986 */ /* 0x001fe2000c101b04 */
[----:B------:R-:W-:Y:S05]  /*0170*/  EXIT ;  /* 0x000000000000794d */ /* 0x000fea0003800000 */
.L_x_855:
        /* <DEDUP_REMOVED lines=16> */
.L_x_1033:


//--------------------- .text._ZN6thrust24THRUST_300001_SM_1000_NS8cuda_cub4core6detail13_kernel_agentINS1_15__reduce_by_key16ReduceByKeyAgentINS0_6detail15normal_iteratorINS0_10device_ptrIiEEEESB_SB_SB_N4cuda3std3__48equal_toIiEENSE_4plusIiEEPiiEEJSB_SB_SB_SB_SJ_N3cub18CUB_300001_SM_100024ReduceByKeyScanTileStateIiiLb1EEESG_SI_iiEEEvDpT0_ --------------------------
	.section	.text._ZN6thrust24THRUST_300001_SM_1000_NS8cuda_cub4core6detail13_kernel_agentINS1_15__reduce_by_key16ReduceByKeyAgentINS0_6detail15normal_iteratorINS0_10device_ptrIiEEEESB_SB_SB_N4cuda3std3__48equal_toIiEENSE_4plusIiEEPiiEEJSB_SB_SB_SB_SJ_N3cub18CUB_300001_SM_100024ReduceByKeyScanTileStateIiiLb1EEESG_SI_iiEEEvDpT0_,"ax",@progbits
	.align	128
        .global         _ZN6thrust24THRUST_300001_SM_1000_NS8cuda_cub4core6detail13_kernel_agentINS1_15__reduce_by_key16ReduceByKeyAgentINS0_6detail15normal_iteratorINS0_10device_ptrIiEEEESB_SB_SB_N4cuda3std3__48equal_toIiEENSE_4plusIiEEPiiEEJSB_SB_SB_SB_SJ_N3cub18CUB_300001_SM_100024ReduceByKeyScanTileStateIiiLb1EEESG_SI_iiEEEvDpT0_
        .type           _ZN6thrust24THRUST_300001_SM_1000_NS8cuda_cub4core6detail13_kernel_agentINS1_15__reduce_by_key16ReduceByKeyAgentINS0_6detail15normal_iteratorINS0_10device_ptrIiEEEESB_SB_SB_N4cuda3std3__48equal_toIiEENSE_4plusIiEEPiiEEJSB_SB_SB_SB_SJ_N3cub18CUB_300001_SM_100024ReduceByKeyScanTileStateIiiLb1EEESG_SI_iiEEEvDpT0_,@function
        .size           _ZN6thrust24THRUST_300001_SM_1000_NS8cuda_cub4core6detail13_kernel_agentINS1_15__reduce_by_key16ReduceByKeyAgentINS0_6detail15normal_iteratorINS0_10device_ptrIiEEEESB_SB_SB_N4cuda3std3__48equal_toIiEENSE_4plusIiEEPiiEEJSB_SB_SB_SB_SJ_N3cub18CUB_300001_SM_100024ReduceByKeyScanTileStateIiiLb1EEESG_SI_iiEEEvDpT0_,(.L_x_1034 - _ZN6thrust24THRUST_300001_SM_1000_NS8cuda_cub4core6detail13_kernel_agentINS1_15__reduce_by_key16ReduceByKeyAgentINS0_6detail15normal_iteratorINS0_10device_ptrIiEEEESB_SB_SB_N4cuda3std3__48equal_toIiEENSE_4plusIiEEPiiEEJSB_SB_SB_SB_SJ_N3cub18CUB_300001_SM_100024ReduceByKeyScanTileStateIiiLb1EEESG_SI_iiEEEvDpT0_)
        .other          _ZN6thrust24THRUST_300001_SM_1000_NS8cuda_cub4core6detail13_kernel_agentINS1_15__reduce_by_key16ReduceByKeyAgentINS0_6detail15normal_iteratorINS0_10device_ptrIiEEEESB_SB_SB_N4cuda3std3__48equal_toIiEENSE_4plusIiEEPiiEEJSB_SB_SB_SB_SJ_N3cub18CUB_300001_SM_100024ReduceByKeyScanTileStateIiiLb1EEESG_SI_iiEEEvDpT0_,@"STO_CUDA_ENTRY STV_DEFAULT"
_ZN6thrust24THRUST_300001_SM_1000_NS8cuda_cub4core6detail13_kernel_agentINS1_15__reduce_by_key16ReduceByKeyAgentINS0_6detail15normal_iteratorINS0_10device_ptrIiEEEESB_SB_SB_N4cuda3std3__48equal_toIiEENSE_4plusIiEEPiiEEJSB_SB_SB_SB_SJ_N3cub18CUB_300001_SM_100024ReduceByKeyScanTileStateIiiLb1EEESG_SI_iiEEEvDpT0_:
.text._ZN6thrust24THRUST_300001_SM_1000_NS8cuda_cub4core6detail13_kernel_agentINS1_15__reduce_by_key16ReduceByKeyAgentINS0_6detail15normal_iteratorINS0_10device_ptrIiEEEESB_SB_SB_N4cuda3std3__48equal_toIiEENSE_4plusIiEEPiiEEJSB_SB_SB_SB_SJ_N3cub18CUB_300001_SM_100024ReduceByKeyScanTileStateIiiLb1EEESG_SI_iiEEEvDpT0_:
[----:B------:R-:W-:Y:S01]  /*0000*/  LDC R1, c[0x0][0x37c] ;  /* 0x0000df00ff017b82 */ /* 0x000fe20000000800 */
[----:B------:R-:W0:Y:S01]  /*0010*/  S2R R39, SR_CTAID.X ;  /* 0x0000000000277919 */ /* 0x000e220000002500 */
[----:B------:R-:W1:Y:S01]  /*0020*/  LDCU UR4, c[0x0][0x3b4] ;  /* 0x00007680ff0477ac */ /* 0x000e620008000800 */
[----:B------:R-:W2:Y:S01]  /*0030*/  LDCU.64 UR12, c[0x0][0x358] ;  /* 0x00006b00ff0c77ac */ /* 0x000ea20008000a00 */
[----:B0-----:R-:W-:-:S05]  /*0040*/  IMAD R4, R39, 0x900, RZ ;  /* 0x0000090027047824 */ /* 0x001fca00078e02ff */
[----:B-1----:R-:W-:-:S04]  /*0050*/  IADD3 R38, PT, PT, -R4, UR4, RZ ;  /* 0x0000000404267c10 */ /* 0x002fc8000fffe1ff */
[----:B------:R-:W-:-:S13]  /*0060*/  ISETP.GE.AND P0, PT, R38, 0x901, PT ;  /* 0x000009012600780c */ /* 0x000fda0003f06270 */
[----:B--2---:R-:W-:Y:S05]  /*0070*/  @!P0 BRA `(.L_x_856) ;  /* 0x0000005000a08947 */ /* 0x004fea0003800000 */
[----:B------:R-:W-:-:S13]  /*0080*/  ISETP.NE.AND P0, PT, R39, RZ, PT ;  /* 0x000000ff2700720c */ /* 0x000fda0003f05270 */
[----:B------:R-:W-:Y:S05]  /*0090*/  @P0 BRA `(.L_x_857) ;  /* 0x00000020009c0947 */ /* 0x000fea0003800000 */
[----:B------:R-:W0:Y:S01]  /*00a0*/  S2R R16, SR_TID.X ;  /* 0x0000000000107919 */ /* 0x000e220000002100 */
[----:B------:R-:W1:Y:S08]  /*00b0*/  LDC.64 R2, c[0x0][0x380] ;  /* 0x0000e000ff027b82 */ /* 0x000e700000000a00 */
[----:B------:R-:W2:Y:S01]  /*00c0*/  LDC.64 R6, c[0x0][0x388] ;  /* 0x0000e200ff067b82 */ /* 0x000ea20000000a00 */
[----:B0-----:R-:W-:-:S02]  /*00d0*/  LOP3.LUT R5, R16, 0x1f, RZ, 0xc0, !PT ;  /* 0x0000001f10057812 */ /* 0x001fc400078ec0ff */
[----:B------:R-:W-:-:S03]  /*00e0*/  LOP3.LUT R0, R16, 0x3e0, RZ, 0xc0, !PT ;  /* 0x000003e010007812 */ /* 0x000fc600078ec0ff */
[----:B------:R-:W-:-:S04]  /*00f0*/  IMAD.IADD R5, R4, 0x1, R5 ;  /* 0x0000000104057824 */ /* 0x000fc800078e0205 */
[----:B------:R-:W-:-:S04]  /*0100*/  IMAD R5, R0, 0x9, R5 ;  /* 0x0000000900057824 */ /* 0x000fc800078e0205 */
[----:B-1----:R-:W-:-:S05]  /*0110*/  IMAD.WIDE.U32 R2, R5, 0x4, R2 ;  /* 0x0000000405027825 */ /* 0x002fca00078e0002 */
[----:B------:R-:W3:Y:S04]  /*0120*/  LDG.E.CONSTANT R0, desc[UR12][R2.64] ;  /* 0x0000000c02007981 */ /* 0x000ee8000c1e9900 */
[----:B------:R-:W4:Y:S04]  /*0130*/  LDG.E.CONSTANT R4, desc[UR12][R2.64+0x80] ;  /* 0x0000800c02047981 */ /* 0x000f28000c1e9900 */
[----:B------:R-:W5:Y:S04]  /*0140*/  LDG.E.CONSTANT R9, desc[UR12][R2.64+0x100] ;  /* 0x0001000c02097981 */ /* 0x000f68000c1e9900 */
[----:B------:R-:W5:Y:S04]  /*0150*/  LDG.E.CONSTANT R10, desc[UR12][R2.64+0x180] ;  /* 0x0001800c020a7981 */ /* 0x000f68000c1e9900 */
[----:B------:R-:W5:Y:S04]  /*0160*/  LDG.E.CONSTANT R11, desc[UR12][R2.64+0x200] ;  /* 0x0002000c020b7981 */ /* 0x000f68000c1e9900 */
[----:B------:R-:W5:Y:S04]  /*0170*/  LDG.E.CONSTANT R12, desc[UR12][R2.64+0x280] ;  /* 0x0002800c020c7981 */ /* 0x000f68000c1e9900 */
[----:B------:R-:W5:Y:S04]  /*0180*/  LDG.E.CONSTANT R13, desc[UR12][R2.64+0x300] ;  /* 0x0003000c020d7981 */ /* 0x000f68000c1e9900 */
[----:B------:R-:W5:Y:S04]  /*0190*/  LDG.E.CONSTANT R14, desc[UR12][R2.64+0x380] ;  /* 0x0003800c020e7981 */ /* 0x000f68000c1e9900 */
[----:B------:R0:W5:Y:S01]  /*01a0*/  LDG.E.CONSTANT R15, desc[UR12][R2.64+0x400] ;  /* 0x0004000c020f7981 */ /* 0x000162000c1e9900 */
[----:B--2---:R-:W-:-:S05]  /*01b0*/  IMAD.WIDE.U32 R6, R5, 0x4, R6 ;  /* 0x0000000405067825 */ /* 0x004fca00078e0006 */
[----:B------:R-:W2:Y:S04]  /*01c0*/  LDG.E.CONSTANT R19, desc[UR12][R6.64] ;  /* 0x0000000c06137981 */ /* 0x000ea8000c1e9900 */
[----:B------:R-:W2:Y:S04]  /*01d0*/  LDG.E.CONSTANT R21, desc[UR12][R6.64+0x80] ;  /* 0x0000800c06157981 */ /* 0x000ea8000c1e9900 */
[----:B------:R-:W2:Y:S04]  /*01e0*/  LDG.E.CONSTANT R23, desc[UR12][R6.64+0x100] ;  /* 0x0001000c06177981 */ /* 0x000ea8000c1e9900 */
[----:B------:R-:W2:Y:S04]  /*01f0*/  LDG.E.CONSTANT R25, desc[UR12][R6.64+0x180] ;  /* 0x0001800c06197981 */ /* 0x000ea8000c1e9900 */
[----:B------:R-:W2:Y:S04]  /*0200*/  LDG.E.CONSTANT R27, desc[UR12][R6.64+0x200] ;  /* 0x0002000c061b7981 */ /* 0x000ea8000c1e9900 */
[----:B------:R-:W2:Y:S04]  /*0210*/  LDG.E.CONSTANT R33, desc[UR12][R6.64+0x280] ;  /* 0x0002800c06217981 */ /* 0x000ea8000c1e9900 */
[----:B------:R-:W2:Y:S04]  /*0220*/  LDG.E.CONSTANT R35, desc[UR12][R6.64+0x300] ;  /* 0x0003000c06237981 */ /* 0x000ea8000c1e9900 */
[----:B------:R-:W2:Y:S04]  /*0230*/  LDG.E.CONSTANT R37, desc[UR12][R6.64+0x380] ;  /* 0x0003800c06257981 */ /* 0x000ea8000c1e9900 */
[----:B------:R1:W2:Y:S01]  /*0240*/  LDG.E.CONSTANT R39, desc[UR12][R6.64+0x400] ;  /* 0x0004000c06277981 */ /* 0x0002a2000c1e9900 */
[----:B------:R-:W0:Y:S01]  /*0250*/  S2UR UR5, SR_CgaCtaId ;  /* 0x00000000000579c3 */ /* 0x000e220000008800 */
[----:B------:R-:W-:Y:S01]  /*0260*/  SHF.R.U32.HI R8, RZ, 0x5, R16 ;  /* 0x00000005ff087819 */ /* 0x000fe20000011610 */
[----:B------:R-:W-:Y:S01]  /*0270*/  UMOV UR4, 0x400 ;  /* 0x0000040000047882 */ /* 0x000fe20000000000 */
[----:B------:R-:W1:Y:S01]  /*0280*/  S2R R5, SR_LANEID ;  /* 0x0000000000057919 */ /* 0x000e620000000000 */
[----:B------:R-:W-:Y:S01]  /*0290*/  ISETP.NE.AND P1, PT, R16, RZ, PT ;  /* 0x000000ff1000720c */ /* 0x000fe20003f25270 */
[----:B0-----:R-:W-:Y:S01]  /*02a0*/  ULEA UR4, UR5, UR4, 0x18 ;  /* 0x0000000405047291 */ /* 0x001fe2000f8ec0ff */
[----:B-1----:R-:W-:-:S05]  /*02b0*/  IMAD R2, R8, 0x120, R5 ;  /* 0x0000012008027824 */ /* 0x002fca00078e0205 */
[----:B------:R-:W-:-:S05]  /*02c0*/  LEA R2, R2, UR4, 0x2 ;  /* 0x0000000402027c11 */ /* 0x000fca000f8e10ff */
[----:B------:R-:W-:Y:S01]  /*02d0*/  IMAD R17, R5, 0x20, R2 ;  /* 0x0000002005117824 */ /* 0x000fe200078e0202 */
[----:B---3--:R0:W-:Y:S04]  /*02e0*/  STS [R2], R0 ;  /* 0x0000000002007388 */ /* 0x0081e80000000800 */
[----:B----4-:R-:W-:Y:S04]  /*02f0*/  STS [R2+0x80], R4 ;  /* 0x0000800402007388 */ /* 0x010fe80000000800 */
[----:B-----5:R-:W-:Y:S01]  /*0300*/  STS [R2+0x100], R9 ;  /* 0x0001000902007388 */ /* 0x020fe20000000800 */
[----:B0-----:R-:W-:-:S03]  /*0310*/  IMAD.MOV.U32 R0, RZ, RZ, RZ ;  /* 0x000000ffff007224 */ /* 0x001fc600078e00ff */
[----:B------:R0:W-:Y:S04]  /*0320*/  STS [R2+0x180], R10 ;  /* 0x0001800a02007388 */ /* 0x0001e80000000800 */
[----:B------:R-:W-:Y:S04]  /*0330*/  STS [R2+0x200], R11 ;  /* 0x0002000b02007388 */ /* 0x000fe80000000800 */
[----:B------:R-:W-:Y:S01]  /*0340*/  STS [R2+0x280], R12 ;  /* 0x0002800c02007388 */ /* 0x000fe20000000800 */
[----:B0-----:R-:W-:-:S03]  /*0350*/  LEA R10, R16, UR4, 0x2 ;  /* 0x00000004100a7c11 */ /* 0x001fc6000f8e10ff */
        /* <DEDUP_REMOVED lines=8> */
[----:B------:R-:W3:Y:S04]  /*03e0*/  LDS R30, [R17+0xc] ;  /* 0x00000c00111e7984 */ /* 0x000ee80000000800 */
[----:B------:R-:W-:Y:S04]  /*03f0*/  LDS R32, [R17+0x10] ;  /* 0x0000100011207984 */ /* 0x000fe80000000800 */
[----:B------:R-:W-:Y:S04]  /*0400*/  LDS R34, [R17+0x14] ;  /* 0x0000140011227984 */ /* 0x000fe80000000800 */
[----:B------:R-:W4:Y:S04]  /*0410*/  LDS R36, [R17+0x18] ;  /* 0x0000180011247984 */ /* 0x000f280000000800 */
[----:B------:R-:W5:Y:S01]  /*0420*/  LDS R38, [R17+0x1c] ;  /* 0x00001c0011267984 */ /* 0x000f620000000800 */
[----:B------:R-:W-:Y:S01]  /*0430*/  BAR.SYNC.DEFER_BLOCKING 0x0 ;  /* 0x0000000000007b1d */ /* 0x000fe20000010000 */
[----:B0-----:R-:W-:-:S02]  /*0440*/  ISETP.NE.AND P3, PT, R4, R6, PT ;  /* 0x000000060400720c */ /* 0x001fc40003f65270 */
[----:B-1----:R-:W-:Y:S02]  /*0450*/  ISETP.NE.AND P2, PT, R6, R28, PT ;  /* 0x0000001c0600720c */ /* 0x002fe40003f45270 */
[----:B---3--:R-:W-:Y:S01]  /*0460*/  ISETP.NE.AND P6, PT, R28, R30, PT ;  /* 0x0000001e1c00720c */ /* 0x008fe20003fc5270 */
[----:B--2---:R-:W-:Y:S03]  /*0470*/  STS [R2], R19 ;  /* 0x0000001302007388 */ /* 0x004fe60000000800 */
[----:B------:R-:W-:Y:S01]  /*0480*/  P2R R45, PR, RZ, 0x40 ;  /* 0x00000040ff2d7803 */ /* 0x000fe20000000000 */
[----:B------:R-:W-:Y:S04]  /*0490*/  STS [R2+0x80], R21 ;  /* 0x0000801502007388 */ /* 0x000fe80000000800 */
[----:B------:R-:W-:Y:S01]  /*04a0*/  STS [R2+0x100], R23 ;  /* 0x0001001702007388 */ /* 0x000fe20000000800 */
[----:B----4-:R-:W-:-:S03]  /*04b0*/  ISETP.NE.AND P5, PT, R34, R36, PT ;  /* 0x000000242200720c */ /* 0x010fc60003fa5270 */
[----:B------:R-:W-:Y:S01]  /*04c0*/  STS [R2+0x180], R25 ;  /* 0x0001801902007388 */ /* 0x000fe20000000800 */
[----:B-----5:R-:W-:-:S03]  /*04d0*/  ISETP.NE.AND P4, PT, R36, R38, PT ;  /* 0x000000262400720c */ /* 0x020fc60003f85270 */
[----:B------:R-:W-:Y:S04]  /*04e0*/  STS [R2+0x200], R27 ;  /* 0x0002001b02007388 */ /* 0x000fe80000000800 */
[----:B------:R-:W-:Y:S04]  /*04f0*/  STS [R2+0x280], R33 ;  /* 0x0002802102007388 */ /* 0x000fe80000000800 */
[----:B------:R-:W-:Y:S04]  /*0500*/  STS [R2+0x300], R35 ;  /* 0x0003002302007388 */ /* 0x000fe80000000800 */
[----:B------:R-:W-:Y:S04]  /*0510*/  STS [R2+0x380], R37 ;  /* 0x0003802502007388 */ /* 0x000fe80000000800 */
[----:B------:R-:W-:Y:S01]  /*0520*/  STS [R2+0x400], R39 ;  /* 0x0004002702007388 */ /* 0x000fe20000000800 */
[----:B------:R-:W-:-:S03]  /*0530*/  NOP ;  /* 0x0000000000007918 */ /* 0x000fc60000000000 */
[----:B------:R-:W0:Y:S04]  /*0540*/  LDS R47, [R17] ;  /* 0x00000000112f7984 */ /* 0x000e280000000800 */
[----:B------:R-:W1:Y:S04]  /*0550*/  LDS R7, [R17+0x4] ;  /* 0x0000040011077984 */ /* 0x000e680000000800 */
[----:B------:R-:W2:Y:S04]  /*0560*/  LDS R29, [R17+0x8] ;  /* 0x00000800111d7984 */ /* 0x000ea80000000800 */
[----:B------:R-:W3:Y:S04]  /*0570*/  LDS R31, [R17+0xc] ;  /* 0x00000c00111f7984 */ /* 0x000ee80000000800 */
[----:B------:R-:W-:Y:S04]  /*0580*/  LDS R33, [R17+0x10] ;  /* 0x0000100011217984 */ /* 0x000fe80000000800 */
[----:B------:R-:W-:Y:S04]  /*0590*/  LDS R35, [R17+0x14] ;  /* 0x0000140011237984 */ /* 0x000fe80000000800 */
[----:B------:R-:W-:Y:S04]  /*05a0*/  LDS R37, [R17+0x18] ;  /* 0x0000180011257984 */ /* 0x000fe80000000800 */
[----:B------:R-:W-:Y:S04]  /*05b0*/  LDS R44, [R17+0x1c] ;  /* 0x00001c00112c7984 */ /* 0x000fe80000000800 */
[----:B------:R-:W-:Y:S01]  /*05c0*/  LDS R9, [R17+0x20] ;  /* 0x0000200011097984 */ /* 0x000fe20000000800 */
[----:B------:R-:W-:Y:S01]  /*05d0*/  BAR.SYNC.DEFER_BLOCKING 0x0 ;  /* 0x0000000000007b1d */ /* 0x000fe20000010000 */
[----:B0-----:R-:W-:-:S05]  /*05e0*/  SEL R2, R47, RZ, !P3 ;  /* 0x000000ff2f027207 */ /* 0x001fca0005800000 */
[----:B-1----:R-:W-:-:S05]  /*05f0*/  IMAD.IADD R12, R7, 0x1, R2 ;  /* 0x00000001070c7824 */ /* 0x002fca00078e0202 */
[----:B------:R-:W-:-:S05]  /*0600*/  SEL R12, R12, RZ, !P2 ;  /* 0x000000ff0c0c7207 */ /* 0x000fca0005000000 */
[----:B--2---:R-:W-:Y:S01]  /*0610*/  IMAD.IADD R12, R29, 0x1, R12 ;  /* 0x000000011d0c7824 */ /* 0x004fe200078e020c */
[----:B------:R-:W-:Y:S04]  /*0620*/  STS [R10+0x47c], R3 ;  /* 0x00047c030a007388 */ /* 0x000fe80000000800 */
[----:B------:R-:W-:Y:S01]  /*0630*/  SEL R12, R12, RZ, !P6 ;  /* 0x000000ff0c0c7207 */ /* 0x000fe20007000000 */
[----:B------:R-:W-:Y:S04]  /*0640*/  BAR.SYNC.DEFER_BLOCKING 0x0 ;  /* 0x0000000000007b1d */ /* 0x000fe80000010000 */
[----:B---3--:R-:W-:-:S02]  /*0650*/  IMAD.IADD R12, R31, 0x1, R12 ;  /* 0x000000011f0c7824 */ /* 0x008fc400078e020c */
[----:B------:R-:W0:Y:S02]  /*0660*/  @P1 LDS R40, [R10+0x478] ;  /* 0x000478000a281984 */ /* 0x000e240000000800 */
[----:B0-----:R-:W-:-:S04]  /*0670*/  @P1 ISETP.NE.AND P0, PT, R40, R4, PT ;  /* 0x000000042800120c */ /* 0x001fc80003f05270 */
[----:B------:R-:W-:Y:S02]  /*0680*/  @P1 SEL R0, RZ, 0x1, !P0 ;  /* 0x00000001ff001807 */ /* 0x000fe40004000000 */
[----:B------:R-:W-:Y:S02]  /*0690*/  ISETP.NE.AND P1, PT, R32, R34, PT ;  /* 0x000000222000720c */ /* 0x000fe40003f25270 */
[----:B------:R-:W-:Y:S01]  /*06a0*/  ISETP.NE.AND P0, PT, R38, R3, PT ;  /* 0x000000032600720c */ /* 0x000fe20003f05270 */
[----:B------:R-:W-:Y:S01]  /*06b0*/  VIADD R11, R0, 0x1 ;  /* 0x00000001000b7836 */ /* 0x000fe20000000000 */
[----:B------:R-:W-:Y:S01]  /*06c0*/  P2R R46, PR, RZ, 0x2 ;  /* 0x00000002ff2e7803 */ /* 0x000fe20000000000 */
[----:B------:R-:W-:-:S04]  /*06d0*/  @!P3 IMAD.MOV R11, RZ, RZ, R0 ;  /* 0x000000ffff0bb224 */ /* 0x000fc800078e0200 */
[----:B------:R-:W-:Y:S02]  /*06e0*/  VIADD R2, R11, 0x1 ;  /* 0x000000010b027836 */ /* 0x000fe40000000000 */
[----:B------:R-:W-:Y:S01]  /*06f0*/  @!P2 IMAD.MOV R2, RZ, RZ, R11 ;  /* 0x000000ffff02a224 */ /* 0x000fe200078e020b */
[----:B------:R-:W-:-:S03]  /*0700*/  ISETP.NE.AND P2, PT, R30, R32, PT ;  /* 0x000000201e00720c */ /* 0x000fc60003f45270 */
[----:B------:R-:W-:Y:S01]  /*0710*/  VIADD R39, R2, 0x1 ;  /* 0x0000000102277836 */ /* 0x000fe20000000000 */
[----:B------:R-:W-:Y:S01]  /*0720*/  SEL R12, R12, RZ, !P2 ;  /* 0x000000ff0c0c7207 */ /* 0x000fe20005000000 */
[----:B------:R-:W-:Y:S01]  /*0730*/  @!P6 IMAD.MOV R39, RZ, RZ, R2 ;  /* 0x000000ffff27e224 */ /* 0x000fe200078e0202 */
[----:B------:R-:W-:-:S03]  /*0740*/  P2R R26, PR, RZ, 0x4 ;  /* 0x00000004ff1a7803 */ /* 0x000fc60000000000 */
[----:B------:R-:W-:Y:S02]  /*0750*/  IMAD.IADD R12, R33, 0x1, R12 ;  /* 0x00000001210c7824 */ /* 0x000fe400078e020c */
[----:B------:R-:W-:Y:S02]  /*0760*/  VIADD R10, R39, 0x1 ;  /* 0x00000001270a7836 */ /* 0x000fe40000000000 */
[----:B------:R-:W-:Y:S01]  /*0770*/  @!P2 IMAD.MOV R10, RZ, RZ, R39 ;  /* 0x000000ffff0aa224 */ /* 0x000fe200078e0227 */
[----:B------:R-:W-:-:S03]  /*0780*/  SEL R12, R12, RZ, !P1 ;  /* 0x000000ff0c0c7207 */ /* 0x000fc60004800000 */
[----:B------:R-:W-:Y:S02]  /*0790*/  VIADD R11, R10, 0x1 ;  /* 0x000000010a0b7836 */ /* 0x000fe40000000000 */
[----:B------:R-:W-:Y:S02]  /*07a0*/  IMAD.IADD R12, R35, 0x1, R12 ;  /* 0x00000001230c7824 */ /* 0x000fe400078e020c */
[----:B------:R-:W-:Y:S01]  /*07b0*/  @!P1 IMAD.MOV R11, RZ, RZ, R10 ;  /* 0x000000ffff0b9224 */ /* 0x000fe200078e020a */
[----:B------:R-:W-:Y:S02]  /*07c0*/  ISETP.NE.AND P1, PT, R6, R28, PT ;  /* 0x0000001c0600720c */ /* 0x000fe40003f25270 */
[----:B------:R-:W-:Y:S01]  /*07d0*/  SEL R12, R12, RZ, !P5 ;  /* 0x000000ff0c0c7207 */ /* 0x000fe20006800000 */
[----:B------:R-:W-:Y:S02]  /*07e0*/  VIADD R42, R11, 0x1 ;  /* 0x000000010b2a7836 */ /* 0x000fe40000000000 */
[----:B------:R-:W-:-:S02]  /*07f0*/  @!P5 IMAD.MOV R42, RZ, RZ, R11 ;  /* 0x000000ffff2ad224 */ /* 0x000fc400078e020b */
[----:B------:R-:W-:Y:S02]  /*0800*/  IMAD.IADD R12, R37, 0x1, R12 ;  /* 0x00000001250c7824 */ /* 0x000fe400078e020c */
[----:B------:R-:W-:Y:S02]  /*0810*/  VIADD R43, R42, 0x1 ;  /* 0x000000012a2b7836 */ /* 0x000fe40000000000 */
[----:B------:R-:W-:Y:S01]  /*0820*/  @!P4 IMAD.MOV R43, RZ, RZ, R42 ;  /* 0x000000ffff2bc224 */ /* 0x000fe200078e022a */
[----:B------:R-:W-:-:S03]  /*0830*/  SEL R11, R12, RZ, !P4 ;  /* 0x000000ff0c0b7207 */ /* 0x000fc60006000000 */
[----:B------:R-:W-:Y:S02]  /*0840*/  VIADD R10, R43, 0x1 ;  /* 0x000000012b0a7836 */ /* 0x000fe40000000000 */
[----:B------:R-:W-:Y:S02]  /*0850*/  IMAD.IADD R11, R44, 0x1, R11 ;  /* 0x000000012c0b7824 */ /* 0x000fe400078e020b */
[----:B------:R-:W-:-:S03]  /*0860*/  @!P0 IMAD.MOV R10, RZ, RZ, R43 ;  /* 0x000000ffff0a8224 */ /* 0x000fc600078e022b */
[----:B------:R-:W-:Y:S02]  /*0870*/  SEL R12, R11, RZ, !P0 ;  /* 0x000000ff0b0c7207 */ /* 0x000fe40004000000 */
[----:B------:R-:W-:-:S03]  /*0880*/  ISETP.NE.AND P0, PT, R10, RZ, PT ;  /* 0x000000ff0a00720c */ /* 0x000fc60003f05270 */
[----:B------:R-:W-:-:S05]  /*0890*/  IMAD.IADD R9, R9, 0x1, R12 ;  /* 0x0000000109097824 */ /* 0x000fca00078e020c */
[----:B------:R-:W0:Y:S02]  /*08a0*/  SHFL.UP PT, R11, R9, 0x1, RZ ;  /* 0x04200000090b7989 */ /* 0x000e2400000e00ff */
[----:B0-----:R-:W-:Y:S02]  /*08b0*/  SEL R12, R11, RZ, !P0 ;  /* 0x000000ff0b0c7207 */ /* 0x001fe40004000000 */
[----:B------:R-:W0:Y:S01]  /*08c0*/  SHFL.UP PT, R11, R10, 0x1, RZ ;  /* 0x042000000a0b7989 */ /* 0x000e2200000e00ff */
[----:B------:R-:W-:-:S04]  /*08d0*/  ISETP.GE.AND P0, PT, R5, 0x1, PT ;  /* 0x000000010500780c */ /* 0x000fc80003f06270 */
[----:B------:R-:W-:-:S05]  /*08e0*/  SEL R12, R12, RZ, P0 ;  /* 0x000000ff0c0c7207 */ /* 0x000fca0000000000 */
[----:B------:R-:W-:-:S05]  /*08f0*/  IMAD.IADD R12, R9, 0x1, R12 ;  /* 0x00000001090c7824 */ /* 0x000fca00078e020c */
[----:B------:R-:W1:Y:S01]  /*0900*/  SHFL.UP PT, R13, R12, 0x2, RZ ;  /* 0x044000000c0d7989 */ /* 0x000e6200000e00ff */
[----:B0-----:R-:W-:-:S05]  /*0910*/  SEL R11, R11, RZ, P0 ;  /* 0x000000ff0b0b7207 */ /* 0x001fca0000000000 */
[----:B------:R-:W-:-:S05]  /*0920*/  IMAD.IADD R11, R11, 0x1, R10 ;  /* 0x000000010b0b7824 */ /* 0x000fca00078e020a */
[----:B------:R-:W0:Y:S01]  /*0930*/  SHFL.UP PT, R9, R11, 0x2, RZ ;  /* 0x044000000b097989 */ /* 0x000e2200000e00ff */
[----:B------:R-:W-:-:S04]  /*0940*/  ISETP.NE.AND P0, PT, R11, RZ, PT ;  /* 0x000000ff0b00720c */ /* 0x000fc80003f05270 */
[----:B-1----:R-:W-:Y:S02]  /*0950*/  SEL R13, R13, RZ, !P0 ;  /* 0x000000ff0d0d7207 */ /* 0x002fe40004000000 */
[----:B------:R-:W-:-:S04]  /*0960*/  ISETP.GE.AND P0, PT, R5, 0x2, PT ;  /* 0x000000020500780c */ /* 0x000fc80003f06270 */
[----:B------:R-:W-:-:S05]  /*0970*/  SEL R13, R13, RZ, P0 ;  /* 0x000000ff0d0d7207 */ /* 0x000fca0000000000 */
[----:B------:R-:W-:Y:S01]  /*0980*/  IMAD.IADD R13, R12, 0x1, R13 ;  /* 0x000000010c0d7824 */ /* 0x000fe200078e020d */
[----:B0-----:R-:W-:-:S04]  /*0990*/  SEL R10, R9, RZ, P0 ;  /* 0x000000ff090a7207 */ /* 0x001fc80000000000 */
[----:B------:R-:W0:Y:S01]  /*09a0*/  SHFL.UP PT, R9, R13, 0x4, RZ ;  /* 0x048000000d097989 */ /* 0x000e2200000e00ff */
[----:B------:R-:W-:-:S05]  /*09b0*/  IMAD.IADD R10, R11, 0x1, R10 ;  /* 0x000000010b0a7824 */ /* 0x000fca00078e020a */
[----:B------:R-:W-:-:S04]  /*09c0*/  ISETP.NE.AND P0, PT, R10, RZ, PT ;  /* 0x000000ff0a00720c */ /* 0x000fc80003f05270 */
        /* <DEDUP_REMOVED lines=8> */
[----:B------:R-:W-:-:S04]  /*0a50*/  ISETP.NE.AND P0, PT, R9, RZ, PT ;  /* 0x000000ff0900720c */ /* 0x000fc80003f05270 */
[----:B-1----:R-:W-:Y:S02]  /*0a60*/  SEL R13, R11, RZ, !P0 ;  /* 0x000000ff0b0d7207 */ /* 0x002fe40004000000 */
[----:B------:R-:W0:Y:S01]  /*0a70*/  SHFL.UP PT, R11, R9, 0x8, RZ ;  /* 0x05000000090b7989 */ /* 0x000e2200000e00ff */
[----:B------:R-:W-:-:S04]  /*0a80*/  ISETP.GE.AND P0, PT, R5, 0x8, PT ;  /* 0x000000080500780c */ /* 0x000fc80003f06270 */
[----:B------:R-:W-:-:S05]  /*0a90*/  SEL R13, R13, RZ, P0 ;  /* 0x000000ff0d0d7207 */ /* 0x000fca0000000000 */
[----:B------:R-:W-:Y:S01]  /*0aa0*/  IMAD.IADD R13, R12, 0x1, R13 ;  /* 0x000000010c0d7824 */ /* 0x000fe200078e020d */
[----:B0-----:R-:W-:-:S04]  /*0ab0*/  SEL R10, R11, RZ, P0 ;  /* 0x000000ff0b0a7207 */ /* 0x001fc80000000000 */
[----:B------:R-:W0:Y:S01]  /*0ac0*/  SHFL.UP PT, R11, R13, 0x10, RZ ;  /* 0x060000000d0b7989 */ /* 0x000e2200000e00ff */
[----:B------:R-:W-:-:S05]  /*0ad0*/  IMAD.IADD R14, R9, 0x1, R10 ;  /* 0x00000001090e7824 */ /* 0x000fca00078e020a */
[----:B------:R-:W1:Y:S01]  /*0ae0*/  SHFL.UP PT, R10, R14, 0x10, RZ ;  /* 0x060000000e0a7989 */ /* 0x000e6200000e00ff */
[----:B------:R-:W-:-:S04]  /*0af0*/  ISETP.NE.AND P0, PT, R14, RZ, PT ;  /* 0x000000ff0e00720c */ /* 0x000fc80003f05270 */
[----:B0-----:R-:W-:Y:S02]  /*0b00*/  SEL R11, R11, RZ, !P0 ;  /* 0x000000ff0b0b7207 */ /* 0x001fe40004000000 */
[----:B------:R-:W-:-:S04]  /*0b10*/  ISETP.GE.AND P0, PT, R5, 0x10, PT ;  /* 0x000000100500780c */ /* 0x000fc80003f06270 */
[----:B-1----:R-:W-:Y:S02]  /*0b20*/  SEL R9, R10, RZ, P0 ;  /* 0x000000ff0a097207 */ /* 0x002fe40000000000 */
[----:B------:R-:W-:Y:S02]  /*0b30*/  SEL R10, R11, RZ, P0 ;  /* 0x000000ff0b0a7207 */ /* 0x000fe40000000000 */
[----:B------:R-:W-:Y:S01]  /*0b40*/  ISETP.NE.AND P0, PT, R5, 0x1f, PT ;  /* 0x0000001f0500780c */ /* 0x000fe20003f05270 */
[----:B------:R-:W-:Y:S02]  /*0b50*/  IMAD.IADD R24, R14, 0x1, R9 ;  /* 0x000000010e187824 */ /* 0x000fe400078e0209 */
[----:B------:R-:W-:-:S10]  /*0b60*/  IMAD.IADD R25, R13, 0x1, R10 ;  /* 0x000000010d197824 */ /* 0x000fd400078e020a */
[----:B------:R-:W-:-:S05]  /*0b70*/  @!P0 LEA R17, R8, UR4, 0x3 ;  /* 0x0000000408118c11 */ /* 0x000fca000f8e18ff */
[----:B------:R-:W-:Y:S01]  /*0b80*/  @!P0 STS.64 [R17], R24 ;  /* 0x0000001811008388 */ /* 0x000fe20000000a00 */
[----:B------:R-:W-:Y:S06]  /*0b90*/  BAR.SYNC.DEFER_BLOCKING 0x0 ;  /* 0x0000000000007b1d */ /* 0x000fec0000010000 */
[----:B------:R-:W-:Y:S04]  /*0ba0*/  SHFL.UP PT, R24, R24, 0x1, RZ ;  /* 0x0420000018187989 */ /* 0x000fe800000e00ff */
[----:B------:R-:W0:Y:S04]  /*0bb0*/  LDS.128 R8, [UR4] ;  /* 0x00000004ff087984 */ /* 0x000e280008000c00 */
[----:B------:R-:W1:Y:S01]  /*0bc0*/  LDS.128 R12, [UR4+0x10] ;  /* 0x00001004ff0c7984 */ /* 0x000e620008000c00 */
[----:B0-----:R-:W-:Y:S01]  /*0bd0*/  ISETP.NE.AND P0, PT, R10, RZ, PT ;  /* 0x000000ff0a00720c */ /* 0x001fe20003f05270 */
[----:B------:R-:W-:-:S03]  /*0be0*/  IMAD.IADD R17, R8, 0x1, R10 ;  /* 0x0000000108117824 */ /* 0x000fc600078e020a */
[----:B------:R-:W-:Y:S02]  /*0bf0*/  SEL R18, R9, RZ, !P0 ;  /* 0x000000ff09127207 */ /* 0x000fe40004000000 */
[----:B-1----:R-:W-:-:S03]  /*0c00*/  ISETP.NE.AND P0, PT, R12, RZ, PT ;  /* 0x000000ff0c00720c */ /* 0x002fc60003f05270 */
[----:B------:R-:W-:Y:S02]  /*0c10*/  IMAD.IADD R18, R11, 0x1, R18 ;  /* 0x000000010b127824 */ /* 0x000fe400078e0212 */
[----:B------:R-:W-:-:S03]  /*0c20*/  IMAD.MOV.U32 R11, RZ, RZ, R16 ;  /* 0x000000ffff0b7224 */ /* 0x000fc600078e0010 */
[----:B------:R-:W-:Y:S02]  /*0c30*/  SEL R20, R18, RZ, !P0 ;  /* 0x000000ff12147207 */ /* 0x000fe40004000000 */
[----:B------:R-:W-:-:S03]  /*0c40*/  SHF.R.U32.HI R27, RZ, 0x5, R11 ;  /* 0x00000005ff1b7819 */ /* 0x000fc6000001160b */
[----:B------:R-:W-:Y:S01]  /*0c50*/  IMAD.IADD R19, R13, 0x1, R20 ;  /* 0x000000010d137824 */ /* 0x000fe200078e0214 */
[----:B------:R-:W-:Y:S01]  /*0c60*/  ISETP.NE.AND P0, PT, R27, 0x2, PT ;  /* 0x000000021b00780c */ /* 0x000fe20003f05270 */
[----:B------:R-:W-:Y:S01]  /*0c70*/  IMAD.IADD R13, R17, 0x1, R12 ;  /* 0x00000001110d7824 */ /* 0x000fe200078e020c */
[----:B------:R-:W-:Y:S02]  /*0c80*/  ISETP.NE.AND P6, PT, R27, 0x6, PT ;  /* 0x000000061b00780c */ /* 0x000fe40003fc5270 */
[----:B------:R-:W-:Y:S02]  /*0c90*/  SEL R16, R17, R8, !P0 ;  /* 0x0000000811107207 */ /* 0x000fe40004000000 */
[----:B------:R-:W-:Y:S02]  /*0ca0*/  SEL R48, R18, R9, !P0 ;  /* 0x0000000912307207 */ /* 0x000fe40004000000 */
[C---:B------:R-:W-:Y:S02]  /*0cb0*/  ISETP.NE.AND P0, PT, R27.reuse, 0x3, PT ;  /* 0x000000031b00780c */ /* 0x040fe40003f05270 */
[----:B------:R-:W-:-:S02]  /*0cc0*/  ISETP.NE.AND P2, PT, R27, 0x7, PT ;  /* 0x000000071b00780c */ /* 0x000fc40003f45270 */
[----:B------:R-:W-:Y:S01]  /*0cd0*/  SEL R9, R13, R16, !P0 ;  /* 0x000000100d097207 */ /* 0x000fe20004000000 */
[C---:B------:R-:W-:Y:S01]  /*0ce0*/  IMAD.IADD R13, R14.reuse, 0x1, R13 ;  /* 0x000000010e0d7824 */ /* 0x040fe200078e020d */
[----:B------:R-:W-:Y:S02]  /*0cf0*/  SEL R48, R19, R48, !P0 ;  /* 0x0000003013307207 */ /* 0x000fe40004000000 */
[----:B------:R-:W-:-:S04]  /*0d00*/  ISETP.NE.AND P0, PT, R14, RZ, PT ;  /* 0x000000ff0e00720c */ /* 0x000fc80003f05270 */
[----:B------:R-:W-:Y:S02]  /*0d10*/  SEL R20, R19, RZ, !P0 ;  /* 0x000000ff13147207 */ /* 0x000fe40004000000 */
[----:B------:R-:W0:Y:S03]  /*0d20*/  LDS.128 R16, [UR4+0x20] ;  /* 0x00002004ff107984 */ /* 0x000e260008000c00 */
[----:B------:R-:W-:Y:S01]  /*0d30*/  IMAD.IADD R15, R15, 0x1, R20 ;  /* 0x000000010f0f7824 */ /* 0x000fe200078e0214 */
[----:B0-----:R-:W-:-:S04]  /*0d40*/  ISETP.NE.AND P0, PT, R16, RZ, PT ;  /* 0x000000ff1000720c */ /* 0x001fc80003f05270 */
[----:B------:R-:W-:Y:S02]  /*0d50*/  SEL R20, R15, RZ, !P0 ;  /* 0x000000ff0f147207 */ /* 0x000fe40004000000 */
[----:B------:R-:W-:-:S03]  /*0d60*/  ISETP.NE.AND P0, PT, R27, 0x4, PT ;  /* 0x000000041b00780c */ /* 0x000fc60003f05270 */
[----:B------:R-:W-:Y:S01]  /*0d70*/  IMAD.IADD R17, R17, 0x1, R20 ;  /* 0x0000000111117824 */ /* 0x000fe200078e0214 */
[----:B------:R-:W-:Y:S02]  /*0d80*/  SEL R48, R15, R48, !P0 ;  /* 0x000000300f307207 */ /* 0x000fe40004000000 */
[C---:B------:R-:W-:Y:S01]  /*0d90*/  SEL R22, R13.reuse, R9, !P0 ;  /* 0x000000090d167207 */ /* 0x040fe20004000000 */
[----:B------:R-:W-:Y:S01]  /*0da0*/  IMAD.IADD R13, R13, 0x1, R16 ;  /* 0x000000010d0d7824 */ /* 0x000fe200078e0210 */
[----:B------:R-:W-:-:S04]  /*0db0*/  ISETP.NE.AND P0, PT, R18, RZ, PT ;  /* 0x000000ff1200720c */ /* 0x000fc80003f05270 */
[----:B------:R-:W-:Y:S02]  /*0dc0*/  SEL R20, R17, RZ, !P0 ;  /* 0x000000ff11147207 */ /* 0x000fe40004000000 */
[----:B------:R-:W-:-:S03]  /*0dd0*/  ISETP.NE.AND P0, PT, R27, 0x5, PT ;  /* 0x000000051b00780c */ /* 0x000fc60003f05270 */
[----:B------:R-:W-:Y:S01]  /*0de0*/  IMAD.IADD R19, R19, 0x1, R20 ;  /* 0x0000000113137824 */ /* 0x000fe200078e0214 */
[----:B------:R-:W-:Y:S02]  /*0df0*/  SEL R9, R13, R22, !P0 ;  /* 0x000000160d097207 */ /* 0x000fe40004000000 */
[----:B------:R-:W0:Y:S01]  /*0e00*/  LDS.128 R20, [UR4+0x30] ;  /* 0x00003004ff147984 */ /* 0x000e220008000c00 */
[----:B------:R-:W-:-:S04]  /*0e10*/  SEL R48, R17, R48, !P0 ;  /* 0x0000003011307207 */ /* 0x000fc80004000000 */
[----:B------:R-:W-:Y:S02]  /*0e20*/  SEL R48, R19, R48, !P6 ;  /* 0x0000003013307207 */ /* 0x000fe40007000000 */
[----:B0-----:R-:W-:-:S04]  /*0e30*/  ISETP.NE.AND P0, PT, R20, RZ, PT ;  /* 0x000000ff1400720c */ /* 0x001fc80003f05270 */
[----:B------:R-:W-:Y:S02]  /*0e40*/  SEL R50, R19, RZ, !P0 ;  /* 0x000000ff13327207 */ /* 0x000fe40004000000 */
[----:B------:R-:W-:-:S03]  /*0e50*/  ISETP.GE.U32.AND P0, PT, R11, 0x20, PT ;  /* 0x000000200b00780c */ /* 0x000fc60003f06070 */
[----:B------:R-:W-:-:S05]  /*0e60*/  IMAD.IADD R21, R21, 0x1, R50 ;  /* 0x0000000115157824 */ /* 0x000fca00078e0232 */
[----:B------:R-:W-:Y:S02]  /*0e70*/  SEL R48, R21, R48, !P2 ;  /* 0x0000003015307207 */ /* 0x000fe40005000000 */
[----:B------:R-:W-:Y:S02]  /*0e80*/  ISETP.NE.AND P2, PT, R5, RZ, PT ;  /* 0x000000ff0500720c */ /* 0x000fe40003f45270 */
[----:B------:R-:W-:Y:S02]  /*0e90*/  SEL R41, R48, RZ, P0 ;  /* 0x000000ff30297207 */ /* 0x000fe40000000000 */
[----:B------:R-:W0:Y:S01]  /*0ea0*/  SHFL.UP PT, R48, R25, 0x1, RZ ;  /* 0x0420000019307989 */ /* 0x000e2200000e00ff */
[----:B------:R-:W-:-:S04]  /*0eb0*/  ISETP.NE.AND P0, PT, R24, RZ, PT ;  /* 0x000000ff1800720c */ /* 0x000fc80003f05270 */
[----:B------:R-:W-:Y:S02]  /*0ec0*/  SEL R15, R41, RZ, !P0 ;  /* 0x000000ff290f7207 */ /* 0x000fe40004000000 */
[----:B------:R-:W-:-:S03]  /*0ed0*/  ISETP.NE.AND P0, PT, R0, RZ, PT ;  /* 0x000000ff0000720c */ /* 0x000fc60003f05270 */
[----:B0-----:R-:W-:Y:S02]  /*0ee0*/  @P2 IMAD.IADD R41, R48, 0x1, R15 ;  /* 0x0000000130292824 */ /* 0x001fe400078e020f */
[----:B------:R-:W-:Y:S01]  /*0ef0*/  IMAD.IADD R15, R18, 0x1, R13 ;  /* 0x00000001120f7824 */ /* 0x000fe200078e020d */
[----:B------:R-:W-:Y:S02]  /*0f00*/  SEL R13, R24, RZ, P2 ;  /* 0x000000ff180d7207 */ /* 0x000fe40001000000 */
[----:B------:R-:W-:Y:S02]  /*0f10*/  SEL R48, R41, RZ, !P0 ;  /* 0x000000ff29307207 */ /* 0x000fe40004000000 */
[----:B------:R-:W-:Y:S02]  /*0f20*/  SEL R9, R15, R9, !P6 ;  /* 0x000000090f097207 */ /* 0x000fe40007000000 */
[----:B------:R-:W-:Y:S01]  /*0f30*/  ISETP.NE.AND P6, PT, R45, RZ, PT ;  /* 0x000000ff2d00720c */ /* 0x000fe20003fc5270 */
[----:B------:R-:W-:Y:S01]  /*0f40*/  IMAD.IADD R5, R47, 0x1, R48 ;  /* 0x000000012f057824 */ /* 0x000fe200078e0230 */
[----:B------:R-:W-:-:S04]  /*0f50*/  ISETP.NE.AND P2, PT, R26, RZ, PT ;  /* 0x000000ff1a00720c */ /* 0x000fc80003f45270 */
[----:B------:R-:W-:-:S05]  /*0f60*/  SEL R48, R5, RZ, !P3 ;  /* 0x000000ff05307207 */ /* 0x000fca0005800000 */
[----:B------:R-:W-:-:S05]  /*0f70*/  IMAD.IADD R7, R7, 0x1, R48 ;  /* 0x0000000107077824 */ /* 0x000fca00078e0230 */
[----:B------:R-:W-:Y:S02]  /*0f80*/  SEL R48, R7, RZ, !P1 ;  /* 0x000000ff07307207 */ /* 0x000fe40004800000 */
[----:B------:R-:W-:-:S03]  /*0f90*/  ISETP.NE.AND P1, PT, R46, RZ, PT ;  /* 0x000000ff2e00720c */ /* 0x000fc60003f25270 */
[----:B------:R-:W-:-:S05]  /*0fa0*/  IMAD.IADD R29, R29, 0x1, R48 ;  /* 0x000000011d1d7824 */ /* 0x000fca00078e0230 */
[----:B------:R-:W-:Y:S02]  /*0fb0*/  SEL R46, R29, RZ, !P6 ;  /* 0x000000ff1d2e7207 */ /* 0x000fe40007000000 */
[----:B------:R-:W-:-:S03]  /*0fc0*/  ISETP.NE.AND P6, PT, R27, 0x7, PT ;  /* 0x000000071b00780c */ /* 0x000fc60003fc5270 */
[----:B------:R-:W-:-:S05]  /*0fd0*/  IMAD.IADD R31, R31, 0x1, R46 ;  /* 0x000000011f1f7824 */ /* 0x000fca00078e022e */
[----:B------:R-:W-:-:S05]  /*0fe0*/  SEL R24, R31, RZ, !P2 ;  /* 0x000000ff1f187207 */ /* 0x000fca0005000000 */
[----:B------:R-:W-:Y:S02]  /*0ff0*/  IMAD.IADD R33, R33, 0x1, R24 ;  /* 0x0000000121217824 */ /* 0x000fe400078e0218 */
[----:B------:R-:W-:Y:S01]  /*1000*/  @!P6 IMAD.IADD R9, R15, 0x1, R20 ;  /* 0x000000010f09e824 */ /* 0x000fe200078e0214 */
[----:B------:R-:W-:Y:S02]  /*1010*/  IADD3 R15, PT, PT, R12, R10, R8 ;  /* 0x0000000a0c0f7210 */ /* 0x000fe40007ffe008 */
[----:B------:R-:W-:Y:S02]  /*1020*/  SEL R24, R33, RZ, !P1 ;  /* 0x000000ff21187207 */ /* 0x000fe40004800000 */
[----:B------:R-:W-:Y:S02]  /*1030*/  IADD3 R15, PT, PT, R16, R14, R15 ;  /* 0x0000000e100f7210 */ /* 0x000fe40007ffe00f */
[----:B------:R-:W-:Y:S01]  /*1040*/  ISETP.GE.U32.AND P6, PT, R11, 0x20, PT ;  /* 0x000000200b00780c */ /* 0x000fe20003fc6070 */
[----:B------:R-:W-:Y:S01]  /*1050*/  IMAD.IADD R35, R35, 0x1, R24 ;  /* 0x0000000123237824 */ /* 0x000fe200078e0218 */
[----:B------:R-:W-:-:S02]  /*1060*/  IADD3 R15, PT, PT, R20, R18, R15 ;  /* 0x00000012140f7210 */ /* 0x000fc40007ffe00f */
[----:B------:R-:W-:Y:S02]  /*1070*/  SEL R48, R9, RZ, P6 ;  /* 0x000000ff09307207 */ /* 0x000fe40003000000 */
[----:B------:R-:W-:Y:S02]  /*1080*/  SEL R26, R35, RZ, !P5 ;  /* 0x000000ff231a7207 */ /* 0x000fe40006800000 */
[----:B------:R-:W-:Y:S01]  /*1090*/  ISETP.NE.AND P5, PT, R22, RZ, PT ;  /* 0x000000ff1600720c */ /* 0x000fe20003fa5270 */
[----:B------:R-:W-:Y:S02]  /*10a0*/  IMAD.IADD R13, R48, 0x1, R13 ;  /* 0x00000001300d7824 */ /* 0x000fe400078e020d */
[----:B------:R-:W-:Y:S01]  /*10b0*/  IMAD.IADD R37, R37, 0x1, R26 ;  /* 0x0000000125257824 */ /* 0x000fe200078e021a */
[----:B------:R-:W-:Y:S01]  /*10c0*/  SEL R24, R21, RZ, !P5 ;  /* 0x000000ff15187207 */ /* 0x000fe20006800000 */
[----:B------:R-:W-:Y:S01]  /*10d0*/  IMAD.IADD R9, R39, 0x1, R13 ;  /* 0x0000000127097824 */ /* 0x000fe200078e020d */
[----:B------:R-:W-:Y:S01]  /*10e0*/  ISETP.NE.AND P5, PT, R11, RZ, PT ;  /* 0x000000ff0b00720c */ /* 0x000fe20003fa5270 */
[----:B------:R-:W-:-:S02]  /*10f0*/  IMAD.IADD R19, R13, 0x1, R0 ;  /* 0x000000010d137824 */ /* 0x000fc400078e0200 */
[----:B------:R-:W-:Y:S02]  /*1100*/  IMAD.IADD R25, R23, 0x1, R24 ;  /* 0x0000000117197824 */ /* 0x000fe400078e0218 */
[----:B------:R-:W-:Y:S01]  /*1110*/  IMAD.IADD R24, R22, 0x1, R15 ;  /* 0x0000000116187824 */ /* 0x000fe200078e020f */
[----:B------:R-:W-:Y:S01]  /*1120*/  SEL R15, R37, RZ, !P4 ;  /* 0x000000ff250f7207 */ /* 0x000fe20006000000 */
[--C-:B------:R-:W-:Y:S02]  /*1130*/  IMAD.IADD R2, R2, 0x1, R13.reuse ;  /* 0x0000000102027824 */ /* 0x100fe400078e020d */
[----:B------:R-:W-:Y:S02]  /*1140*/  IMAD.IADD R42, R42, 0x1, R13 ;  /* 0x000000012a2a7824 */ /* 0x000fe400078e020d */
[----:B------:R-:W-:Y:S02]  /*1150*/  IMAD.IADD R39, R44, 0x1, R15 ;  /* 0x000000012c277824 */ /* 0x000fe400078e020f */
[----:B------:R-:W0:Y:S01]  /*1160*/  @!P5 LDC.64 R46, c[0x0][0x3a8] ;  /* 0x0000ea00ff2edb82 */ /* 0x000e220000000a00 */
[----:B------:R-:W-:-:S02]  /*1170*/  @!P5 IMAD.MOV.U32 R26, RZ, RZ, 0x65 ;  /* 0x00000065ff1ad424 */ /* 0x000fc400078e00ff */
[----:B------:R-:W-:Y:S02]  /*1180*/  @!P5 IMAD.MOV.U32 R27, RZ, RZ, 0x0 ;  /* 0x00000000ff1bd424 */ /* 0x000fe400078e00ff */
[----:B------:R-:W-:Y:S02]  /*1190*/  VIADD R15, R9, 0x1 ;  /* 0x00000001090f7836 */ /* 0x000fe40000000000 */
[----:B------:R-:W-:Y:S01]  /*11a0*/  @!P2 IMAD.MOV R15, RZ, RZ, R9 ;  /* 0x000000ffff0fa224 */ /* 0x000fe200078e0209 */
[----:B------:R-:W-:Y:S01]  /*11b0*/  ISETP.GE.AND P2, PT, R24, 0x101, PT ;  /* 0x000001011800780c */ /* 0x000fe20003f46270 */
[----:B------:R-:W-:Y:S02]  /*11c0*/  VIADD R44, R0, 0x1 ;  /* 0x00000001002c7836 */ /* 0x000fe40000000000 */
[----:B------:R-:W-:Y:S02]  /*11d0*/  @!P3 IMAD.MOV R44, RZ, RZ, R0 ;  /* 0x000000ffff2cb224 */ /* 0x000fe400078e0200 */
[----:B------:R-:W-:-:S02]  /*11e0*/  VIADD R0, R15, 0x1 ;  /* 0x000000010f007836 */ /* 0x000fc40000000000 */
[----:B------:R-:W-:Y:S02]  /*11f0*/  IMAD.IADD R17, R13, 0x1, R44 ;  /* 0x000000010d117824 */ /* 0x000fe400078e022c */
[----:B------:R-:W-:Y:S02]  /*1200*/  IMAD.IADD R43, R43, 0x1, R13 ;  /* 0x000000012b2b7824 */ /* 0x000fe400078e020d */
[----:B------:R-:W-:Y:S01]  /*1210*/  @!P1 IMAD.MOV R0, RZ, RZ, R15 ;  /* 0x000000ffff009224 */ /* 0x000fe200078e020f */
[----:B0-----:R0:W-:Y:S01]  /*1220*/  @!P5 ST.E.128.STRONG.GPU desc[UR12][R46.64+0x200], R24 ;  /* 0x000200182e00d985 */ /* 0x0011e2000c10fd0c */
[----:B------:R-:W-:Y:S05]  /*1230*/  @!P2 BRA `(.L_x_858) ;  /* 0x0000000c0034a947 */ /* 0x000fea0003800000 */
        /* <DEDUP_REMOVED lines=19> */
[----:B------:R-:W-:-:S03]  /*1370*/  ISETP.GE.U32.AND P1, PT, R11, R24, PT ;  /* 0x000000180b00720c */ /* 0x000fc60003f26070 */
[----:B------:R1:W-:Y:S02]  /*1380*/  @P2 STS.64 [R2], R28 ;  /* 0x0000001c02002388 */ /* 0x0003e40000000a00 */
[----:B------:R-:W-:Y:S02]  /*1390*/  @P0 LEA R43, R43, UR4, 0x3 ;  /* 0x000000042b2b0c11 */ /* 0x000fe4000f8e18ff */
[----:B------:R1:W-:Y:S02]  /*13a0*/  @P6 STS.64 [R9], R30 ;  /* 0x0000001e09006388 */ /* 0x0003e40000000a00 */
[----:B------:R-:W-:Y:S02]  /*13b0*/  @P3 LEA R42, R42, UR4, 0x3 ;  /* 0x000000042a2a3c11 */ /* 0x000fe4000f8e18ff */
[----:B------:R1:W-:Y:S04]  /*13c0*/  @P5 STS.64 [R15], R32 ;  /* 0x000000200f005388 */ /* 0x0003e80000000a00 */
[----:B------:R1:W-:Y:S04]  /*13d0*/  @P4 STS.64 [R0], R34 ;  /* 0x0000002200004388 */ /* 0x0003e80000000a00 */
[----:B------:R1:W-:Y:S04]  /*13e0*/  @P3 STS.64 [R42], R36 ;  /* 0x000000242a003388 */ /* 0x0003e80000000a00 */
[----:B------:R1:W-:Y:S01]  /*13f0*/  @P0 STS.64 [R43], R38 ;  /* 0x000000262b000388 */ /* 0x0003e20000000a00 */
[----:B------:R-:W-:Y:S06]  /*1400*/  BAR.SYNC.DEFER_BLOCKING 0x0 ;  /* 0x0000000000007b1d */ /* 0x000fec0000010000 */
[----:B------:R-:W-:Y:S05]  /*1410*/  @P1 EXIT ;  /* 0x000000000000194d */ /* 0x000fea0003800000 */
[----:B------:R-:W-:Y:S01]  /*1420*/  IADD3 R3, PT, PT, R14, R10, R12 ;  /* 0x0000000a0e037210 */ /* 0x000fe20007ffe00c */
[----:B------:R-:W-:Y:S01]  /*1430*/  BSSY.RECONVERGENT B0, `(.L_x_859) ;  /* 0x0000027000007945 */ /* 0x000fe20003800200 */
[----:B-1----:R-:W-:Y:S02]  /*1440*/  LOP3.LUT R0, RZ, R11, RZ, 0x33, !PT ;  /* 0x0000000bff007212 */ /* 0x002fe400078e33ff */
[----:B------:R-:W-:-:S04]  /*1450*/  IADD3 R3, PT, PT, R18, R3, R16 ;  /* 0x0000000312037210 */ /* 0x000fc80007ffe010 */
[----:B------:R-:W-:-:S04]  /*1460*/  IADD3 R3, PT, PT, R22, R3, R20 ;  /* 0x0000000316037210 */ /* 0x000fc80007ffe014 */
[----:B------:R-:W-:-:S04]  /*1470*/  IADD3 R0, PT, PT, R0, R3, R8 ;  /* 0x0000000300007210 */ /* 0x000fc80007ffe008 */
[C---:B------:R-:W-:Y:S02]  /*1480*/  LOP3.LUT R2, R0.reuse, 0x300, RZ, 0xc0, !PT ;  /* 0x0000030000027812 */ /* 0x040fe400078ec0ff */
[----:B------:R-:W-:Y:S02]  /*1490*/  ISETP.GE.U32.AND P1, PT, R0, 0x300, PT ;  /* 0x000003000000780c */ /* 0x000fe40003f26070 */
[----:B------:R-:W-:-:S13]  /*14a0*/  ISETP.NE.AND P0, PT, R2, 0x300, PT ;  /* 0x000003000200780c */ /* 0x000fda0003f05270 */
[----:B------:R-:W-:Y:S05]  /*14b0*/  @!P0 BRA `(.L_x_860) ;  /* 0x0000000000788947 */ /* 0x000fea0003800000 */
[----:B------:R-:W1:Y:S01]  /*14c0*/  LDC.64 R2, c[0x0][0x398] ;  /* 0x0000e600ff027b82 */ /* 0x000e620000000a00 */
[----:B------:R-:W-:Y:S02]  /*14d0*/  LEA.HI R0, R0, 0x1, RZ, 0x18 ;  /* 0x0000000100007811 */ /* 0x000fe400078fc0ff */
[----:B------:R-:W-:-:S03]  /*14e0*/  LEA R7, R11, UR4, 0x3 ;  /* 0x000000040b077c11 */ /* 0x000fc6000f8e18ff */
[C---:B------:R-:W-:Y:S01]  /*14f0*/  IMAD.SHL.U32 R6, R0.reuse, 0x100, RZ ;  /* 0x0000010000067824 */ /* 0x040fe200078e00ff */
[----:B------:R-:W-:Y:S01]  /*1500*/  LOP3.LUT R0, R0, 0x3, RZ, 0xc0, !PT ;  /* 0x0000000300007812 */ /* 0x000fe200078ec0ff */
[----:B------:R-:W2:Y:S03]  /*1510*/  LDC.64 R4, c[0x0][0x390] ;  /* 0x0000e400ff047b82 */ /* 0x000ea60000000a00 */
[----:B------:R-:W-:Y:S01]  /*1520*/  LOP3.LUT R6, R6, 0x300, RZ, 0xc0, !PT ;  /* 0x0000030006067812 */ /* 0x000fe200078ec0ff */
[----:B------:R-:W-:Y:S02]  /*1530*/  IMAD.MOV R0, RZ, RZ, -R0 ;  /* 0x000000ffff007224 */ /* 0x000fe400078e0a00 */
[----:B-1----:R-:W-:-:S04]  /*1540*/  IMAD.WIDE.U32 R2, R11, 0x4, R2 ;  /* 0x000000040b027825 */ /* 0x002fc800078e0002 */
[----:B------:R-:W-:Y:S02]  /*1550*/  IMAD.MOV.U32 R12, RZ, RZ, R2 ;  /* 0x000000ffff0c7224 */ /* 0x000fe400078e0002 */
[----:B------:R-:W-:Y:S02]  /*1560*/  IMAD.MOV.U32 R15, RZ, RZ, R3 ;  /* 0x000000ffff0f7224 */ /* 0x000fe400078e0003 */
[----:B--2---:R-:W-:-:S04]  /*1570*/  IMAD.WIDE.U32 R4, R11, 0x4, R4 ;  /* 0x000000040b047825 */ /* 0x004fc800078e0004 */
[----:B------:R-:W-:Y:S02]  /*1580*/  IMAD.MOV.U32 R10, RZ, RZ, R4 ;  /* 0x000000ffff0a7224 */ /* 0x000fe400078e0004 */
[----:B------:R-:W-:Y:S02]  /*1590*/  IMAD.MOV.U32 R13, RZ, RZ, R5 ;  /* 0x000000ffff0d7224 */ /* 0x000fe400078e0005 */
[----:B------:R-:W-:-:S07]  /*15a0*/  IMAD.IADD R11, R11, 0x1, R6 ;  /* 0x000000010b0b7824 */ /* 0x000fce00078e0206 */
.L_x_861:
[----:B-1----:R1:W2:Y:S01]  /*15b0*/  LDS.64 R8, [R7] ;  /* 0x0000000007087984 */ /* 0x0022a20000000a00 */
[----:B------:R-:W-:Y:S01]  /*15c0*/  IMAD.MOV.U32 R2, RZ, RZ, R10 ;  /* 0x000000ffff027224 */ /* 0x000fe200078e000a */
[----:B------:R-:W-:Y:S01]  /*15d0*/  IADD3 R10, P3, PT, R10, 0x400, RZ ;  /* 0x000004000a0a7810 */ /* 0x000fe20007f7e0ff */
[----:B------:R-:W-:Y:S02]  /*15e0*/  IMAD.MOV.U32 R3, RZ, RZ, R13 ;  /* 0x000000ffff037224 */ /* 0x000fe400078e000d */
[----:B------:R-:W-:Y:S01]  /*15f0*/  IMAD.MOV.U32 R4, RZ, RZ, R12 ;  /* 0x000000ffff047224 */ /* 0x000fe200078e000c */
[----:B------:R-:W-:Y:S01]  /*1600*/  IADD3 R12, P2, PT, R12, 0x400, RZ ;  /* 0x000004000c0c7810 */ /* 0x000fe20007f5e0ff */
[----:B------:R-:W-:Y:S02]  /*1610*/  IMAD.MOV.U32 R5, RZ, RZ, R15 ;  /* 0x000000ffff057224 */ /* 0x000fe400078e000f */
[----:B------:R-:W-:Y:S02]  /*1620*/  VIADD R0, R0, 0x1 ;  /* 0x0000000100007836 */ /* 0x000fe40000000000 */
[----:B-1----:R-:W-:-:S02]  /*1630*/  VIADD R7, R7, 0x800 ;  /* 0x0000080007077836 */ /* 0x002fc40000000000 */
[----:B------:R-:W-:Y:S01]  /*1640*/  IMAD.X R15, RZ, RZ, R15, P2 ;  /* 0x000000ffff0f7224 */ /* 0x000fe200010e060f */
[----:B------:R-:W-:Y:S01]  /*1650*/  ISETP.NE.AND P0, PT, R0, RZ, PT ;  /* 0x000000ff0000720c */ /* 0x000fe20003f05270 */
[----:B------:R-:W-:Y:S01]  /*1660*/  IMAD.X R13, RZ, RZ, R13, P3 ;  /* 0x000000ffff0d7224 */ /* 0x000fe200018e060d */
[----:B--2---:R1:W-:Y:S04]  /*1670*/  STG.E desc[UR12][R2.64], R8 ;  /* 0x0000000802007986 */ /* 0x0043e8000c10190c */
[----:B------:R1:W-:Y:S07]  /*1680*/  STG.E desc[UR12][R4.64], R9 ;  /* 0x0000000904007986 */ /* 0x0003ee000c10190c */
[----:B------:R-:W-:Y:S05]  /*1690*/  @P0 BRA `(.L_x_861) ;  /* 0xfffffffc00c40947 */ /* 0x000fea000383ffff */
.L_x_860:
[----:B------:R-:W-:Y:S05]  /*16a0*/  BSYNC.RECONVERGENT B0 ;  /* 0x0000000000007941 */ /* 0x000fea0003800200 */
.L_x_859:
[----:B------:R-:W-:Y:S05]  /*16b0*/  @!P1 EXIT ;  /* 0x000000000000994d */ /* 0x000fea0003800000 */
[----:B------:R-:W2:Y:S01]  /*16c0*/  LDCU.128 UR8, c[0x0][0x390] ;  /* 0x00007200ff0877ac */ /* 0x000ea20008000c00 */
[----:B------:R-:W-:Y:S01]  /*16d0*/  IMAD.IADD R0, R24, 0x1, -R11 ;  /* 0x0000000118007824 */ /* 0x000fe200078e0a0b */
[----:B------:R-:W-:Y:S01]  /*16e0*/  BSSY.RECONVERGENT B0, `(.L_x_862) ;  /* 0x000004b000007945 */ /* 0x000fe20003800200 */
[----:B-1----:R-:W-:Y:S02]  /*16f0*/  IMAD.MOV.U32 R4, RZ, RZ, 0x800 ;  /* 0x00000800ff047424 */ /* 0x002fe400078e00ff */
[----:B------:R-:W-:Y:S01]  /*1700*/  IMAD.MOV.U32 R5, RZ, RZ, 0x0 ;  /* 0x00000000ff057424 */ /* 0x000fe200078e00ff */
[----:B------:R-:W-:Y:S02]  /*1710*/  ISETP.GT.AND P1, PT, R0, 0xc00, PT ;  /* 0x00000c000000780c */ /* 0x000fe40003f24270 */
[C---:B------:R-:W-:Y:S01]  /*1720*/  LEA R0, R11.reuse, UR4, 0x3 ;  /* 0x000000040b007c11 */ /* 0x040fe2000f8e18ff */
[----:B------:R-:W-:-:S04]  /*1730*/  IMAD.WIDE.U32 R4, R11, 0x4, R4 ;  /* 0x000000040b047825 */ /* 0x000fc800078e0004 */
[----:B------:R-:W-:Y:S01]  /*1740*/  VIADD R0, R0, 0x1000 ;  /* 0x0000100000007836 */ /* 0x000fe20000000000 */
[C---:B--2---:R-:W-:Y:S02]  /*1750*/  IADD3 R2, P0, PT, R4.reuse, UR8, RZ ;  /* 0x0000000804027c10 */ /* 0x044fe4000ff1e0ff */
[----:B------:R-:W-:Y:S02]  /*1760*/  IADD3 R4, P2, PT, R4, UR10, RZ ;  /* 0x0000000a04047c10 */ /* 0x000fe4000ff5e0ff */
[C---:B------:R-:W-:Y:S02]  /*1770*/  IADD3.X R3, PT, PT, R5.reuse, UR9, RZ, P0, !PT ;  /* 0x0000000905037c10 */ /* 0x040fe400087fe4ff */
[----:B------:R-:W-:Y:S02]  /*1780*/  IADD3.X R5, PT, PT, R5, UR11, RZ, P2, !PT ;  /* 0x0000000b05057c10 */ /* 0x000fe400097fe4ff */
[----:B------:R-:W-:Y:S01]  /*1790*/  PLOP3.LUT P0, PT, PT, PT, PT, 0x80, 0x8 ;  /* 0x000000000008781c */ /* 0x000fe20003f0f070 */
[----:B------:R-:W-:-:S12]  /*17a0*/  @!P1 BRA `(.L_x_863) ;  /* 0x0000000000f89947 */ /* 0x000fd80003800000 */
[----:B------:R-:W-:Y:S01]  /*17b0*/  PLOP3.LUT P0, PT, PT, PT, PT, 0x8, 0x80 ;  /* 0x000000000080781c */ /* 0x000fe20003f0e170 */
[----:B------:R-:W-:-:S12]  /*17c0*/  VIADD R10, R24, 0xfffff400 ;  /* 0xfffff400180a7836 */ /* 0x000fd80000000000 */
.L_x_864:
[----:B------:R-:W1:Y:S01]  /*17d0*/  LDS.64 R6, [R0+-0x1000] ;  /* 0xfff0000000067984 */ /* 0x000e620000000a00 */
[----:B------:R-:W-:-:S03]  /*17e0*/  VIADD R11, R11, 0x1000 ;  /* 0x000010000b0b7836 */ /* 0x000fc60000000000 */
[----:B------:R-:W2:Y:S02]  /*17f0*/  LDS.64 R8, [R0+-0x800] ;  /* 0xfff8000000087984 */ /* 0x000ea40000000a00 */
[----:B------:R-:W-:Y:S02]  /*1800*/  ISETP.GE.AND P1, PT, R11, R10, PT ;  /* 0x0000000a0b00720c */ /* 0x000fe40003f26270 */
[----:B------:R-:W3:Y:S04]  /*1810*/  LDS.64 R12, [R0] ;  /* 0x00000000000c7984 */ /* 0x000ee80000000a00 */
[----:B------:R-:W4:Y:S04]  /*1820*/  LDS.64 R14, [R0+0x800] ;  /* 0x00080000000e7984 */ /* 0x000f280000000a00 */
[----:B------:R-:W5:Y:S04]  /*1830*/  LDS.64 R16, [R0+0x1000] ;  /* 0x0010000000107984 */ /* 0x000f680000000a00 */
[----:B------:R-:W5:Y:S04]  /*1840*/  LDS.64 R18, [R0+0x1800] ;  /* 0x0018000000127984 */ /* 0x000f680000000a00 */
[----:B------:R-:W5:Y:S04]  /*1850*/  LDS.64 R20, [R0+0x2000] ;  /* 0x0020000000147984 */ /* 0x000f680000000a00 */
[----:B------:R-:W5:Y:S04]  /*1860*/  LDS.64 R22, [R0+0x2800] ;  /* 0x0028000000167984 */ /* 0x000f680000000a00 */
[----:B0-----:R-:W0:Y:S04]  /*1870*/  LDS.64 R26, [R0+0x3000] ;  /* 0x00300000001a7984 */ /* 0x001e280000000a00 */
[----:B------:R-:W0:Y:S04]  /*1880*/  LDS.64 R28, [R0+0x3800] ;  /* 0x00380000001c7984 */ /* 0x000e280000000a00 */
[----:B------:R-:W0:Y:S04]  /*1890*/  LDS.64 R30, [R0+0x4000] ;  /* 0x00400000001e7984 */ /* 0x000e280000000a00 */
[----:B------:R-:W0:Y:S04]  /*18a0*/  LDS.64 R32, [R0+0x4800] ;  /* 0x0048000000207984 */ /* 0x000e280000000a00 */
[----:B------:R-:W0:Y:S04]  /*18b0*/  LDS.64 R34, [R0+0x5000] ;  /* 0x0050000000227984 */ /* 0x000e280000000a00 */
[----:B------:R-:W0:Y:S04]  /*18c0*/  LDS.64 R36, [R0+0x5800] ;  /* 0x0058000000247984 */ /* 0x000e280000000a00 */
[----:B------:R-:W0:Y:S04]  /*18d0*/  LDS.64 R38, [R0+0x6000] ;  /* 0x0060000000267984 */ /* 0x000e280000000a00 */
[----:B------:R2:W0:Y:S04]  /*18e0*/  LDS.64 R40, [R0+0x6800] ;  /* 0x0068000000287984 */ /* 0x0004280000000a00 */
[----:B-1----:R1:W-:Y:S04]  /*18f0*/  STG.E desc[UR12][R2.64+-0x800], R6 ;  /* 0xfff8000602007986 */ /* 0x0023e8000c10190c */
[----:B------:R4:W-:Y:S01]  /*1900*/  STG.E desc[UR12][R4.64+-0x800], R7 ;  /* 0xfff8000704007986 */ /* 0x0009e2000c10190c */
[----:B--2---:R-:W-:-:S03]  /*1910*/  VIADD R0, R0, 0x8000 ;  /* 0x0000800000007836 */ /* 0x004fc60000000000 */
[----:B------:R2:W-:Y:S04]  /*1920*/  STG.E desc[UR12][R2.64+-0x400], R8 ;  /* 0xfffc000802007986 */ /* 0x0005e8000c10190c */
[----:B------:R5:W-:Y:S01]  /*1930*/  STG.E desc[UR12][R4.64+-0x400], R9 ;  /* 0xfffc000904007986 */ /* 0x000be2000c10190c */
[----:B-1----:R-:W-:-:S03]  /*1940*/  IADD3 R6, P3, PT, R4, 0x4000, RZ ;  /* 0x0000400004067810 */ /* 0x002fc60007f7e0ff */
[----:B---3--:R-:W-:Y:S02]  /*1950*/  STG.E desc[UR12][R2.64], R12 ;  /* 0x0000000c02007986 */ /* 0x008fe4000c10190c */
[----:B----4-:R-:W-:Y:S02]  /*1960*/  IMAD.X R7, RZ, RZ, R5, P3 ;  /* 0x000000ffff077224 */ /* 0x010fe400018e0605 */
[----:B------:R-:W-:Y:S01]  /*1970*/  STG.E desc[UR12][R4.64], R13 ;  /* 0x0000000d04007986 */ /* 0x000fe2000c10190c */
[----:B--2---:R-:W-:-:S03]  /*1980*/  IADD3 R8, P2, PT, R2, 0x4000, RZ ;  /* 0x0000400002087810 */ /* 0x004fc60007f5e0ff */
[----:B------:R-:W-:Y:S02]  /*1990*/  STG.E desc[UR12][R2.64+0x400], R14 ;  /* 0x0004000e02007986 */ /* 0x000fe4000c10190c */
[----:B-----5:R-:W-:Y:S02]  /*19a0*/  IMAD.X R9, RZ, RZ, R3, P2 ;  /* 0x000000ffff097224 */ /* 0x020fe400010e0603 */
[----:B------:R-:W-:Y:S04]  /*19b0*/  STG.E desc[UR12][R4.64+0x400], R15 ;  /* 0x0004000f04007986 */ /* 0x000fe8000c10190c */
        /* <DEDUP_REMOVED lines=8> */
[----:B0-----:R-:W-:Y:S04]  /*1a40*/  STG.E desc[UR12][R2.64+0x1800], R26 ;  /* 0x0018001a02007986 */ /* 0x001fe8000c10190c */
        /* <DEDUP_REMOVED lines=13> */
[----:B------:R0:W-:Y:S04]  /*1b20*/  STG.E desc[UR12][R2.64+0x3400], R40 ;  /* 0x0034002802007986 */ /* 0x0001e8000c10190c */
[----:B------:R1:W-:Y:S01]  /*1b30*/  STG.E desc[UR12][R4.64+0x3400], R41 ;  /* 0x0034002904007986 */ /* 0x0003e2000c10190c */
[----:B0-----:R-:W-:-:S02]  /*1b40*/  IMAD.MOV.U32 R2, RZ, RZ, R8 ;  /* 0x000000ffff027224 */ /* 0x001fc400078e0008 */
[----:B------:R-:W-:Y:S02]  /*1b50*/  IMAD.MOV.U32 R3, RZ, RZ, R9 ;  /* 0x000000ffff037224 */ /* 0x000fe400078e0009 */
[----:B-1----:R-:W-:Y:S02]  /*1b60*/  IMAD.MOV.U32 R4, RZ, RZ, R6 ;  /* 0x000000ffff047224 */ /* 0x002fe400078e0006 */
[----:B------:R-:W-:Y:S01]  /*1b70*/  IMAD.MOV.U32 R5, RZ, RZ, R7 ;  /* 0x000000ffff057224 */ /* 0x000fe200078e0007 */
[----:B------:R-:W-:Y:S06]  /*1b80*/  @!P1 BRA `(.L_x_864) ;  /* 0xfffffffc00109947 */ /* 0x000fec000383ffff */
.L_x_863:
[----:B------:R-:W-:Y:S05]  /*1b90*/  BSYNC.RECONVERGENT B0 ;  /* 0x0000000000007941 */ /* 0x000fea0003800200 */
.L_x_862:
[----:B------:R-:W-:Y:S01]  /*1ba0*/  IMAD.IADD R6, R24, 0x1, -R11 ;  /* 0x0000000118067824 */ /* 0x000fe200078e0a0b */
[----:B------:R-:W-:Y:S04]  /*1bb0*/  BSSY.RECONVERGENT B0, `(.L_x_865) ;  /* 0x0000026000007945 */ /* 0x000fe80003800200 */
[----:B------:R-:W-:-:S13]  /*1bc0*/  ISETP.GT.AND P1, PT, R6, 0x400, PT ;  /* 0x000004000600780c */ /* 0x000fda0003f24270 */
[----:B------:R-:W-:Y:S05]  /*1bd0*/  @!P1 BRA `(.L_x_866) ;  /* 0x00000000008c9947 */ /* 0x000fea0003800000 */
[----:B------:R-:W1:Y:S01]  /*1be0*/  LDS.64 R6, [R0+-0x1000] ;  /* 0xfff0000000067984 */ /* 0x000e620000000a00 */
[----:B------:R-:W-:Y:S01]  /*1bf0*/  PLOP3.LUT P0, PT, PT, PT, PT, 0x8, 0x80 ;  /* 0x000000000080781c */ /* 0x000fe20003f0e170 */
[----:B------:R-:W-:Y:S02]  /*1c00*/  VIADD R11, R11, 0x800 ;  /* 0x000008000b0b7836 */ /* 0x000fe40000000000 */
[----:B------:R-:W2:Y:S04]  /*1c10*/  LDS.64 R8, [R0+-0x800] ;  /* 0xfff8000000087984 */ /* 0x000ea80000000a00 */
[----:B------:R-:W3:Y:S04]  /*1c20*/  LDS.64 R12, [R0] ;  /* 0x00000000000c7984 */ /* 0x000ee80000000a00 */
[----:B------:R-:W4:Y:S04]  /*1c30*/  LDS.64 R14, [R0+0x800] ;  /* 0x00080000000e7984 */ /* 0x000f280000000a00 */
[----:B------:R-:W5:Y:S04]  /*1c40*/  LDS.64 R16, [R0+0x1000] ;  /* 0x0010000000107984 */ /* 0x000f680000000a00 */
[----:B------:R-:W0:Y:S04]  /*1c50*/  LDS.64 R18, [R0+0x1800] ;  /* 0x0018000000127984 */ /* 0x000e280000000a00 */
[----:B------:R-:W0:Y:S04]  /*1c60*/  LDS.64 R20, [R0+0x2000] ;  /* 0x0020000000147984 */ /* 0x000e280000000a00 */
[----:B------:R1:W0:Y:S02]  /*1c70*/  LDS.64 R22, [R0+0x2800] ;  /* 0x0028000000167984 */ /* 0x0002240000000a00 */
[----:B-1----:R-:W-:-:S02]  /*1c80*/  VIADD R0, R0, 0x4000 ;  /* 0x0000400000007836 */ /* 0x002fc40000000000 */
[----:B------:R1:W-:Y:S04]  /*1c90*/  STG.E desc[UR12][R2.64+-0x800], R6 ;  /* 0xfff8000602007986 */ /* 0x0003e8000c10190c */
[----:B------:R4:W-:Y:S04]  /*1ca0*/  STG.E desc[UR12][R4.64+-0x800], R7 ;  /* 0xfff8000704007986 */ /* 0x0009e8000c10190c */
[----:B--2---:R2:W-:Y:S04]  /*1cb0*/  STG.E desc[UR12][R2.64+-0x400], R8 ;  /* 0xfffc000802007986 */ /* 0x0045e8000c10190c */
        /* <DEDUP_REMOVED lines=11> */
[----:B0-----:R-:W-:Y:S04]  /*1d70*/  STG.E desc[UR12][R2.64+0xc00], R18 ;  /* 0x000c001202007986 */ /* 0x001fe8000c10190c */
        /* <DEDUP_REMOVED lines=8> */
[----:B------:R-:W-:-:S07]  /*1e00*/  IMAD.MOV.U32 R5, RZ, RZ, R7 ;  /* 0x000000ffff057224 */ /* 0x000fce00078e0007 */
.L_x_866:
[----:B------:R-:W-:Y:S05]  /*1e10*/  BSYNC.RECONVERGENT B0 ;  /* 0x0000000000007941 */ /* 0x000fea0003800200 */
.L_x_865:
[----:B------:R-:W-:-:S13]  /*1e20*/  ISETP.LT.OR P0, PT, R11, R24, P0 ;  /* 0x000000180b00720c */ /* 0x000fda0000701670 */
[----:B------:R-:W-:Y:S05]  /*1e30*/  @!P0 EXIT ;  /* 0x000000000000894d */ /* 0x000fea0003800000 */
[----:B------:R-:W1:Y:S04]  /*1e40*/  LDS.64 R6, [R0+-0x1000] ;  /* 0xfff0000000067984 */ /* 0x000e680000000a00 */
[----:B------:R-:W2:Y:S04]  /*1e50*/  LDS.64 R8, [R0+-0x800] ;  /* 0xfff8000000087984 */ /* 0x000ea80000000a00 */
[----:B------:R-:W3:Y:S04]  /*1e60*/  LDS.64 R10, [R0] ;  /* 0x00000000000a7984 */ /* 0x000ee80000000a00 */
[----:B------:R-:W4:Y:S04]  /*1e70*/  LDS.64 R12, [R0+0x800] ;  /* 0x00080000000c7984 */ /* 0x000f280000000a00 */
[----:B-1----:R-:W-:Y:S04]  /*1e80*/  STG.E desc[UR12][R2.64+-0x800], R6 ;  /* 0xfff8000602007986 */ /* 0x002fe8000c10190c */
[----:B------:R-:W-:Y:S04]  /*1e90*/  STG.E desc[UR12][R4.64+-0x800], R7 ;  /* 0xfff8000704007986 */ /* 0x000fe8000c10190c */
[----:B--2---:R-:W-:Y:S04]  /*1ea0*/  STG.E desc[UR12][R2.64+-0x400], R8 ;  /* 0xfffc000802007986 */ /* 0x004fe8000c10190c */
[----:B------:R-:W-:Y:S04]  /*1eb0*/  STG.E desc[UR12][R4.64+-0x400], R9 ;  /* 0xfffc000904007986 */ /* 0x000fe8000c10190c */
[----:B---3--:R-:W-:Y:S04]  /*1ec0*/  STG.E desc[UR12][R2.64], R10 ;  /* 0x0000000a02007986 */ /* 0x008fe8000c10190c */
[----:B------:R-:W-:Y:S04]  /*1ed0*/  STG.E desc[UR12][R4.64], R11 ;  /* 0x0000000b04007986 */ /* 0x000fe8000c10190c */
[----:B----4-:R-:W-:Y:S04]  /*1ee0*/  STG.E desc[UR12][R2.64+0x400], R12 ;  /* 0x0004000c02007986 */ /* 0x010fe8000c10190c */
[----:B------:R-:W-:Y:S01]  /*1ef0*/  STG.E desc[UR12][R4.64+0x400], R13 ;  /* 0x0004000d04007986 */ /* 0x000fe2000c10190c */
[----:B------:R-:W-:Y:S05]  /*1f00*/  EXIT ;  /* 0x000000000000794d */ /* 0x000fea0003800000 */
.L_x_858:
[----:B------:R-:W1:Y:S01]  /*1f10*/  LDC.64 R44, c[0x0][0x390] ;  /* 0x0000e400ff2c7b82 */ /* 0x000e620000000a00 */
[----:B------:R-:W-:Y:S02]  /*1f20*/  ISETP.NE.AND P1, PT, R4, R6, PT ;  /* 0x000000060400720c */ /* 0x000fe40003f25270 */
[----:B------:R-:W-:Y:S02]  /*1f30*/  ISETP.NE.AND P2, PT, R6, R28, PT ;  /* 0x0000001c0600720c */ /* 0x000fe40003f45270 */
[----:B------:R-:W-:Y:S02]  /*1f40*/  ISETP.NE.AND P3, PT, R34, R36, PT ;  /* 0x000000242200720c */ /* 0x000fe40003f65270 */
[----:B------:R-:W-:Y:S01]  /*1f50*/  ISETP.NE.AND P4, PT, R36, R38, PT ;  /* 0x000000262400720c */ /* 0x000fe20003f85270 */
[----:B0-----:R-:W0:Y:S01]  /*1f60*/  LDC.64 R26, c[0x0][0x398] ;  /* 0x0000e600ff1a7b82 */ /* 0x001e220000000a00 */
[----:B------:R-:W-:-:S07]  /*1f70*/  ISETP.NE.AND P5, PT, R38, R3, PT ;  /* 0x000000032600720c */ /* 0x000fce0003fa5270 */
[----:B------:R-:W2:Y:S08]  /*1f80*/  LDC.64 R24, c[0x0][0x390] ;  /* 0x0000e400ff187b82 */ /* 0x000eb00000000a00 */
[----:B------:R-:W3:Y:S01]  /*1f90*/  LDC.64 R20, c[0x0][0x390] ;  /* 0x0000e400ff147b82 */ /* 0x000ee20000000a00 */
[----:B-1----:R-:W-:-:S05]  /*1fa0*/  @P0 IMAD.WIDE R44, R13, 0x4, R44 ;  /* 0x000000040d2c0825 */ /* 0x002fca00078e022c */
[----:B------:R-:W-:Y:S02]  /*1fb0*/  @P0 STG.E desc[UR12][R44.64], R40 ;  /* 0x000000282c000986 */ /* 0x000fe4000c10190c */
[----:B------:R-:W1:Y:S01]  /*1fc0*/  LDC.64 R22, c[0x0][0x398] ;  /* 0x0000e600ff167b82 */ /* 0x000e620000000a00 */
[----:B0-----:R-:W-:-:S05]  /*1fd0*/  @P0 IMAD.WIDE R26, R13, 0x4, R26 ;  /* 0x000000040d1a0825 */ /* 0x001fca00078e021a */
[----:B------:R-:W-:Y:S01]  /*1fe0*/  @P0 STG.E desc[UR12][R26.64], R41 ;  /* 0x000000291a000986 */ /* 0x000fe2000c10190c */
[----:B------:R-:W-:Y:S01]  /*1ff0*/  ISETP.NE.AND P0, PT, R28, R30, PT ;  /* 0x0000001e1c00720c */ /* 0x000fe20003f05270 */
[----:B------:R-:W0:Y:S01]  /*2000*/  LDC.64 R10, c[0x0][0x398] ;  /* 0x0000e600ff0a7b82 */ /* 0x000e220000000a00 */
[----:B--2---:R-:W-:-:S05]  /*2010*/  @P1 IMAD.WIDE R24, R19, 0x4, R24 ;  /* 0x0000000413181825 */ /* 0x004fca00078e0218 */
[----:B------:R2:W-:Y:S01]  /*2020*/  @P1 STG.E desc[UR12][R24.64], R4 ;  /* 0x0000000418001986 */ /* 0x0005e2000c10190c */
[C---:B---3--:R-:W-:Y:S01]  /*2030*/  @P2 IMAD.WIDE R20, R17.reuse, 0x4, R20 ;  /* 0x0000000411142825 */ /* 0x048fe200078e0214 */
[----:B------:R-:W3:Y:S03]  /*2040*/  LDC.64 R12, c[0x0][0x390] ;  /* 0x0000e400ff0c7b82 */ /* 0x000ee60000000a00 */
[----:B-1----:R-:W-:-:S05]  /*2050*/  @P2 IMAD.WIDE R50, R17, 0x4, R22 ;  /* 0x0000000411322825 */ /* 0x002fca00078e0216 */
[----:B------:R-:W1:Y:S01]  /*2060*/  LDC.64 R46, c[0x0][0x390] ;  /* 0x0000e400ff2e7b82 */ /* 0x000e620000000a00 */
[----:B0-----:R-:W-:-:S07]  /*2070*/  @P1 IMAD.WIDE R10, R19, 0x4, R10 ;  /* 0x00000004130a1825 */ /* 0x001fce00078e020a */
[----:B------:R-:W0:Y:S01]  /*2080*/  LDC.64 R16, c[0x0][0x398] ;  /* 0x0000e600ff107b82 */ /* 0x000e220000000a00 */
[----:B------:R4:W-:Y:S01]  /*2090*/  @P1 STG.E desc[UR12][R10.64], R5 ;  /* 0x000000050a001986 */ /* 0x0009e2000c10190c */
[----:B------:R-:W-:-:S06]  /*20a0*/  ISETP.NE.AND P1, PT, R30, R32, PT ;  /* 0x000000201e00720c */ /* 0x000fcc0003f25270 */
[----:B------:R-:W5:Y:S01]  /*20b0*/  LDC.64 R22, c[0x0][0x398] ;  /* 0x0000e600ff167b82 */ /* 0x000f620000000a00 */
[----:B------:R4:W-:Y:S01]  /*20c0*/  @P2 STG.E desc[UR12][R20.64], R6 ;  /* 0x0000000614002986 */ /* 0x0009e2000c10190c */
[----:B---3--:R-:W-:-:S03]  /*20d0*/  @P0 IMAD.WIDE R12, R2, 0x4, R12 ;  /* 0x00000004020c0825 */ /* 0x008fc600078e020c */
[----:B------:R4:W-:Y:S01]  /*20e0*/  @P2 STG.E desc[UR12][R50.64], R7 ;  /* 0x0000000732002986 */ /* 0x0009e2000c10190c */
[----:B------:R-:W-:Y:S02]  /*20f0*/  ISETP.NE.AND P2, PT, R32, R34, PT ;  /* 0x000000222000720c */ /* 0x000fe40003f45270 */
[----:B------:R-:W3:Y:S01]  /*2100*/  LDC.64 R18, c[0x0][0x390] ;  /* 0x0000e400ff127b82 */ /* 0x000ee20000000a00 */
[----:B------:R4:W-:Y:S01]  /*2110*/  @P0 STG.E desc[UR12][R12.64], R28 ;  /* 0x0000001c0c000986 */ /* 0x0009e2000c10190c */
[----:B-1----:R-:W-:-:S06]  /*2120*/  @P1 IMAD.WIDE R46, R9, 0x4, R46 ;  /* 0x00000004092e1825 */ /* 0x002fcc00078e022e */
[----:B------:R-:W1:Y:S01]  /*2130*/  LDC.64 R48, c[0x0][0x398] ;  /* 0x0000e600ff307b82 */ /* 0x000e620000000a00 */
[----:B0-----:R-:W-:-:S05]  /*2140*/  @P0 IMAD.WIDE R16, R2, 0x4, R16 ;  /* 0x0000000402100825 */ /* 0x001fca00078e0210 */
[----:B------:R4:W-:Y:S02]  /*2150*/  @P0 STG.E desc[UR12][R16.64], R29 ;  /* 0x0000001d10000986 */ /* 0x0009e4000c10190c */
[----:B--2---:R-:W0:Y:S01]  /*2160*/  LDC.64 R24, c[0x0][0x390] ;  /* 0x0000e400ff187b82 */ /* 0x004e220000000a00 */
[----:B-----5:R-:W-:Y:S01]  /*2170*/  @P1 IMAD.WIDE R22, R9, 0x4, R22 ;  /* 0x0000000409161825 */ /* 0x020fe200078e0216 */
[----:B------:R4:W-:Y:S04]  /*2180*/  @P1 STG.E desc[UR12][R46.64], R30 ;  /* 0x0000001e2e001986 */ /* 0x0009e8000c10190c */
[----:B------:R4:W-:Y:S02]  /*2190*/  @P1 STG.E desc[UR12][R22.64], R31 ;  /* 0x0000001f16001986 */ /* 0x0009e4000c10190c */
[----:B------:R-:W2:Y:S01]  /*21a0*/  LDC.64 R26, c[0x0][0x398] ;  /* 0x0000e600ff1a7b82 */ /* 0x000ea20000000a00 */
[----:B---3--:R-:W-:-:S05]  /*21b0*/  @P2 IMAD.WIDE R18, R15, 0x4, R18 ;  /* 0x000000040f122825 */ /* 0x008fca00078e0212 */
[----:B------:R4:W-:Y:S02]  /*21c0*/  @P2 STG.E desc[UR12][R18.64], R32 ;  /* 0x0000002012002986 */ /* 0x0009e4000c10190c */
[----:B------:R-:W3:Y:S01]  /*21d0*/  LDC.64 R40, c[0x0][0x390] ;  /* 0x0000e400ff287b82 */ /* 0x000ee20000000a00 */
[----:B-1----:R-:W-:-:S05]  /*21e0*/  @P2 IMAD.WIDE R48, R15, 0x4, R48 ;  /* 0x000000040f302825 */ /* 0x002fca00078e0230 */
[----:B------:R4:W-:Y:S02]  /*21f0*/  @P2 STG.E desc[UR12][R48.64], R33 ;  /* 0x0000002130002986 */ /* 0x0009e4000c10190c */
[----:B------:R-:W1:Y:S01]  /*2200*/  LDC.64 R44, c[0x0][0x398] ;  /* 0x0000e600ff2c7b82 */ /* 0x000e620000000a00 */
[----:B0-----:R-:W-:-:S05]  /*2210*/  @P3 IMAD.WIDE R24, R0, 0x4, R24 ;  /* 0x0000000400183825 */ /* 0x001fca00078e0218 */
[----:B------:R4:W-:Y:S01]  /*2220*/  @P3 STG.E desc[UR12][R24.64], R34 ;  /* 0x0000002218003986 */ /* 0x0009e2000c10190c */
[----:B--2---:R-:W-:-:S05]  /*2230*/  @P3 IMAD.WIDE R26, R0, 0x4, R26 ;  /* 0x00000004001a3825 */ /* 0x004fca00078e021a */
[----:B------:R4:W-:Y:S01]  /*2240*/  @P3 STG.E desc[UR12][R26.64], R35 ;  /* 0x000000231a003986 */ /* 0x0009e2000c10190c */
[----:B---3--:R-:W-:-:S05]  /*2250*/  @P4 IMAD.WIDE R40, R42, 0x4, R40 ;  /* 0x000000042a284825 */ /* 0x008fca00078e0228 */
[----:B------:R4:W-:Y:S01]  /*2260*/  @P4 STG.E desc[UR12][R40.64], R36 ;  /* 0x0000002428004986 */ /* 0x0009e2000c10190c */
[----:B-1----:R-:W-:-:S05]  /*2270*/  @P4 IMAD.WIDE R44, R42, 0x4, R44 ;  /* 0x000000042a2c4825 */ /* 0x002fca00078e022c */
[----:B------:R4:W-:Y:S01]  /*2280*/  @P4 STG.E desc[UR12][R44.64], R37 ;  /* 0x000000252c004986 */ /* 0x0009e2000c10190c */
[----:B------:R-:W-:Y:S05]  /*2290*/  @!P5 EXIT ;  /* 0x000000000000d94d */ /* 0x000fea0003800000 */
[----:B------:R-:W0:Y:S08]  /*22a0*/  LDC.64 R2, c[0x0][0x390] ;  /* 0x0000e400ff027b82 */ /* 0x000e300000000a00 */
[----:B----4-:R-:W1:Y:S01]  /*22b0*/  LDC.64 R4, c[0x0][0x398] ;  /* 0x0000e600ff047b82 */ /* 0x010e620000000a00 */
[----:B0-----:R-:W-:-:S05]  /*22c0*/  IMAD.WIDE R2, R43, 0x4, R2 ;  /* 0x000000042b027825 */ /* 0x001fca00078e0202 */
[----:B------:R-:W-:Y:S01]  /*22d0*/  STG.E desc[UR12][R2.64], R38 ;  /* 0x0000002602007986 */ /* 0x000fe2000c10190c */
[----:B-1----:R-:W-:-:S05]  /*22e0*/  IMAD.WIDE R4, R43, 0x4, R4 ;  /* 0x000000042b047825 */ /* 0x002fca00078e0204 */
[----:B------:R-:W-:Y:S01]  /*22f0*/  STG.E desc[UR12][R4.64], R39 ;  /* 0x0000002704007986 */ /* 0x000fe2000c10190c */
[----:B------:R-:W-:Y:S05]  /*2300*/  EXIT ;  /* 0x000000000000794d */ /* 0x000fea0003800000 */
.L_x_857:
        /* <DEDUP_REMOVED lines=16> */
[----:B------:R-:W5:Y:S01]  /*2410*/  LDG.E.CONSTANT R18, desc[UR12][R6.64+0x400] ;  /* 0x0004000c06127981 */ /* 0x000f62000c1e9900 */
        /* <DEDUP_REMOVED lines=10> */
[----:B------:R-:W-:Y:S01]  /*24c0*/  ISETP.NE.AND P0, PT, R0, RZ, PT ;  /* 0x000000ff0000720c */ /* 0x000fe20003f05270 */
[----:B------:R-:W-:-:S12]  /*24d0*/  IMAD.MOV.U32 R34, RZ, RZ, RZ ;  /* 0x000000ffff227224 */ /* 0x000fd800078e00ff */
[----:B------:R-:W-:-:S05]  /*24e0*/  @!P0 IMAD.WIDE.U32 R2, R4, 0x4, R2 ;  /* 0x0000000404028825 */ /* 0x000fca00078e0002 */
[----:B------:R1:W2:Y:S01]  /*24f0*/  @!P0 LDG.E.CONSTANT R34, desc[UR12][R2.64+-0x4] ;  /* 0xfffffc0c02228981 */ /* 0x0002a2000c1e9900 */
        /* <DEDUP_REMOVED lines=9> */
[----:B---3--:R-:W-:Y:S04]  /*2590*/  STS [R19], R10 ;  /* 0x0000000a13007388 */ /* 0x008fe80000000800 */
[----:B----4-:R-:W-:Y:S04]  /*25a0*/  STS [R19+0x80], R11 ;  /* 0x0000800b13007388 */ /* 0x010fe80000000800 */
[----:B-----5:R-:W-:Y:S04]  /*25b0*/  STS [R19+0x100], R12 ;  /* 0x0001000c13007388 */ /* 0x020fe80000000800 */
[----:B------:R0:W-:Y:S04]  /*25c0*/  STS [R19+0x180], R13 ;  /* 0x0001800d13007388 */ /* 0x0001e80000000800 */
[----:B------:R-:W-:Y:S04]  /*25d0*/  STS [R19+0x200], R14 ;  /* 0x0002000e13007388 */ /* 0x000fe80000000800 */
[----:B------:R-:W-:Y:S01]  /*25e0*/  STS [R19+0x280], R15 ;  /* 0x0002800f13007388 */ /* 0x000fe20000000800 */
[----:B0-----:R-:W-:-:S03]  /*25f0*/  IMAD.MOV.U32 R13, RZ, RZ, 0x2 ;  /* 0x00000002ff0d7424 */ /* 0x001fc600078e00ff */
[----:B------:R0:W-:Y:S04]  /*2600*/  STS [R19+0x300], R16 ;  /* 0x0003001013007388 */ /* 0x0001e80000000800 */
[----:B------:R-:W-:Y:S04]  /*2610*/  STS [R19+0x380], R17 ;  /* 0x0003801113007388 */ /* 0x000fe80000000800 */
[----:B------:R-:W-:Y:S01]  /*2620*/  STS [R19+0x400], R18 ;  /* 0x0004001213007388 */ /* 0x000fe20000000800 */
[----:B------:R-:W-:-:S03]  /*2630*/  NOP ;  /* 0x0000000000007918 */ /* 0x000fc60000000000 */
[----:B------:R-:W-:Y:S01]  /*2640*/  LDS R37, [R20+0x20] ;  /* 0x0000200014257984 */ /* 0x000fe20000000800 */
[----:B0-----:R-:W-:-:S03]  /*2650*/  LEA R16, R0, UR4, 0x2 ;  /* 0x0000000400107c11 */ /* 0x001fc6000f8e10ff */
[----:B------:R-:W-:Y:S04]  /*2660*/  LDS R32, [R20] ;  /* 0x0000000014207984 */ /* 0x000fe80000000800 */
[----:B------:R-:W0:Y:S04]  /*2670*/  LDS R30, [R20+0x4] ;  /* 0x00000400141e7984 */ /* 0x000e280000000800 */
[----:B------:R-:W1:Y:S04]  /*2680*/  LDS R28, [R20+0x8] ;  /* 0x00000800141c7984 */ /* 0x000e680000000800 */
[----:B------:R-:W3:Y:S04]  /*2690*/  LDS R10, [R20+0xc] ;  /* 0x00000c00140a7984 */ /* 0x000ee80000000800 */
[----:B------:R-:W-:Y:S04]  /*26a0*/  LDS R8, [R20+0x10] ;  /* 0x0000100014087984 */ /* 0x000fe80000000800 */
[----:B------:R-:W-:Y:S04]  /*26b0*/  LDS R6, [R20+0x14] ;  /* 0x0000140014067984 */ /* 0x000fe80000000800 */
[----:B------:R-:W-:Y:S04]  /*26c0*/  LDS R4, [R20+0x18] ;  /* 0x0000180014047984 */ /* 0x000fe80000000800 */
[----:B------:R-:W-:Y:S01]  /*26d0*/  LDS R2, [R20+0x1c] ;  /* 0x00001c0014027984 */ /* 0x000fe20000000800 */
[----:B------:R-:W-:Y:S01]  /*26e0*/  BAR.SYNC.DEFER_BLOCKING 0x0 ;  /* 0x0000000000007b1d */ /* 0x000fe20000010000 */
[----:B0-----:R-:W-:-:S02]  /*26f0*/  ISETP.NE.AND P2, PT, R32, R30, PT ;  /* 0x0000001e2000720c */ /* 0x001fc40003f45270 */
[----:B-1----:R-:W-:Y:S02]  /*2700*/  ISETP.NE.AND P3, PT, R30, R28, PT ;  /* 0x0000001c1e00720c */ /* 0x002fe40003f65270 */
[----:B---3--:R-:W-:Y:S01]  /*2710*/  ISETP.NE.AND P4, PT, R28, R10, PT ;  /* 0x0000000a1c00720c */ /* 0x008fe20003f85270 */
[----:B--2---:R-:W-:Y:S04]  /*2720*/  STS [R19], R22 ;  /* 0x0000001613007388 */ /* 0x004fe80000000800 */
[----:B------:R-:W-:Y:S04]  /*2730*/  STS [R19+0x80], R24 ;  /* 0x0000801813007388 */ /* 0x000fe80000000800 */
[----:B------:R-:W-:Y:S04]  /*2740*/  STS [R19+0x100], R26 ;  /* 0x0001001a13007388 */ /* 0x000fe80000000800 */
[----:B------:R-:W-:Y:S04]  /*2750*/  STS [R19+0x180], R38 ;  /* 0x0001802613007388 */ /* 0x000fe80000000800 */
        /* <DEDUP_REMOVED lines=10> */
[----:B------:R-:W4:Y:S04]  /*2800*/  LDS R9, [R20+0x10] ;  /* 0x0000100014097984 */ /* 0x000f280000000800 */
        /* <DEDUP_REMOVED lines=13> */
[----:B------:R-:W0:Y:S01]  /*28e0*/  @P0 LDS R34, [R16+0x478] ;  /* 0x0004780010220984 */ /* 0x000e220000000800 */
[----:B------:R-:W-:-:S04]  /*28f0*/  ISETP.NE.AND P0, PT, R10, R8, PT ;  /* 0x000000080a00720c */ /* 0x000fc80003f05270 */
[----:B------:R-:W-:-:S05]  /*2900*/  SEL R14, R14, RZ, !P0 ;  /* 0x000000ff0e0e7207 */ /* 0x000fca0004000000 */
[----:B----4-:R-:W-:Y:S01]  /*2910*/  IMAD.IADD R14, R9, 0x1, R14 ;  /* 0x00000001090e7824 */ /* 0x010fe200078e020e */
[----:B0-----:R-:W-:-:S04]  /*2920*/  ISETP.NE.AND P1, PT, R34, R32, PT ;  /* 0x000000202200720c */ /* 0x001fc80003f25270 */
[----:B------:R-:W-:-:S09]  /*2930*/  SEL R15, RZ, 0x1, !P1 ;  /* 0x00000001ff0f7807 */ /* 0x000fd20004800000 */
[----:B------:R-:W-:Y:S01]  /*2940*/  @!P1 IMAD.MOV R13, RZ, RZ, 0x1 ;  /* 0x00000001ff0d9424 */ /* 0x000fe200078e02ff */
[----:B------:R-:W-:Y:S01]  /*2950*/  ISETP.NE.AND P1, PT, R8, R6, PT ;  /* 0x000000060800720c */ /* 0x000fe20003f25270 */
[----:B------:R-:W-:Y:S01]  /*2960*/  @!P2 IMAD.MOV R13, RZ, RZ, R15 ;  /* 0x000000ffff0da224 */ /* 0x000fe200078e020f */
[----:B------:R-:W-:Y:S02]  /*2970*/  ISETP.NE.AND P2, PT, R6, R4, PT ;  /* 0x000000040600720c */ /* 0x000fe40003f45270 */
[----:B------:R-:W-:Y:S01]  /*2980*/  SEL R14, R14, RZ, !P1 ;  /* 0x000000ff0e0e7207 */ /* 0x000fe20004800000 */
[----:B------:R-:W-:Y:S02]  /*2990*/  VIADD R15, R13, 0x1 ;  /* 0x000000010d0f7836 */ /* 0x000fe40000000000 */
[----:B------:R-:W-:Y:S01]  /*29a0*/  @!P3 IMAD.MOV R15, RZ, RZ, R13 ;  /* 0x000000ffff0fb224 */ /* 0x000fe200078e020d */
[----:B------:R-:W-:Y:S01]  /*29b0*/  ISETP.NE.AND P3, PT, R4, R2, PT ;  /* 0x000000020400720c */ /* 0x000fe20003f65270 */
[----:B------:R-:W-:-:S02]  /*29c0*/  IMAD.IADD R14, R7, 0x1, R14 ;  /* 0x00000001070e7824 */ /* 0x000fc400078e020e */
[----:B------:R-:W-:Y:S02]  /*29d0*/  VIADD R13, R15, 0x1 ;  /* 0x000000010f0d7836 */ /* 0x000fe40000000000 */
[----:B------:R-:W-:Y:S01]  /*29e0*/  @!P4 IMAD.MOV R13, RZ, RZ, R15 ;  /* 0x000000ffff0dc224 */ /* 0x000fe200078e020f */
[----:B------:R-:W-:Y:S02]  /*29f0*/  SEL R14, R14, RZ, !P2 ;  /* 0x000000ff0e0e7207 */ /* 0x000fe40005000000 */
[----:B------:R-:W-:Y:S01]  /*2a00*/  ISETP.NE.AND P4, PT, R45, 0x5, PT ;  /* 0x000000052d00780c */ /* 0x000fe20003f85270 */
[----:B------:R-:W-:Y:S02]  /*2a10*/  VIADD R15, R13, 0x1 ;  /* 0x000000010d0f7836 */ /* 0x000fe40000000000 */
[----:B------:R-:W-:Y:S02]  /*2a20*/  IMAD.IADD R14, R5, 0x1, R14 ;  /* 0x00000001050e7824 */ /* 0x000fe400078e020e */
[----:B------:R-:W-:Y:S01]  /*2a30*/  @!P0 IMAD.MOV R15, RZ, RZ, R13 ;  /* 0x000000ffff0f8224 */ /* 0x000fe200078e020d */
[----:B------:R-:W-:-:S02]  /*2a40*/  ISETP.NE.AND P0, PT, R2, R37, PT ;  /* 0x000000250200720c */ /* 0x000fc40003f05270 */
[----:B------:R-:W-:Y:S01]  /*2a50*/  SEL R14, R14, RZ, !P3 ;  /* 0x000000ff0e0e7207 */ /* 0x000fe20005800000 */
[----:B------:R-:W-:Y:S02]  /*2a60*/  VIADD R16, R15, 0x1 ;  /* 0x000000010f107836 */ /* 0x000fe40000000000 */
[----:B------:R-:W-:Y:S01]  /*2a70*/  @!P1 IMAD.MOV R16, RZ, RZ, R15 ;  /* 0x000000ffff109224 */ /* 0x000fe200078e020f */
[----:B------:R-:W-:Y:S01]  /*2a80*/  ISETP.GE.AND P1, PT, R36, 0x1, PT ;  /* 0x000000012400780c */ /* 0x000fe20003f26270 */
[----:B------:R-:W-:Y:S02]  /*2a90*/  IMAD.IADD R14, R3, 0x1, R14 ;  /* 0x00000001030e7824 */ /* 0x000fe400078e020e */
[----:B------:R-:W-:Y:S02]  /*2aa0*/  VIADD R17, R16, 0x1 ;  /* 0x0000000110117836 */ /* 0x000fe40000000000 */
[----:B------:R-:W-:Y:S01]  /*2ab0*/  @!P2 IMAD.MOV R17, RZ, RZ, R16 ;  /* 0x000000ffff11a224 */ /* 0x000fe200078e0210 */
[----:B------:R-:W-:-:S02]  /*2ac0*/  SEL R13, R14, RZ, !P0 ;  /* 0x000000ff0e0d7207 */ /* 0x000fc40004000000 */
[----:B------:R-:W-:-:S03]  /*2ad0*/  ISETP.NE.AND P2, PT, R36, 0x1f, PT ;  /* 0x0000001f2400780c */ /* 0x000fc60003f45270 */
[----:B------:R-:W-:Y:S02]  /*2ae0*/  IMAD.IADD R14, R12, 0x1, R13 ;  /* 0x000000010c0e7824 */ /* 0x000fe400078e020d */
[----:B------:R-:W-:Y:S02]  /*2af0*/  VIADD R12, R17, 0x1 ;  /* 0x00000001110c7836 */ /* 0x000fe40000000000 */
[----:B------:R-:W-:Y:S01]  /*2b00*/  @!P3 IMAD.MOV R12, RZ, RZ, R17 ;  /* 0x000000ffff0cb224 */ /* 0x000fe200078e0211 */
[----:B------:R-:W0:Y:S01]  /*2b10*/  SHFL.UP PT, R15, R14, 0x1, RZ ;  /* 0x042000000e0f7989 */ /* 0x000e2200000e00ff */
[C---:B------:R-:W-:Y:S02]  /*2b20*/  ISETP.NE.AND P3, PT, R45.reuse, 0x6, PT ;  /* 0x000000062d00780c */ /* 0x040fe40003f65270 */
[----:B------:R-:W-:Y:S02]  /*2b30*/  VIADD R13, R12, 0x1 ;  /* 0x000000010c0d7836 */ /* 0x000fe40000000000 */
[----:B------:R-:W-:Y:S01]  /*2b40*/  @!P0 IMAD.MOV R13, RZ, RZ, R12 ;  /* 0x000000ffff0d8224 */ /* 0x000fe200078e020c */
[----:B------:R-:W-:-:S04]  /*2b50*/  @!P2 LEA R35, R45, UR4, 0x3 ;  /* 0x000000042d23ac11 */ /* 0x000fc8000f8e18ff */
[----:B------:R-:W1:Y:S01]  /*2b60*/  SHFL.UP PT, R12, R13, 0x1, RZ ;  /* 0x042000000d0c7989 */ /* 0x000e6200000e00ff */
[----:B------:R-:W-:-:S04]  /*2b70*/  ISETP.NE.AND P0, PT, R13, RZ, PT ;  /* 0x000000ff0d00720c */ /* 0x000fc80003f05270 */
[----:B0-----:R-:W-:-:S04]  /*2b80*/  SEL R15, R15, RZ, !P0 ;  /* 0x000000ff0f0f7207 */ /* 0x001fc80004000000 */
[----:B------:R-:W-:-:S05]  /*2b90*/  SEL R15, R15, RZ, P1 ;  /* 0x000000ff0f0f7207 */ /* 0x000fca0000800000 */
[----:B------:R-:W-:Y:S01]  /*2ba0*/  IMAD.IADD R15, R14, 0x1, R15 ;  /* 0x000000010e0f7824 */ /* 0x000fe200078e020f */
[----:B-1----:R-:W-:Y:S02]  /*2bb0*/  SEL R12, R12, RZ, P1 ;  /* 0x000000ff0c0c7207 */ /* 0x002fe40000800000 */
[----:B------:R-:W-:Y:S02]  /*2bc0*/  ISETP.GE.AND P1, PT, R36, 0x2, PT ;  /* 0x000000022400780c */ /* 0x000fe40003f26270 */
[----:B------:R-:W0:Y:S01]  /*2bd0*/  SHFL.UP PT, R16, R15, 0x2, RZ ;  /* 0x044000000f107989 */ /* 0x000e2200000e00ff */
[----:B------:R-:W-:-:S05]  /*2be0*/  IMAD.IADD R12, R12, 0x1, R13 ;  /* 0x000000010c0c7824 */ /* 0x000fca00078e020d */
[----:B------:R-:W1:Y:S01]  /*2bf0*/  SHFL.UP PT, R14, R12, 0x2, RZ ;  /* 0x044000000c0e7989 */ /* 0x000e6200000e00ff */
[----:B------:R-:W-:-:S04]  /*2c00*/  ISETP.NE.AND P0, PT, R12, RZ, PT ;  /* 0x000000ff0c00720c */ /* 0x000fc80003f05270 */
[----:B0-----:R-:W-:-:S04]  /*2c10*/  SEL R16, R16, RZ, !P0 ;  /* 0x000000ff10107207 */ /* 0x001fc80004000000 */
[----:B------:R-:W-:Y:S02]  /*2c20*/  SEL R16, R16, RZ, P1 ;  /* 0x000000ff10107207 */ /* 0x000fe40000800000 */
[----:B-1----:R-:W-:Y:S02]  /*2c30*/  SEL R13, R14, RZ, P1 ;  /* 0x000000ff0e0d7207 */ /* 0x002fe40000800000 */
[----:B------:R-:W-:Y:S01]  /*2c40*/  ISETP.GE.AND P1, PT, R36, 0x4, PT ;  /* 0x000000042400780c */ /* 0x000fe20003f26270 */
[----:B------:R-:W-:Y:S02]  /*2c50*/  IMAD.IADD R16, R15, 0x1, R16 ;  /* 0x000000010f107824 */ /* 0x000fe400078e0210 */
[----:B------:R-:W-:-:S03]  /*2c60*/  IMAD.IADD R13, R12, 0x1, R13 ;  /* 0x000000010c0d7824 */ /* 0x000fc600078e020d */
[----:B------:R-:W0:Y:S02]  /*2c70*/  SHFL.UP PT, R17, R16, 0x4, RZ ;  /* 0x0480000010117989 */ /* 0x000e2400000e00ff */
[----:B------:R-:W-:Y:S02]  /*2c80*/  ISETP.NE.AND P0, PT, R13, RZ, PT ;  /* 0x000000ff0d00720c */ /* 0x000fe40003f05270 */
[----:B------:R-:W1:Y:S02]  /*2c90*/  SHFL.UP PT, R14, R13, 0x4, RZ ;  /* 0x048000000d0e7989 */ /* 0x000e6400000e00ff */
        /* <DEDUP_REMOVED lines=18> */
[----:B0-----:R-:W-:Y:S02]  /*2dc0*/  SEL R15, R15, RZ, !P0 ;  /* 0x000000ff0f0f7207 */ /* 0x001fe40004000000 */
[----:B-1----:R-:W-:Y:S02]  /*2dd0*/  SEL R12, R12, RZ, P1 ;  /* 0x000000ff0c0c7207 */ /* 0x002fe40000800000 */
[----:B------:R-:W-:-:S03]  /*2de0*/  SEL R15, R15, RZ, P1 ;  /* 0x000000ff0f0f7207 */ /* 0x000fc60000800000 */
[----:B------:R-:W-:Y:S02]  /*2df0*/  IMAD.IADD R40, R13, 0x1, R12 ;  /* 0x000000010d287824 */ /* 0x000fe400078e020c */
[----:B------:R-:W-:-:S03]  /*2e00*/  IMAD.IADD R41, R16, 0x1, R15 ;  /* 0x0000000110297824 */ /* 0x000fc600078e020f */
[----:B------:R-:W-:Y:S04]  /*2e10*/  SHFL.UP PT, R43, R40, 0x1, RZ ;  /* 0x04200000282b7989 */ /* 0x000fe800000e00ff */
[----:B------:R-:W-:Y:S01]  /*2e20*/  @!P2 STS.64 [R35], R40 ;  /* 0x000000282300a388 */ /* 0x000fe20000000a00 */
[----:B------:R-:W-:Y:S06]  /*2e30*/  BAR.SYNC.DEFER_BLOCKING 0x0 ;  /* 0x0000000000007b1d */ /* 0x000fec0000010000 */
[----:B------:R-:W-:Y:S04]  /*2e40*/  SHFL.UP PT, R35, R41, 0x1, RZ ;  /* 0x0420000029237989 */ /* 0x000fe800000e00ff */
[----:B------:R-:W0:Y:S04]  /*2e50*/  LDS.128 R12, [UR4] ;  /* 0x00000004ff0c7984 */ /* 0x000e280008000c00 */
[----:B------:R-:W1:Y:S04]  /*2e60*/  LDS.128 R16, [UR4+0x10] ;  /* 0x00001004ff107984 */ /* 0x000e680008000c00 */
[----:B------:R-:W2:Y:S01]  /*2e70*/  LDS.128 R20, [UR4+0x20] ;  /* 0x00002004ff147984 */ /* 0x000ea20008000c00 */
[----:B0-----:R-:W-:-:S04]  /*2e80*/  ISETP.NE.AND P0, PT, R14, RZ, PT ;  /* 0x000000ff0e00720c */ /* 0x001fc80003f05270 */
[----:B------:R-:W-:Y:S02]  /*2e90*/  SEL R24, R13, RZ, !P0 ;  /* 0x000000ff0d187207 */ /* 0x000fe40004000000 */
[----:B-1----:R-:W-:Y:S02]  /*2ea0*/  ISETP.NE.AND P0, PT, R16, RZ, PT ;  /* 0x000000ff1000720c */ /* 0x002fe40003f05270 */
[----:B--2---:R-:W-:Y:S01]  /*2eb0*/  ISETP.NE.AND P1, PT, R20, RZ, PT ;  /* 0x000000ff1400720c */ /* 0x004fe20003f25270 */
[----:B------:R-:W-:Y:S01]  /*2ec0*/  IMAD.IADD R38, R15, 0x1, R24 ;  /* 0x000000010f267824 */ /* 0x000fe200078e0218 */
[----:B------:R-:W-:Y:S01]  /*2ed0*/  ISETP.NE.AND P2, PT, R22, RZ, PT ;  /* 0x000000ff1600720c */ /* 0x000fe20003f45270 */
[----:B------:R-:W0:Y:S01]  /*2ee0*/  LDS.128 R24, [UR4+0x30] ;  /* 0x00003004ff187984 */ /* 0x000e220008000c00 */
[----:B------:R-:W-:Y:S02]  /*2ef0*/  IMAD.IADD R15, R12, 0x1, R14 ;  /* 0x000000010c0f7824 */ /* 0x000fe400078e020e */
[----:B------:R-:W-:-:S02]  /*2f00*/  SEL R42, R38, RZ, !P0 ;  /* 0x000000ff262a7207 */ /* 0x000fc40004000000 */
[----:B------:R-:W-:-:S03]  /*2f10*/  ISETP.NE.AND P0, PT, R18, RZ, PT ;  /* 0x000000ff1200720c */ /* 0x000fc60003f05270 */
[----:B------:R-:W-:-:S05]  /*2f20*/  IMAD.IADD R17, R17, 0x1, R42 ;  /* 0x0000000111117824 */ /* 0x000fca00078e022a */
[----:B------:R-:W-:Y:S02]  /*2f30*/  SEL R42, R17, RZ, !P0 ;  /* 0x000000ff112a7207 */ /* 0x000fe40004000000 */
[----:B------:R-:W-:-:S03]  /*2f40*/  ISETP.NE.AND P0, PT, R45, 0x2, PT ;  /* 0x000000022d00780c */ /* 0x000fc60003f05270 */
[----:B------:R-:W-:Y:S01]  /*2f50*/  IMAD.IADD R19, R19, 0x1, R42 ;  /* 0x0000000113137824 */ /* 0x000fe200078e022a */
[C---:B------:R-:W-:Y:S01]  /*2f60*/  SEL R12, R15.reuse, R12, !P0 ;  /* 0x0000000c0f0c7207 */ /* 0x040fe20004000000 */
[----:B------:R-:W-:Y:S01]  /*2f70*/  IMAD.IADD R15, R15, 0x1, R16 ;  /* 0x000000010f0f7824 */ /* 0x000fe200078e0210 */
[----:B------:R-:W-:Y:S02]  /*2f80*/  SEL R38, R38, R13, !P0 ;  /* 0x0000000d26267207 */ /* 0x000fe40004000000 */
[----:B------:R-:W-:Y:S02]  /*2f90*/  SEL R14, R19, RZ, !P1 ;  /* 0x000000ff130e7207 */ /* 0x000fe40004800000 */
[C---:B------:R-:W-:Y:S02]  /*2fa0*/  ISETP.NE.AND P1, PT, R45.reuse, 0x3, PT ;  /* 0x000000032d00780c */ /* 0x040fe40003f25270 */
[----:B------:R-:W-:Y:S01]  /*2fb0*/  ISETP.NE.AND P0, PT, R45, 0x4, PT ;  /* 0x000000042d00780c */ /* 0x000fe20003f05270 */
[----:B------:R-:W-:Y:S01]  /*2fc0*/  IMAD.IADD R21, R21, 0x1, R14 ;  /* 0x0000000115157824 */ /* 0x000fe200078e020e */
[----:B------:R-:W-:-:S02]  /*2fd0*/  SEL R38, R17, R38, !P1 ;  /* 0x0000002611267207 */ /* 0x000fc40004800000 */
[----:B------:R-:W-:Y:S01]  /*2fe0*/  SEL R12, R15, R12, !P1 ;  /* 0x0000000c0f0c7207 */ /* 0x000fe20004800000 */
[----:B------:R-:W-:Y:S01]  /*2ff0*/  IMAD.IADD R15, R18, 0x1, R15 ;  /* 0x00000001120f7824 */ /* 0x000fe200078e020f */
[----:B------:R-:W-:Y:S02]  /*3000*/  SEL R14, R21, RZ, !P2 ;  /* 0x000000ff150e7207 */ /* 0x000fe40005000000 */
[----:B------:R-:W-:Y:S02]  /*3010*/  ISETP.GE.U32.AND P1, PT, R0, 0x20, PT ;  /* 0x000000200000780c */ /* 0x000fe40003f26070 */
[----:B------:R-:W-:Y:S01]  /*3020*/  SEL R38, R19, R38, !P0 ;  /* 0x0000002613267207 */ /* 0x000fe20004000000 */
[----:B------:R-:W-:Y:S01]  /*3030*/  IMAD.IADD R23, R23, 0x1, R14 ;  /* 0x0000000117177824 */ /* 0x000fe200078e020e */
[C---:B------:R-:W-:Y:S01]  /*3040*/  SEL R12, R15.reuse, R12, !P0 ;  /* 0x0000000c0f0c7207 */ /* 0x040fe20004000000 */
[----:B------:R-:W-:Y:S01]  /*3050*/  IMAD.IADD R15, R15, 0x1, R20 ;  /* 0x000000010f0f7824 */ /* 0x000fe200078e0214 */
[----:B0-----:R-:W-:-:S02]  /*3060*/  ISETP.NE.AND P5, PT, R24, RZ, PT ;  /* 0x000000ff1800720c */ /* 0x001fc40003fa5270 */
[----:B------:R-:W-:Y:S02]  /*3070*/  SEL R38, R21, R38, !P4 ;  /* 0x0000002615267207 */ /* 0x000fe40006000000 */
[----:B------:R-:W-:Y:S02]  /*3080*/  SEL R14, R23, RZ, !P5 ;  /* 0x000000ff170e7207 */ /* 0x000fe40006800000 */
[----:B------:R-:W-:Y:S02]  /*3090*/  ISETP.NE.AND P2, PT, R45, 0x7, PT ;  /* 0x000000072d00780c */ /* 0x000fe40003f45270 */
[----:B------:R-:W-:Y:S01]  /*30a0*/  SEL R38, R23, R38, !P3 ;  /* 0x0000002617267207 */ /* 0x000fe20005800000 */
[----:B------:R-:W-:Y:S01]  /*30b0*/  IMAD.IADD R25, R25, 0x1, R14 ;  /* 0x0000000119197824 */ /* 0x000fe200078e020e */
[----:B------:R-:W-:Y:S02]  /*30c0*/  ISETP.NE.AND P0, PT, R36, RZ, P1 ;  /* 0x000000ff2400720c */ /* 0x000fe40000f05270 */
[----:B------:R-:W-:Y:S01]  /*30d0*/  SEL R12, R15, R12, !P4 ;  /* 0x0000000c0f0c7207 */ /* 0x000fe20006000000 */
[----:B------:R-:W-:Y:S01]  /*30e0*/  IMAD.IADD R15, R22, 0x1, R15 ;  /* 0x00000001160f7824 */ /* 0x000fe200078e020f */
[----:B------:R-:W-:-:S02]  /*30f0*/  @P1 ISETP.NE.AND P4, PT, R43, RZ, PT ;  /* 0x000000ff2b00120c */ /* 0x000fc40003f85270 */
[----:B------:R-:W-:Y:S02]  /*3100*/  SEL R38, R25, R38, !P2 ;  /* 0x0000002619267207 */ /* 0x000fe40005000000 */
[C---:B------:R-:W-:Y:S01]  /*3110*/  SEL R12, R15.reuse, R12, !P3 ;  /* 0x0000000c0f0c7207 */ /* 0x040fe20005800000 */
[----:B------:R-:W-:Y:S01]  /*3120*/  IMAD.IADD R15, R15, 0x1, R24 ;  /* 0x000000010f0f7824 */ /* 0x000fe200078e0218 */
[----:B------:R-:W-:Y:S02]  /*3130*/  @P1 ISETP.NE.AND P5, PT, R36, RZ, PT ;  /* 0x000000ff2400120c */ /* 0x000fe40003fa5270 */
[C---:B------:R-:W-:Y:S01]  /*3140*/  ISETP.NE.AND P3, PT, R26.reuse, RZ, PT ;  /* 0x000000ff1a00720c */ /* 0x040fe20003f65270 */
[----:B------:R-:W-:Y:S01]  /*3150*/  IMAD.IADD R20, R26, 0x1, R15 ;  /* 0x000000011a147824 */ /* 0x000fe200078e020f */
[----:B------:R-:W-:Y:S02]  /*3160*/  @P1 SEL R16, R38, RZ, !P4 ;  /* 0x000000ff26101207 */ /* 0x000fe40006000000 */
[----:B------:R-:W-:-:S02]  /*3170*/  @P1 SEL R13, R43, RZ, P5 ;  /* 0x000000ff2b0d1207 */ /* 0x000fc40002800000 */
[----:B------:R-:W-:Y:S01]  /*3180*/  SEL R12, R15, R12, !P2 ;  /* 0x0000000c0f0c7207 */ /* 0x000fe20005000000 */
[----:B------:R-:W-:Y:S01]  /*3190*/  @P0 IMAD.IADD R38, R35, 0x1, R16 ;  /* 0x0000000123260824 */ /* 0x000fe200078e0210 */
[----:B------:R-:W-:-:S03]  /*31a0*/  SEL R14, R25, RZ, !P3 ;  /* 0x000000ff190e7207 */ /* 0x000fc60005800000 */
[----:B------:R-:W-:Y:S02]  /*31b0*/  @P1 IMAD.IADD R43, R12, 0x1, R13 ;  /* 0x000000010c2b1824 */ /* 0x000fe400078e020d */
[----:B------:R-:W-:Y:S02]  /*31c0*/  IMAD.IADD R27, R27, 0x1, R14 ;  /* 0x000000011b1b7824 */ /* 0x000fe400078e020e */
[----:B------:R-:W-:Y:S01]  /*31d0*/  @P1 IMAD.MOV.U32 R35, RZ, RZ, R38 ;  /* 0x000000ffff231224 */ /* 0x000fe200078e0026 */
[----:B------:R-:W-:Y:S06]  /*31e0*/  @P1 BRA `(.L_x_867) ;  /* 0x0000000c001c1947 */ /* 0x000fec0003800000 */
[----:B------:R-:W0:Y:S01]  /*31f0*/  LDC.64 R40, c[0x0][0x3a8] ;  /* 0x0000ea00ff287b82 */ /* 0x000e220000000a00 */
[----:B------:R-:W-:Y:S01]  /*3200*/  ISETP.NE.AND P0, PT, R0, RZ, PT ;  /* 0x000000ff0000720c */ /* 0x000fe20003f05270 */
[----:B------:R-:W1:-:S12]  /*3210*/  LDCU UR5, c[0x0][0x370] ;  /* 0x00006e00ff0577ac */ /* 0x000e580008000800 */
[----:B------:R-:W-:Y:S01]  /*3220*/  @!P0 IMAD.MOV.U32 R14, RZ, RZ, 0x64 ;  /* 0x00000064ff0e8424 */ /* 0x000fe200078e00ff */
[----:B------:R2:W-:Y:S01]  /*3230*/  @!P0 STS [UR4+0x74], R20 ;  /* 0x00007414ff008988 */ /* 0x0005e20008000804 */
[----:B------:R-:W-:Y:S02]  /*3240*/  @!P0 IMAD.MOV.U32 R15, RZ, RZ, 0x0 ;  /* 0x00000000ff0f8424 */ /* 0x000fe400078e00ff */
[----:B------:R-:W-:Y:S01]  /*3250*/  @!P0 IMAD.MOV.U32 R12, RZ, RZ, R20 ;  /* 0x000000ffff0c8224 */ /* 0x000fe200078e0014 */
[----:B------:R2:W-:Y:S01]  /*3260*/  @!P0 STS [UR4+0x78], R27 ;  /* 0x0000781bff008988 */ /* 0x0005e20008000804 */
[----:B------:R-:W-:Y:S01]  /*3270*/  @!P0 IMAD.MOV.U32 R13, RZ, RZ, R27 ;  /* 0x000000ffff0d8224 */ /* 0x000fe200078e001b */
[----:B-1----:R-:W-:Y:S01]  /*3280*/  UISETP.GT.U32.AND UP0, UPT, UR5, 0x1f3, UPT ;  /* 0x000001f30500788c */ /* 0x002fe2000bf04070 */
[----:B0-----:R-:W-:-:S05]  /*3290*/  IMAD.WIDE.U32 R40, R39, 0x10, R40 ;  /* 0x0000001027287825 */ /* 0x001fca00078e0028 */
[----:B------:R2:W-:Y:S03]  /*32a0*/  @!P0 ST.E.128.STRONG.GPU desc[UR12][R40.64+0x200], R12 ;  /* 0x0002000c28008985 */ /* 0x0005e6000c10fd0c */
[----:B------:R-:W-:Y:S05]  /*32b0*/  BRA.U UP0, `(.L_x_868) ;  /* 0x0000000100087547 */ /* 0x000fea000b800000 */
[----:B------:R0:W-:Y:S06]  /*32c0*/  MEMBAR.SC.CTA ;  /* 0x0000000000007992 */ /* 0x0001ec0000000000 */
[----:B0-----:R-:W-:Y:S05]  /*32d0*/  BRA `(.L_x_869) ;  /* 0x0000000000087947 */ /* 0x001fea0003800000 */
.L_x_868:
[----:B------:R-:W-:Y:S05]  /*32e0*/  NANOSLEEP 0x1c2 ;  /* 0x000001c20000795d */ /* 0x000fea0003800000 */
[----:B------:R-:W-:Y:S01]  /*32f0*/  NOP ;  /* 0x0000000000007918 */ /* 0x000fe20000000000 */
.L_x_869:
[----:B--2---:R-:W-:-:S03]  /*3300*/  IMAD.WIDE.U32 R12, R0, 0x10, RZ ;  /* 0x00000010000c7825 */ /* 0x004fc600078e00ff */
[----:B------:R-:W-:Y:S02]  /*3310*/  LOP3.LUT R17, R12, 0xfffffff0, RZ, 0x3c, !PT ;  /* 0xfffffff00c117812 */ /* 0x000fe400078e3cff */
[----:B------:R-:W-:Y:S02]  /*3320*/  LOP3.LUT R13, RZ, R13, RZ, 0x33, !PT ;  /* 0x0000000dff0d7212 */ /* 0x000fe400078e33ff */
[----:B------:R-:W-:-:S05]  /*3330*/  IADD3 R16, P1, PT, R40, R17, RZ ;  /* 0x0000001128107210 */ /* 0x000fca0007f3e0ff */
[----:B------:R-:W-:-:S08]  /*3340*/  IMAD.X R17, R41, 0x1, R13, P1 ;  /* 0x0000000129117824 */ /* 0x000fd000008e060d */
.L_x_871:
[----:B------:R-:W2:Y:S01]  /*3350*/  LD.E.128.STRONG.GPU R12, desc[UR12][R16.64+0x200] ;  /* 0x0002000c100c7980 */ /* 0x000ea2000c10fd00 */
[----:B------:R-:W-:Y:S05]  /*3360*/  YIELD ;  /* 0x0000000000007946 */ /* 0x000fea0003800000 */
[----:B------:R-:W-:Y:S01]  /*3370*/  UMOV UR5, 0xffffffff ;  /* 0xffffffff00057882 */ /* 0x000fe20000000000 */
[----:B--2---:R-:W-:-:S04]  /*3380*/  ISETP.NE.U32.AND P1, PT, R14, 0x63, PT ;  /* 0x000000630e00780c */ /* 0x004fc80003f25070 */
[----:B------:R-:W-:Y:S01]  /*3390*/  ISETP.NE.AND.EX P1, PT, R15, RZ, PT, P1 ;  /* 0x000000ff0f00720c */ /* 0x000fe20003f25310 */
[----:B------:R-:W-:-:S12]  /*33a0*/  BRA.DIV UR5, `(.L_x_870) ;  /* 0x0000007a05d07947 */ /* 0x000fd8000b800000 */
[----:B------:R-:W-:-:S13]  /*33b0*/  VOTE.ANY P1, !P1 ;  /* 0x0000000000ff7806 */ /* 0x000fda0004820100 */
.L_x_927:
[----:B------:R-:W-:Y:S05]  /*33c0*/  @P1 BRA `(.L_x_871) ;  /* 0xfffffffc00e01947 */ /* 0x000fea000383ffff */
[----:B------:R-:W-:Y:S01]  /*33d0*/  UMOV UR5, 0xffffffff ;  /* 0xffffffff00057882 */ /* 0x000fe20000000000 */
[----:B------:R-:W-:-:S04]  /*33e0*/  ISETP.NE.U32.AND P5, PT, R14, 0x65, PT ;  /* 0x000000650e00780c */ /* 0x000fc80003fa5070 */
[----:B------:R-:W-:Y:S01]  /*33f0*/  ISETP.NE.AND.EX P5, PT, R15, RZ, PT, P5 ;  /* 0x000000ff0f00720c */ /* 0x000fe20003fa5350 */
[----:B------:R-:W-:-:S12]  /*3400*/  BRA.DIV UR5, `(.L_x_872) ;  /* 0x0000007a05dc7947 */ /* 0x000fd8000b800000 */
[----:B------:R-:W0:Y:S01]  /*3410*/  S2R R17, SR_GEMASK ;  /* 0x0000000000117919 */ /* 0x000e220000003c00 */
[----:B------:R-:W-:Y:S01]  /*3420*/  VOTE.ANY R21, PT, !P5 ;  /* 0x0000000000157806 */ /* 0x000fe200068e0100 */
[----:B------:R-:W-:Y:S01]  /*3430*/  VIADD R19, R36, 0x4 ;  /* 0x0000000424137836 */ /* 0x000fe20000000000 */
[----:B------:R-:W-:Y:S02]  /*3440*/  ISETP.NE.AND P2, PT, R12, RZ, PT ;  /* 0x000000ff0c00720c */ /* 0x000fe40003f45270 */
[----:B------:R-:W-:Y:S02]  /*3450*/  ISETP.NE.U32.AND P3, PT, R14, 0x65, PT ;  /* 0x000000650e00780c */ /* 0x000fe40003f65070 */
[----:B------:R-:W-:Y:S02]  /*3460*/  LOP3.LUT R14, RZ, R0, RZ, 0x33, !PT ;  /* 0x00000000ff0e7212 */ /* 0x000fe400078e33ff */
[----:B------:R-:W-:Y:S01]  /*3470*/  ISETP.NE.AND.EX P3, PT, R15, RZ, PT, P3 ;  /* 0x000000ff0f00720c */ /* 0x000fe20003f65330 */
[----:B------:R-:W-:-:S02]  /*3480*/  VIADD R15, R36, 0x10 ;  /* 0x00000010240f7836 */ /* 0x000fc40000000000 */
[----:B------:R-:W-:-:S10]  /*3490*/  IMAD.IADD R14, R14, 0x1, R39 ;  /* 0x000000010e0e7824 */ /* 0x000fd400078e0227 */
[----:B------:R-:W-:Y:S02]  /*34a0*/  VOTE.ALL P3, P3 ;  /* 0x0000000000ff7806 */ /* 0x000fe40001860000 */
[----:B0-----:R-:W-:-:S05]  /*34b0*/  LOP3.LUT R21, R21, 0x80000000, R17, 0xec, !PT ;  /* 0x8000000015157812 */ /* 0x001fca00078eec11 */
[----:B------:R-:W-:-:S05]  /*34c0*/  VIADD R16, R21, 0xffffffff ;  /* 0xffffffff15107836 */ /* 0x000fca0000000000 */
[----:B------:R-:W-:-:S04]  /*34d0*/  LOP3.LUT R16, R21, R16, RZ, 0xc, !PT ;  /* 0x0000001015107212 */ /* 0x000fc800078e0cff */
[----:B------:R-:W0:Y:S02]  /*34e0*/  POPC R24, R16 ;  /* 0x0000001000187309 */ /* 0x000e240000000000 */
[----:B0-----:R-:W0:Y:S01]  /*34f0*/  SHFL.DOWN PT, R23, R13, 0x1, R24 ;  /* 0x082000000d177989 */ /* 0x001e2200000e0018 */
[----:B------:R-:W-:-:S03]  /*3500*/  ISETP.GE.AND P1, PT, R36, R24, PT ;  /* 0x000000182400720c */ /* 0x000fc60003f26270 */
[----:B------:R-:W1:Y:S01]  /*3510*/  SHFL.DOWN PT, R18, R12, 0x1, R24 ;  /* 0x082000000c127989 */ /* 0x000e6200000e0018 */
[----:B0-----:R-:W-:-:S04]  /*3520*/  SEL R23, R23, RZ, !P2 ;  /* 0x000000ff17177207 */ /* 0x001fc80005000000 */
[----:B------:R-:W-:Y:S02]  /*3530*/  SEL R23, R23, RZ, !P1 ;  /* 0x000000ff17177207 */ /* 0x000fe40004800000 */
[----:B-1----:R-:W-:-:S03]  /*3540*/  SEL R45, R18, RZ, !P1 ;  /* 0x000000ff122d7207 */ /* 0x002fc60004800000 */
[----:B------:R-:W-:Y:S02]  /*3550*/  IMAD.IADD R25, R13, 0x1, R23 ;  /* 0x000000010d197824 */ /* 0x000fe400078e0217 */
[----:B------:R-:W-:Y:S02]  /*3560*/  IMAD.IADD R45, R12, 0x1, R45 ;  /* 0x000000010c2d7824 */ /* 0x000fe400078e022d */
[----:B------:R-:W-:Y:S01]  /*3570*/  VIADD R13, R36, 0x2 ;  /* 0x00000002240d7836 */ /* 0x000fe20000000000 */
[----:B------:R-:W0:Y:S02]  /*3580*/  SHFL.DOWN PT, R23, R25, 0x2, R24 ;  /* 0x0840000019177989 */ /* 0x000e2400000e0018 */
[----:B------:R-:W-:Y:S02]  /*3590*/  ISETP.NE.AND P2, PT, R45, RZ, PT ;  /* 0x000000ff2d00720c */ /* 0x000fe40003f45270 */
[----:B------:R-:W1:Y:S01]  /*35a0*/  SHFL.DOWN PT, R16, R45, 0x2, R24 ;  /* 0x084000002d107989 */ /* 0x000e6200000e0018 */
[----:B------:R-:W-:-:S02]  /*35b0*/  ISETP.GT.AND P1, PT, R13, R24, PT ;  /* 0x000000180d00720c */ /* 0x000fc40003f24270 */
[----:B0-----:R-:W-:-:S04]  /*35c0*/  SEL R23, R23, RZ, !P2 ;  /* 0x000000ff17177207 */ /* 0x001fc80005000000 */
[----:B------:R-:W-:Y:S02]  /*35d0*/  SEL R12, R23, RZ, !P1 ;  /* 0x000000ff170c7207 */ /* 0x000fe40004800000 */
[----:B-1----:R-:W-:Y:S02]  /*35e0*/  SEL R16, R16, RZ, !P1 ;  /* 0x000000ff10107207 */ /* 0x002fe40004800000 */
[----:B------:R-:W-:Y:S01]  /*35f0*/  ISETP.GT.AND P1, PT, R19, R24, PT ;  /* 0x000000181300720c */ /* 0x000fe20003f24270 */
[----:B------:R-:W-:Y:S02]  /*3600*/  IMAD.IADD R13, R25, 0x1, R12 ;  /* 0x00000001190d7824 */ /* 0x000fe400078e020c */
[----:B------:R-:W-:Y:S02]  /*3610*/  IMAD.IADD R47, R45, 0x1, R16 ;  /* 0x000000012d2f7824 */ /* 0x000fe400078e0210 */
[----:B------:R-:W-:Y:S01]  /*3620*/  VIADD R19, R36, 0x8 ;  /* 0x0000000824137836 */ /* 0x000fe20000000000 */
[----:B------:R-:W0:Y:S02]  /*3630*/  SHFL.DOWN PT, R23, R13, 0x4, R24 ;  /* 0x088000000d177989 */ /* 0x000e2400000e0018 */
[----:B------:R-:W-:-:S02]  /*3640*/  ISETP.NE.AND P2, PT, R47, RZ, PT ;  /* 0x000000ff2f00720c */ /* 0x000fc40003f45270 */
[----:B------:R-:W1:Y:S02]  /*3650*/  SHFL.DOWN PT, R12, R47, 0x4, R24 ;  /* 0x088000002f0c7989 */ /* 0x000e6400000e0018 */
[----:B0-----:R-:W-:-:S04]  /*3660*/  SEL R23, R23, RZ, !P2 ;  /* 0x000000ff17177207 */ /* 0x001fc80005000000 */
[----:B------:R-:W-:Y:S02]  /*3670*/  SEL R16, R23, RZ, !P1 ;  /* 0x000000ff17107207 */ /* 0x000fe40004800000 */
[----:B-1----:R-:W-:Y:S02]  /*3680*/  SEL R12, R12, RZ, !P1 ;  /* 0x000000ff0c0c7207 */ /* 0x002fe40004800000 */
[----:B------:R-:W-:Y:S01]  /*3690*/  ISETP.GT.AND P1, PT, R19, R24, PT ;  /* 0x000000181300720c */ /* 0x000fe20003f24270 */
[----:B------:R-:W-:Y:S02]  /*36a0*/  IMAD.IADD R49, R13, 0x1, R16 ;  /* 0x000000010d317824 */ /* 0x000fe400078e0210 */
[----:B------:R-:W-:-:S03]  /*36b0*/  IMAD.IADD R51, R47, 0x1, R12 ;  /* 0x000000012f337824 */ /* 0x000fc600078e020c */
[----:B------:R-:W0:Y:S02]  /*36c0*/  SHFL.DOWN PT, R13, R49, 0x8, R24 ;  /* 0x09000000310d7989 */ /* 0x000e2400000e0018 */
[----:B------:R-:W-:Y:S02]  /*36d0*/  ISETP.NE.AND P2, PT, R51, RZ, PT ;  /* 0x000000ff3300720c */ /* 0x000fe40003f45270 */
[----:B------:R-:W1:Y:S02]  /*36e0*/  SHFL.DOWN PT, R12, R51, 0x8, R24 ;  /* 0x09000000330c7989 */ /* 0x000e6400000e0018 */
[----:B0-----:R-:W-:-:S04]  /*36f0*/  SEL R13, R13, RZ, !P2 ;  /* 0x000000ff0d0d7207 */ /* 0x001fc80005000000 */
[----:B------:R-:W-:Y:S02]  /*3700*/  SEL R16, R13, RZ, !P1 ;  /* 0x000000ff0d107207 */ /* 0x000fe40004800000 */
[----:B-1----:R-:W-:Y:S02]  /*3710*/  SEL R12, R12, RZ, !P1 ;  /* 0x000000ff0c0c7207 */ /* 0x002fe40004800000 */
[----:B------:R-:W-:Y:S01]  /*3720*/  ISETP.GT.AND P1, PT, R15, R24, PT ;  /* 0x000000180f00720c */ /* 0x000fe20003f24270 */
[----:B------:R-:W-:Y:S02]  /*3730*/  IMAD.IADD R25, R49, 0x1, R16 ;  /* 0x0000000131197824 */ /* 0x000fe400078e0210 */
[----:B------:R-:W-:Y:S02]  /*3740*/  IMAD.IADD R45, R51, 0x1, R12 ;  /* 0x00000001332d7824 */ /* 0x000fe400078e020c */
[----:B------:R-:W0:Y:S01]  /*3750*/  LDC.64 R12, c[0x0][0x3a8] ;  /* 0x0000ea00ff0c7b82 */ /* 0x000e220000000a00 */
[----:B------:R-:W1:Y:S02]  /*3760*/  SHFL.DOWN PT, R23, R25, 0x10, R24 ;  /* 0x0a00000019177989 */ /* 0x000e6400000e0018 */
[----:B------:R-:W-:-:S02]  /*3770*/  ISETP.NE.AND P2, PT, R45, RZ, PT ;  /* 0x000000ff2d00720c */ /* 0x000fc40003f45270 */
[----:B------:R-:W2:Y:S02]  /*3780*/  SHFL.DOWN PT, R16, R45, 0x10, R24 ;  /* 0x0a0000002d107989 */ /* 0x000ea400000e0018 */
[----:B-1----:R-:W-:Y:S02]  /*3790*/  SEL R23, R23, RZ, !P2 ;  /* 0x000000ff17177207 */ /* 0x002fe40005000000 */
[----:B0-----:R-:W-:Y:S02]  /*37a0*/  IADD3 R38, P2, PT, R12, 0x200, RZ ;  /* 0x000002000c267810 */ /* 0x001fe40007f5e0ff */
[----:B--2---:R-:W-:Y:S02]  /*37b0*/  SEL R16, R16, RZ, !P1 ;  /* 0x000000ff10107207 */ /* 0x004fe40004800000 */
[----:B------:R-:W-:Y:S01]  /*37c0*/  SEL R18, R23, RZ, !P1 ;  /* 0x000000ff17127207 */ /* 0x000fe20004800000 */
[----:B------:R-:W-:Y:S02]  /*37d0*/  IMAD.X R39, RZ, RZ, R13, P2 ;  /* 0x000000ffff277224 */ /* 0x000fe400010e060d */
[----:B------:R-:W-:-:S02]  /*37e0*/  IMAD.IADD R16, R45, 0x1, R16 ;  /* 0x000000012d107824 */ /* 0x000fc400078e0210 */
[----:B------:R-:W-:-:S07]  /*37f0*/  IMAD.IADD R18, R25, 0x1, R18 ;  /* 0x0000000119127824 */ /* 0x000fce00078e0212 */
.L_x_941:
[----:B------:R-:W-:Y:S05]  /*3800*/  @!P3 BRA `(.L_x_873) ;  /* 0x000000040030b947 */ /* 0x000fea0003800000 */
[----:B------:R-:W-:-:S07]  /*3810*/  IMAD.MOV.U32 R25, RZ, RZ, R14 ;  /* 0x000000ffff197224 */ /* 0x000fce00078e000e */
.L_x_877:
[----:B------:R-:W-:-:S07]  /*3820*/  IMAD.WIDE R22, R25, 0x10, R38 ;  /* 0x0000001019167825 */ /* 0x000fce00078e0226 */
.L_x_875:
[----:B------:R-:W2:Y:S01]  /*3830*/  LD.E.128.STRONG.GPU R12, desc[UR12][R22.64+-0x200] ;  /* 0xfffe000c160c7980 */ /* 0x000ea2000c10fd00 */
[----:B------:R-:W-:Y:S05]  /*3840*/  YIELD ;  /* 0x0000000000007946 */ /* 0x000fea0003800000 */
[----:B------:R-:W-:Y:S01]  /*3850*/  UMOV UR5, 0xffffffff ;  /* 0xffffffff00057882 */ /* 0x000fe20000000000 */
[----:B--2---:R-:W-:-:S04]  /*3860*/  ISETP.NE.U32.AND P1, PT, R14, 0x63, PT ;  /* 0x000000630e00780c */ /* 0x004fc80003f25070 */
[----:B------:R-:W-:Y:S01]  /*3870*/  ISETP.NE.AND.EX P1, PT, R15, RZ, PT, P1 ;  /* 0x000000ff0f00720c */ /* 0x000fe20003f25310 */
[----:B------:R-:W-:-:S12]  /*3880*/  BRA.DIV UR5, `(.L_x_874) ;  /* 0x0000007e05847947 */ /* 0x000fd8000b800000 */
[----:B------:R-:W-:-:S13]  /*3890*/  VOTE.ANY P1, !P1 ;  /* 0x0000000000ff7806 */ /* 0x000fda0004820100 */
.L_x_944:
[----:B------:R-:W-:Y:S05]  /*38a0*/  @P1 BRA `(.L_x_875) ;  /* 0xfffffffc00e01947 */ /* 0x000fea000383ffff */
[----:B------:R-:W-:Y:S01]  /*38b0*/  UMOV UR5, 0xffffffff ;  /* 0xffffffff00057882 */ /* 0x000fe20000000000 */
[----:B------:R-:W-:-:S04]  /*38c0*/  ISETP.NE.U32.AND P5, PT, R14, 0x65, PT ;  /* 0x000000650e00780c */ /* 0x000fc80003fa5070 */
[----:B------:R-:W-:Y:S01]  /*38d0*/  ISETP.NE.AND.EX P5, PT, R15, RZ, PT, P5 ;  /* 0x000000ff0f00720c */ /* 0x000fe20003fa5350 */
[----:B------:R-:W-:-:S12]  /*38e0*/  BRA.DIV UR5, `(.L_x_876) ;  /* 0x0000007e05907947 */ /* 0x000fd8000b800000 */
[----:B------:R-:W-:Y:S01]  /*38f0*/  VOTE.ANY R21, PT, !P5 ;  /* 0x0000000000157806 */ /* 0x000fe200068e0100 */
[----:B------:R-:W-:Y:S01]  /*3900*/  VIADD R25, R25, 0xffffffe0 ;  /* 0xffffffe019197836 */ /* 0x000fe20000000000 */
[----:B------:R-:W-:Y:S02]  /*3910*/  ISETP.NE.AND P2, PT, R12, RZ, PT ;  /* 0x000000ff0c00720c */ /* 0x000fe40003f45270 */
[----:B------:R-:W-:Y:S02]  /*3920*/  LOP3.LUT R21, R21, 0x80000000, R17, 0xec, !PT ;  /* 0x8000000015157812 */ /* 0x000fe400078eec11 */
[----:B------:R-:W-:-:S03]  /*3930*/  ISETP.NE.U32.AND P3, PT, R14, 0x65, PT ;  /* 0x000000650e00780c */ /* 0x000fc60003f65070 */
[----:B------:R-:W-:Y:S01]  /*3940*/  VIADD R22, R21, 0xffffffff ;  /* 0xffffffff15167836 */ /* 0x000fe20000000000 */
[----:B------:R-:W-:-:S04]  /*3950*/  ISETP.NE.AND.EX P3, PT, R15, RZ, PT, P3 ;  /* 0x000000ff0f00720c */ /* 0x000fc80003f65330 */
[----:B------:R-:W-:-:S04]  /*3960*/  LOP3.LUT R21, R21, R22, RZ, 0xc, !PT ;  /* 0x0000001615157212 */ /* 0x000fc800078e0cff */
[----:B------:R-:W0:Y:S05]  /*3970*/  POPC R24, R21 ;  /* 0x0000001500187309 */ /* 0x000e2a0000000000 */
[----:B------:R-:W-:Y:S01]  /*3980*/  VOTE.ALL P3, P3 ;  /* 0x0000000000ff7806 */ /* 0x000fe20001860000 */
        /* <DEDUP_REMOVED lines=11> */
[----:B------:R-:W-:Y:S01]  /*3a40*/  ISETP.GT.AND P1, PT, R19, R24, PT ;  /* 0x000000181300720c */ /* 0x000fe20003f24270 */
[----:B------:R-:W1:Y:S01]  /*3a50*/  SHFL.DOWN PT, R13, R42, 0x2, R24 ;  /* 0x084000002a0d7989 */ /* 0x000e6200000e0018 */
[----:B------:R-:W-:Y:S01]  /*3a60*/  VIADD R19, R36, 0x4 ;  /* 0x0000000424137836 */ /* 0x000fe20000000000 */
        /* <DEDUP_REMOVED lines=11> */
[----:B------:R-:W-:-:S05]  /*3b20*/  SEL R12, R12, RZ, !P1 ;  /* 0x000000ff0c0c7207 */ /* 0x000fca0004800000 */
[----:B------:R-:W-:Y:S01]  /*3b30*/  IMAD.IADD R47, R45, 0x1, R12 ;  /* 0x000000012d2f7824 */ /* 0x000fe200078e020c */
[----:B-1----:R-:W-:Y:S02]  /*3b40*/  SEL R12, R23, RZ, !P1 ;  /* 0x000000ff170c7207 */ /* 0x002fe40004800000 */
[----:B------:R-:W-:Y:S01]  /*3b50*/  ISETP.GT.AND P1, PT, R19, R24, PT ;  /* 0x000000181300720c */ /* 0x000fe20003f24270 */
[----:B------:R-:W-:Y:S01]  /*3b60*/  VIADD R19, R36, 0x10 ;  /* 0x0000001024137836 */ /* 0x000fe20000000000 */
[----:B------:R-:W0:Y:S01]  /*3b70*/  SHFL.DOWN PT, R22, R47, 0x8, R24 ;  /* 0x090000002f167989 */ /* 0x000e2200000e0018 */
[----:B------:R-:W-:-:S05]  /*3b80*/  IMAD.IADD R49, R13, 0x1, R12 ;  /* 0x000000010d317824 */ /* 0x000fca00078e020c */
[----:B------:R-:W1:Y:S01]  /*3b90*/  SHFL.DOWN PT, R23, R49, 0x8, R24 ;  /* 0x0900000031177989 */ /* 0x000e6200000e0018 */
[----:B------:R-:W-:-:S04]  /*3ba0*/  ISETP.NE.AND P2, PT, R49, RZ, PT ;  /* 0x000000ff3100720c */ /* 0x000fc80003f45270 */
        /* <DEDUP_REMOVED lines=9> */
[----:B0-----:R-:W-:Y:S02]  /*3c40*/  SEL R22, R22, RZ, !P2 ;  /* 0x000000ff16167207 */ /* 0x001fe40005000000 */
[----:B------:R-:W-:Y:S02]  /*3c50*/  ISETP.NE.AND P2, PT, R16, RZ, PT ;  /* 0x000000ff1000720c */ /* 0x000fe40003f45270 */
[----:B------:R-:W-:-:S02]  /*3c60*/  SEL R22, R22, RZ, !P1 ;  /* 0x000000ff16167207 */ /* 0x000fc40004800000 */
[----:B-1----:R-:W-:-:S03]  /*3c70*/  SEL R12, R12, RZ, !P1 ;  /* 0x000000ff0c0c7207 */ /* 0x002fc60004800000 */
[----:B------:R-:W-:Y:S01]  /*3c80*/  IMAD.IADD R22, R13, 0x1, R22 ;  /* 0x000000010d167824 */ /* 0x000fe200078e0216 */
[----:B------:R-:W-:-:S04]  /*3c90*/  IADD3 R16, PT, PT, R45, R12, R16 ;  /* 0x0000000c2d107210 */ /* 0x000fc80007ffe010 */
[----:B------:R-:W-:-:S05]  /*3ca0*/  SEL R13, R22, RZ, !P2 ;  /* 0x000000ff160d7207 */ /* 0x000fca0005000000 */
[----:B------:R-:W-:-:S07]  /*3cb0*/  IMAD.IADD R18, R13, 0x1, R18 ;  /* 0x000000010d127824 */ /* 0x000fce00078e0212 */
.L_x_958:
[----:B------:R-:W-:Y:S05]  /*3cc0*/  @P3 BRA `(.L_x_877) ;  /* 0xfffffff800d43947 */ /* 0x000fea000383ffff */
.L_x_873:
[----:B------:R-:W-:Y:S01]  /*3cd0*/  ISETP.NE.AND P1, PT, R36, RZ, PT ;  /* 0x000000ff2400720c */ /* 0x000fe20003f25270 */
[----:B------:R-:W-:Y:S01]  /*3ce0*/  BSSY.RECONVERGENT B0, `(.L_x_878) ;  /* 0x0000014000007945 */ /* 0x000fe20003800200 */
[----:B------:R-:W-:-:S11]  /*3cf0*/  IMAD.MOV.U32 R17, RZ, RZ, R18 ;  /* 0x000000ffff117224 */ /* 0x000fd600078e0012 */
[----:B------:R-:W0:Y:S01]  /*3d00*/  @!P1 S2R R13, SR_CgaCtaId ;  /* 0x00000000000d9919 */ /* 0x000e220000008800 */
[----:B------:R-:W-:-:S04]  /*3d10*/  @!P1 MOV R12, 0x400 ;  /* 0x00000400000c9802 */ /* 0x000fc80000000f00 */
[----:B0-----:R-:W-:Y:S01]  /*3d20*/  @!P1 LEA R21, R13, R12, 0x18 ;  /* 0x0000000c0d159211 */ /* 0x001fe200078ec0ff */
[----:B------:R-:W-:Y:S06]  /*3d30*/  @P0 BRA `(.L_x_879) ;  /* 0x0000000000380947 */ /* 0x000fec0003800000 */
[----:B------:R-:W0:Y:S01]  /*3d40*/  S2UR UR6, SR_CgaCtaId ;  /* 0x00000000000679c3 */ /* 0x000e220000008800 */
[C---:B------:R-:W-:Y:S01]  /*3d50*/  ISETP.NE.AND P0, PT, R20.reuse, RZ, PT ;  /* 0x000000ff1400720c */ /* 0x040fe20003f05270 */
[----:B------:R-:W-:Y:S01]  /*3d60*/  UMOV UR5, 0x400 ;  /* 0x0000040000057882 */ /* 0x000fe20000000000 */
[----:B------:R-:W-:Y:S02]  /*3d70*/  IMAD.IADD R19, R20, 0x1, R16 ;  /* 0x0000000114137824 */ /* 0x000fe400078e0210 */
[----:B------:R-:W-:Y:S01]  /*3d80*/  SEL R12, R18, RZ, !P0 ;  /* 0x000000ff120c7207 */ /* 0x000fe20004000000 */
[----:B------:R-:W-:Y:S02]  /*3d90*/  IMAD.MOV.U32 R14, RZ, RZ, 0x65 ;  /* 0x00000065ff0e7424 */ /* 0x000fe400078e00ff */
[----:B------:R-:W-:Y:S02]  /*3da0*/  IMAD.MOV.U32 R15, RZ, RZ, 0x0 ;  /* 0x00000000ff0f7424 */ /* 0x000fe400078e00ff */
[----:B------:R-:W-:-:S02]  /*3db0*/  IMAD.IADD R13, R27, 0x1, R12 ;  /* 0x000000011b0d7824 */ /* 0x000fc400078e020c */
[----:B------:R-:W-:-:S05]  /*3dc0*/  IMAD.MOV.U32 R12, RZ, RZ, R19 ;  /* 0x000000ffff0c7224 */ /* 0x000fca00078e0013 */
[----:B------:R1:W-:Y:S01]  /*3dd0*/  ST.E.128.STRONG.GPU desc[UR12][R40.64+0x200], R12 ;  /* 0x0002000c28007985 */ /* 0x0003e2000c10fd0c */
[----:B0-----:R-:W-:-:S09]  /*3de0*/  ULEA UR5, UR6, UR5, 0x18 ;  /* 0x0000000506057291 */ /* 0x001fd2000f8ec0ff */
[----:B------:R1:W-:Y:S04]  /*3df0*/  STS.64 [UR5+0x68], R18 ;  /* 0x00006812ff007988 */ /* 0x0003e80008000a05 */
[----:B------:R1:W-:Y:S04]  /*3e00*/  STS [UR5+0x70], R13 ;  /* 0x0000700dff007988 */ /* 0x0003e80008000805 */
[----:B------:R1:W-:Y:S02]  /*3e10*/  STS [UR5+0x64], R16 ;  /* 0x00006410ff007988 */ /* 0x0003e40008000805 */
.L_x_879:
[----:B------:R-:W-:Y:S05]  /*3e20*/  BSYNC.RECONVERGENT B0 ;  /* 0x0000000000007941 */ /* 0x000fea0003800200 */
.L_x_878:
[----:B------:R0:W-:Y:S01]  /*3e30*/  @!P1 STS.64 [R21+0x48], R16 ;  /* 0x0000481015009388 */ /* 0x0001e20000000a00 */
[----:B------:R-:W-:Y:S02]  /*3e40*/  @!P1 IMAD.MOV.U32 R43, RZ, RZ, R16 ;  /* 0x000000ffff2b9224 */ /* 0x000fe400078e0010 */
[----:B------:R-:W-:-:S07]  /*3e50*/  @!P1 IMAD.MOV.U32 R35, RZ, RZ, R18 ;  /* 0x000000ffff239224 */ /* 0x000fce00078e0012 */
.L_x_867:
[----:B------:R-:W-:Y:S05]  /*3e60*/  WARPSYNC.ALL ;  /* 0x0000000000007948 */ /* 0x000fea0003800000 */
[----:B------:R-:W-:Y:S01]  /*3e70*/  ISETP.NE.AND P0, PT, R0, RZ, PT ;  /* 0x000000ff0000720c */ /* 0x000fe20003f05270 */
[----:B------:R-:W2:Y:S08]  /*3e80*/  S2UR UR5, SR_CgaCtaId ;  /* 0x00000000000579c3 */ /* 0x000eb00000008800 */
[----:B------:R-:W-:Y:S04]  /*3e90*/  BAR.SYNC.DEFER_BLOCKING 0x0 ;  /* 0x0000000000007b1d */ /* 0x000fe80000010000 */
[----:B------:R-:W-:-:S02]  /*3ea0*/  @P0 ISETP.NE.AND P1, PT, R43, RZ, PT ;  /* 0x000000ff2b00020c */ /* 0x000fc40003f25270 */
[----:B------:R-:W-:Y:S01]  /*3eb0*/  ISETP.NE.AND P2, PT, R34, R32, PT ;  /* 0x000000202200720c */ /* 0x000fe20003f45270 */
[----:B------:R-:W-:-:S03]  /*3ec0*/  UMOV UR4, 0x400 ;  /* 0x0000040000047882 */ /* 0x000fc60000000000 */
[----:B-1----:R-:W-:Y:S01]  /*3ed0*/  SEL R18, RZ, 0x1, !P2 ;  /* 0x00000001ff127807 */ /* 0x002fe20005000000 */
[----:B--2---:R-:W-:-:S09]  /*3ee0*/  ULEA UR8, UR5, UR4, 0x18 ;  /* 0x0000000405087291 */ /* 0x004fd2000f8ec0ff */
[----:B------:R-:W1:Y:S04]  /*3ef0*/  @P0 LDS.64 R12, [UR8+0x48] ;  /* 0x00004808ff0c0984 */ /* 0x000e680008000a00 */
[----:B------:R-:W2:Y:S01]  /*3f00*/  LDS R19, [UR8+0x74] ;  /* 0x00007408ff137984 */ /* 0x000ea20008000800 */
[----:B-1----:R-:W-:Y:S01]  /*3f10*/  @P0 SEL R14, R13, RZ, !P1 ;  /* 0x000000ff0d0e0207 */ /* 0x002fe20004800000 */
[----:B------:R-:W-:Y:S01]  /*3f20*/  @P0 IMAD.IADD R12, R43, 0x1, R12 ;  /* 0x000000012b0c0824 */ /* 0x000fe200078e020c */
[----:B------:R-:W-:-:S03]  /*3f30*/  ISETP.NE.AND P1, PT, R32, R30, PT ;  /* 0x0000001e2000720c */ /* 0x000fc60003f25270 */
[----:B------:R-:W-:Y:S02]  /*3f40*/  @P0 IMAD.IADD R35, R35, 0x1, R14 ;  /* 0x0000000123230824 */ /* 0x000fe400078e020e */
[----:B------:R-:W-:Y:S01]  /*3f50*/  @P0 IMAD.MOV.U32 R43, RZ, RZ, R12 ;  /* 0x000000ffff2b0224 */ /* 0x000fe200078e000c */
[----:B------:R-:W-:Y:S02]  /*3f60*/  ISETP.NE.AND P0, PT, R30, R28, PT ;  /* 0x0000001c1e00720c */ /* 0x000fe40003f05270 */
[----:B------:R-:W-:Y:S01]  /*3f70*/  SEL R14, R35, RZ, !P2 ;  /* 0x000000ff230e7207 */ /* 0x000fe20005000000 */
[----:B------:R-:W-:-:S04]  /*3f80*/  IMAD.IADD R41, R18, 0x1, R43 ;  /* 0x0000000112297824 */ /* 0x000fc800078e022b */
[----:B------:R-:W-:Y:S02]  /*3f90*/  IMAD.IADD R33, R33, 0x1, R14 ;  /* 0x0000000121217824 */ /* 0x000fe400078e020e */
[----:B------:R-:W-:Y:S02]  /*3fa0*/  VIADD R14, R18, 0x1 ;  /* 0x00000001120e7836 */ /* 0x000fe40000000000 */
[----:B------:R-:W-:Y:S01]  /*3fb0*/  @!P1 IMAD.MOV R14, RZ, RZ, R18 ;  /* 0x000000ffff0e9224 */ /* 0x000fe200078e0212 */
[----:B------:R-:W-:Y:S02]  /*3fc0*/  SEL R12, R33, RZ, !P1 ;  /* 0x000000ff210c7207 */ /* 0x000fe40004800000 */
[----:B------:R-:W-:Y:S01]  /*3fd0*/  ISETP.NE.AND P1, PT, R28, R10, PT ;  /* 0x0000000a1c00720c */ /* 0x000fe20003f25270 */
[----:B------:R-:W-:Y:S02]  /*3fe0*/  IMAD.IADD R13, R43, 0x1, R14 ;  /* 0x000000012b0d7824 */ /* 0x000fe400078e020e */
[----:B------:R-:W-:-:S02]  /*3ff0*/  IMAD.IADD R31, R31, 0x1, R12 ;  /* 0x000000011f1f7824 */ /* 0x000fc400078e020c */
[----:B------:R-:W-:Y:S02]  /*4000*/  VIADD R12, R13, 0x1 ;  /* 0x000000010d0c7836 */ /* 0x000fe40000000000 */
[----:B------:R-:W-:Y:S01]  /*4010*/  @!P0 IMAD.MOV R12, RZ, RZ, R13 ;  /* 0x000000ffff0c8224 */ /* 0x000fe200078e020d */
[----:B------:R-:W-:Y:S02]  /*4020*/  SEL R14, R31, RZ, !P0 ;  /* 0x000000ff1f0e7207 */ /* 0x000fe40004000000 */
[----:B------:R-:W-:-:S03]  /*4030*/  ISETP.NE.AND P0, PT, R10, R8, PT ;  /* 0x000000080a00720c */ /* 0x000fc60003f05270 */
[----:B------:R-:W-:Y:S02]  /*4040*/  IMAD.IADD R29, R29, 0x1, R14 ;  /* 0x000000011d1d7824 */ /* 0x000fe400078e020e */
[----:B------:R-:W-:Y:S02]  /*4050*/  VIADD R14, R12, 0x1 ;  /* 0x000000010c0e7836 */ /* 0x000fe40000000000 */
[----:B------:R-:W-:Y:S01]  /*4060*/  @!P1 IMAD.MOV R14, RZ, RZ, R12 ;  /* 0x000000ffff0e9224 */ /* 0x000fe200078e020c */
[----:B0-----:R-:W-:Y:S02]  /*4070*/  SEL R16, R29, RZ, !P1 ;  /* 0x000000ff1d107207 */ /* 0x001fe40004800000 */
[----:B------:R-:W-:Y:S01]  /*4080*/  ISETP.NE.AND P1, PT, R8, R6, PT ;  /* 0x000000060800720c */ /* 0x000fe20003f25270 */
[----:B------:R-:W-:Y:S02]  /*4090*/  VIADD R15, R14, 0x1 ;  /* 0x000000010e0f7836 */ /* 0x000fe40000000000 */
[----:B------:R-:W-:-:S02]  /*40a0*/  IMAD.IADD R11, R11, 0x1, R16 ;  /* 0x000000010b0b7824 */ /* 0x000fc400078e0210 */
[----:B------:R-:W-:-:S03]  /*40b0*/  @!P0 IMAD.MOV R15, RZ, RZ, R14 ;  /* 0x000000ffff0f8224 */ /* 0x000fc600078e020e */
[----:B------:R-:W-:Y:S02]  /*40c0*/  SEL R16, R11, RZ, !P0 ;  /* 0x000000ff0b107207 */ /* 0x000fe40004000000 */
[----:B------:R-:W-:-:S03]  /*40d0*/  ISETP.NE.AND P0, PT, R6, R4, PT ;  /* 0x000000040600720c */ /* 0x000fc60003f05270 */
[----:B------:R-:W-:Y:S02]  /*40e0*/  IMAD.IADD R9, R9, 0x1, R16 ;  /* 0x0000000109097824 */ /* 0x000fe400078e0210 */
[----:B------:R-:W-:Y:S02]  /*40f0*/  VIADD R16, R15, 0x1 ;  /* 0x000000010f107836 */ /* 0x000fe40000000000 */
[----:B------:R-:W-:Y:S01]  /*4100*/  @!P1 IMAD.MOV R16, RZ, RZ, R15 ;  /* 0x000000ffff109224 */ /* 0x000fe200078e020f */
[----:B------:R-:W-:Y:S02]  /*4110*/  SEL R20, R9, RZ, !P1 ;  /* 0x000000ff09147207 */ /* 0x000fe40004800000 */
[----:B------:R-:W-:Y:S01]  /*4120*/  ISETP.NE.AND P1, PT, R4, R2, PT ;  /* 0x000000020400720c */ /* 0x000fe20003f25270 */
[----:B------:R-:W-:Y:S02]  /*4130*/  VIADD R17, R16, 0x1 ;  /* 0x0000000110117836 */ /* 0x000fe40000000000 */
[----:B------:R-:W-:-:S02]  /*4140*/  IMAD.IADD R7, R7, 0x1, R20 ;  /* 0x0000000107077824 */ /* 0x000fc400078e0214 */
[----:B------:R-:W-:-:S03]  /*4150*/  @!P0 IMAD.MOV R17, RZ, RZ, R16 ;  /* 0x000000ffff118224 */ /* 0x000fc600078e0210 */
[----:B------:R-:W-:Y:S01]  /*4160*/  SEL R20, R7, RZ, !P0 ;  /* 0x000000ff07147207 */ /* 0x000fe20004000000 */
[----:B------:R-:W-:Y:S01]  /*4170*/  VIADD R36, R17, 0x1 ;  /* 0x0000000111247836 */ /* 0x000fe20000000000 */
[----:B--2---:R-:W-:-:S03]  /*4180*/  ISETP.GE.AND P0, PT, R19, 0x101, PT ;  /* 0x000001011300780c */ /* 0x004fc60003f06270 */
[----:B------:R-:W-:Y:S02]  /*4190*/  IMAD.IADD R5, R5, 0x1, R20 ;  /* 0x0000000105057824 */ /* 0x000fe400078e0214 */
[----:B------:R-:W-:-:S03]  /*41a0*/  @!P1 IMAD.MOV R36, RZ, RZ, R17 ;  /* 0x000000ffff249224 */ /* 0x000fc600078e0211 */
[----:B------:R-:W-:-:S05]  /*41b0*/  SEL R20, R5, RZ, !P1 ;  /* 0x000000ff05147207 */ /* 0x000fca0004800000 */
[----:B------:R-:W-:Y:S01]  /*41c0*/  IMAD.IADD R3, R3, 0x1, R20 ;  /* 0x0000000103037824 */ /* 0x000fe200078e0214 */
[----:B------:R-:W-:Y:S06]  /*41d0*/  @!P0 BRA `(.L_x_880) ;  /* 0x0000000c00448947 */ /* 0x000fec0003800000 */
[----:B------:R-:W0:Y:S01]  /*41e0*/  LDS R21, [UR8+0x64] ;  /* 0x00006408ff157984 */ /* 0x000e220008000800 */
        /* <DEDUP_REMOVED lines=28> */
[----:B------:R-:W-:Y:S01]  /*43b0*/  ISETP.GE.AND P0, PT, R0, R19, PT ;  /* 0x000000130000720c */ /* 0x000fe20003f06270 */
[--C-:B------:R-:W-:Y:S02]  /*43c0*/  @P2 IMAD.IADD R36, R36, 0x1, -R21.reuse ;  /* 0x0000000124242824 */ /* 0x100fe400078e0a15 */
[----:B------:R0:W-:Y:S02]  /*43d0*/  @P6 STS.64 [R14], R10 ;  /* 0x0000000a0e006388 */ /* 0x0001e40000000a00 */
[----:B------:R-:W-:Y:S01]  /*43e0*/  @P3 IMAD.IADD R17, R17, 0x1, -R21 ;  /* 0x0000000111113824 */ /* 0x000fe200078e0a15 */
[----:B------:R-:W-:Y:S01]  /*43f0*/  @P2 LEA R36, R36, UR8, 0x3 ;  /* 0x0000000824242c11 */ /* 0x000fe2000f8e18ff */
[----:B------:R0:W-:Y:S03]  /*4400*/  @P5 STS.64 [R15], R8 ;  /* 0x000000080f005388 */ /* 0x0001e60000000a00 */
[----:B------:R-:W-:Y:S01]  /*4410*/  @P3 LEA R17, R17, UR8, 0x3 ;  /* 0x0000000811113c11 */ /* 0x000fe2000f8e18ff */
[----:B------:R0:W-:Y:S04]  /*4420*/  @P4 STS.64 [R16], R6 ;  /* 0x0000000610004388 */ /* 0x0001e80000000a00 */
[----:B------:R0:W-:Y:S04]  /*4430*/  @P3 STS.64 [R17], R4 ;  /* 0x0000000411003388 */ /* 0x0001e80000000a00 */
[----:B------:R0:W-:Y:S01]  /*4440*/  @P2 STS.64 [R36], R2 ;  /* 0x0000000224002388 */ /* 0x0001e20000000a00 */
[----:B------:R-:W-:Y:S06]  /*4450*/  BAR.SYNC.DEFER_BLOCKING 0x0 ;  /* 0x0000000000007b1d */ /* 0x000fec0000010000 */
[----:B------:R-:W-:Y:S05]  /*4460*/  @P0 EXIT ;  /* 0x000000000000094d */ /* 0x000fea0003800000 */
[----:B0-----:R-:W-:Y:S01]  /*4470*/  LOP3.LUT R2, RZ, R0, RZ, 0x33, !PT ;  /* 0x00000000ff027212 */ /* 0x001fe200078e33ff */
[----:B------:R-:W-:Y:S04]  /*4480*/  BSSY.RECONVERGENT B0, `(.L_x_881) ;  /* 0x000001a000007945 */ /* 0x000fe80003800200 */
[----:B------:R-:W-:-:S05]  /*4490*/  IMAD.IADD R2, R2, 0x1, R19 ;  /* 0x0000000102027824 */ /* 0x000fca00078e0213 */
[C---:B------:R-:W-:Y:S02]  /*44a0*/  LOP3.LUT R3, R2.reuse, 0x300, RZ, 0xc0, !PT ;  /* 0x0000030002037812 */ /* 0x040fe400078ec0ff */
[----:B------:R-:W-:Y:S02]  /*44b0*/  ISETP.GE.U32.AND P1, PT, R2, 0x300, PT ;  /* 0x000003000200780c */ /* 0x000fe40003f26070 */
[----:B------:R-:W-:-:S13]  /*44c0*/  ISETP.NE.AND P0, PT, R3, 0x300, PT ;  /* 0x000003000300780c */ /* 0x000fda0003f05270 */
[----:B------:R-:W-:Y:S05]  /*44d0*/  @!P0 BRA `(.L_x_882) ;  /* 0x0000000000508947 */ /* 0x000fea0003800000 */
[----:B------:R-:W0:Y:S01]  /*44e0*/  LDC.64 R8, c[0x0][0x390] ;  /* 0x0000e400ff087b82 */ /* 0x000e220000000a00 */
[----:B------:R-:W-:Y:S01]  /*44f0*/  LEA.HI R2, R2, 0x1, RZ, 0x18 ;  /* 0x0000000102027811 */ /* 0x000fe200078fc0ff */
[C---:B------:R-:W-:Y:S01]  /*4500*/  IMAD.IADD R11, R0.reuse, 0x1, R21 ;  /* 0x00000001000b7824 */ /* 0x040fe200078e0215 */
[----:B------:R-:W-:-:S03]  /*4510*/  LEA R10, R0, UR8, 0x3 ;  /* 0x00000008000a7c11 */ /* 0x000fc6000f8e18ff */
[C---:B------:R-:W-:Y:S01]  /*4520*/  IMAD.SHL.U32 R3, R2.reuse, 0x100, RZ ;  /* 0x0000010002037824 */ /* 0x040fe200078e00ff */
[----:B------:R-:W-:Y:S01]  /*4530*/  LOP3.LUT R2, R2, 0x3, RZ, 0xc0, !PT ;  /* 0x0000000302027812 */ /* 0x000fe200078ec0ff */
[----:B------:R-:W1:Y:S03]  /*4540*/  LDC.64 R6, c[0x0][0x398] ;  /* 0x0000e600ff067b82 */ /* 0x000e660000000a00 */
[----:B------:R-:W-:Y:S01]  /*4550*/  LOP3.LUT R3, R3, 0x300, RZ, 0xc0, !PT ;  /* 0x0000030003037812 */ /* 0x000fe200078ec0ff */
[----:B------:R-:W-:-:S04]  /*4560*/  IMAD.MOV R12, RZ, RZ, -R2 ;  /* 0x000000ffff0c7224 */ /* 0x000fc800078e0a02 */
[----:B------:R-:W-:-:S07]  /*4570*/  IMAD.IADD R0, R0, 0x1, R3 ;  /* 0x0000000100007824 */ /* 0x000fce00078e0203 */
.L_x_883:
[----:B--2---:R2:W3:Y:S01]  /*4580*/  LDS.64 R14, [R10] ;  /* 0x000000000a0e7984 */ /* 0x0044e20000000a00 */
[----:B0-----:R-:W-:-:S04]  /*4590*/  IMAD.WIDE R4, R11, 0x4, R8 ;  /* 0x000000040b047825 */ /* 0x001fc800078e0208 */
[----:B-1----:R-:W-:-:S04]  /*45a0*/  IMAD.WIDE R2, R11, 0x4, R6 ;  /* 0x000000040b027825 */ /* 0x002fc800078e0206 */
[----:B------:R-:W-:Y:S02]  /*45b0*/  VIADD R12, R12, 0x1 ;  /* 0x000000010c0c7836 */ /* 0x000fe40000000000 */
[----:B------:R-:W-:Y:S02]  /*45c0*/  VIADD R11, R11, 0x100 ;  /* 0x000001000b0b7836 */ /* 0x000fe40000000000 */
[----:B--2---:R-:W-:Y:S01]  /*45d0*/  VIADD R10, R10, 0x800 ;  /* 0x000008000a0a7836 */ /* 0x004fe20000000000 */
[----:B------:R-:W-:Y:S01]  /*45e0*/  ISETP.NE.AND P0, PT, R12, RZ, PT ;  /* 0x000000ff0c00720c */ /* 0x000fe20003f05270 */
[----:B---3--:R2:W-:Y:S04]  /*45f0*/  STG.E desc[UR12][R4.64], R14 ;  /* 0x0000000e04007986 */ /* 0x0085e8000c10190c */
[----:B------:R2:W-:Y:S08]  /*4600*/  STG.E desc[UR12][R2.64], R15 ;  /* 0x0000000f02007986 */ /* 0x0005f0000c10190c */
[----:B------:R-:W-:Y:S05]  /*4610*/  @P0 BRA `(.L_x_883) ;  /* 0xfffffffc00d80947 */ /* 0x000fea000383ffff */
.L_x_882:
[----:B------:R-:W-:Y:S05]  /*4620*/  BSYNC.RECONVERGENT B0 ;  /* 0x0000000000007941 */ /* 0x000fea0003800200 */
.L_x_881:
[----:B------:R-:W-:Y:S05]  /*4630*/  @!P1 EXIT ;  /* 0x000000000000994d */ /* 0x000fea0003800000 */
[----:B------:R-:W0:Y:S01]  /*4640*/  LDCU.128 UR4, c[0x0][0x390] ;  /* 0x00007200ff0477ac */ /* 0x000e220008000c00 */
[----:B--2---:R-:W-:Y:S01]  /*4650*/  IMAD.IADD R2, R19, 0x1, -R0 ;  /* 0x0000000113027824 */ /* 0x004fe200078e0a00 */
[C---:B------:R-:W-:Y:S01]  /*4660*/  LEA R18, R0.reuse, UR8, 0x3 ;  /* 0x0000000800127c11 */ /* 0x040fe2000f8e18ff */
[----:B------:R-:W-:Y:S01]  /*4670*/  BSSY.RECONVERGENT B0, `(.L_x_884) ;  /* 0x0000050000007945 */ /* 0x000fe20003800200 */
[----:B------:R-:W-:Y:S01]  /*4680*/  IMAD.IADD R41, R0, 0x1, R21 ;  /* 0x0000000100297824 */ /* 0x000fe200078e0215 */
[----:B------:R-:W-:Y:S02]  /*4690*/  PLOP3.LUT P0, PT, PT, PT, PT, 0x80, 0x8 ;  /* 0x000000000008781c */ /* 0x000fe40003f0f070 */
[----:B------:R-:W-:Y:S01]  /*46a0*/  ISETP.GT.AND P1, PT, R2, 0xc00, PT ;  /* 0x00000c000200780c */ /* 0x000fe20003f24270 */
[----:B------:R-:W-:Y:S01]  /*46b0*/  VIADD R18, R18, 0x1000 ;  /* 0x0000100012127836 */ /* 0x000fe20000000000 */
[----:B0-----:R-:W-:Y:S02]  /*46c0*/  UIADD3 UR4, UP0, UPT, UR4, 0x800, URZ ;  /* 0x0000080004047890 */ /* 0x001fe4000ff1e0ff */
[----:B------:R-:W-:-:S02]  /*46d0*/  UIADD3 UR6, UP1, UPT, UR6, 0x800, URZ ;  /* 0x0000080006067890 */ /* 0x000fc4000ff3e0ff */
[----:B------:R-:W-:Y:S02]  /*46e0*/  UIADD3.X UR5, UPT, UPT, URZ, UR5, URZ, UP0, !UPT ;  /* 0x00000005ff057290 */ /* 0x000fe400087fe4ff */
[----:B------:R-:W-:Y:S01]  /*46f0*/  UIADD3.X UR7, UPT, UPT, URZ, UR7, URZ, UP1, !UPT ;  /* 0x00000007ff077290 */ /* 0x000fe20008ffe4ff */
[----:B------:R-:W-:Y:S02]  /*4700*/  IMAD.U32 R4, RZ, RZ, UR4 ;  /* 0x00000004ff047e24 */ /* 0x000fe4000f8e00ff */
[----:B------:R-:W-:Y:S02]  /*4710*/  IMAD.U32 R2, RZ, RZ, UR6 ;  /* 0x00000006ff027e24 */ /* 0x000fe4000f8e00ff */
[----:B------:R-:W-:Y:S02]  /*4720*/  IMAD.U32 R5, RZ, RZ, UR5 ;  /* 0x00000005ff057e24 */ /* 0x000fe4000f8e00ff */
[----:B------:R-:W-:Y:S01]  /*4730*/  IMAD.U32 R3, RZ, RZ, UR7 ;  /* 0x00000007ff037e24 */ /* 0x000fe2000f8e00ff */
[----:B------:R-:W-:Y:S06]  /*4740*/  @!P1 BRA `(.L_x_885) ;  /* 0x0000000400089947 */ /* 0x000fec0003800000 */
[----:B------:R-:W-:Y:S01]  /*4750*/  PLOP3.LUT P0, PT, PT, PT, PT, 0x8, 0x80 ;  /* 0x000000000080781c */ /* 0x000fe20003f0e170 */
[----:B------:R-:W-:-:S12]  /*4760*/  VIADD R43, R19, 0xfffff400 ;  /* 0xfffff400132b7836 */ /* 0x000fd80000000000 */
.L_x_886:
[----:B-1----:R-:W0:Y:S01]  /*4770*/  LDS.64 R36, [R18+-0x1000] ;  /* 0xfff0000012247984 */ /* 0x002e220000000a00 */
[----:B------:R-:W-:-:S03]  /*4780*/  IMAD.WIDE R44, R41, 0x4, R4 ;  /* 0x00000004292c7825 */ /* 0x000fc600078e0204 */
[----:B------:R-:W1:Y:S01]  /*4790*/  LDS.64 R48, [R18+-0x800] ;  /* 0xfff8000012307984 */ /* 0x000e620000000a00 */
[----:B------:R-:W-:-:S03]  /*47a0*/  IMAD.WIDE R20, R41, 0x4, R2 ;  /* 0x0000000429147825 */ /* 0x000fc600078e0202 */
[----:B------:R-:W2:Y:S01]  /*47b0*/  LDS.64 R46, [R18] ;  /* 0x00000000122e7984 */ /* 0x000ea20000000a00 */
[----:B------:R-:W-:Y:S02]  /*47c0*/  VIADD R39, R41, 0x400 ;  /* 0x0000040029277836 */ /* 0x000fe40000000000 */
[----:B------:R-:W-:Y:S01]  /*47d0*/  VIADD R0, R0, 0x1000 ;  /* 0x0000100000007836 */ /* 0x000fe20000000000 */
[----:B------:R-:W3:Y:S04]  /*47e0*/  LDS.64 R6, [R18+0x800] ;  /* 0x0008000012067984 */ /* 0x000ee80000000a00 */
[----:B------:R-:W4:Y:S01]  /*47f0*/  LDS.64 R8, [R18+0x1000] ;  /* 0x0010000012087984 */ /* 0x000f220000000a00 */
[----:B------:R-:W-:-:S03]  /*4800*/  ISETP.GE.AND P1, PT, R0, R43, PT ;  /* 0x0000002b0000720c */ /* 0x000fc60003f26270 */
[----:B------:R-:W5:Y:S04]  /*4810*/  LDS.64 R10, [R18+0x1800] ;  /* 0x00180000120a7984 */ /* 0x000f680000000a00 */
        /* <DEDUP_REMOVED lines=9> */
[----:B------:R1:W5:Y:S04]  /*48b0*/  LDS.64 R34, [R18+0x6800] ;  /* 0x0068000012227984 */ /* 0x0003680000000a00 */
[----:B0-----:R-:W-:Y:S04]  /*48c0*/  STG.E desc[UR12][R44.64+-0x800], R36 ;  /* 0xfff800242c007986 */ /* 0x001fe8000c10190c */
[----:B------:R0:W-:Y:S01]  /*48d0*/  STG.E desc[UR12][R20.64+-0x800], R37 ;  /* 0xfff8002514007986 */ /* 0x0001e2000c10190c */
[----:B-1----:R-:W-:-:S03]  /*48e0*/  VIADD R18, R18, 0x8000 ;  /* 0x0000800012127836 */ /* 0x002fc60000000000 */
[----:B------:R-:W-:Y:S04]  /*48f0*/  STG.E desc[UR12][R44.64+-0x400], R48 ;  /* 0xfffc00302c007986 */ /* 0x000fe8000c10190c */
[----:B------:R1:W-:Y:S01]  /*4900*/  STG.E desc[UR12][R20.64+-0x400], R49 ;  /* 0xfffc003114007986 */ /* 0x0003e2000c10190c */
[----:B0-----:R-:W-:-:S03]  /*4910*/  IMAD.WIDE R36, R39, 0x4, R4 ;  /* 0x0000000427247825 */ /* 0x001fc600078e0204 */
[----:B--2---:R-:W-:Y:S01]  /*4920*/  STG.E desc[UR12][R44.64], R46 ;  /* 0x0000002e2c007986 */ /* 0x004fe2000c10190c */
[----:B------:R-:W-:-:S03]  /*4930*/  IMAD.WIDE R38, R39, 0x4, R2 ;  /* 0x0000000427267825 */ /* 0x000fc600078e0202 */
[----:B------:R0:W-:Y:S01]  /*4940*/  STG.E desc[UR12][R20.64], R47 ;  /* 0x0000002f14007986 */ /* 0x0001e2000c10190c */
[----:B-1----:R-:W-:-:S03]  /*4950*/  VIADD R49, R41, 0x800 ;  /* 0x0000080029317836 */ /* 0x002fc60000000000 */
[----:B---3--:R1:W-:Y:S04]  /*4960*/  STG.E desc[UR12][R44.64+0x400], R6 ;  /* 0x000400062c007986 */ /* 0x0083e8000c10190c */
[----:B------:R2:W-:Y:S04]  /*4970*/  STG.E desc[UR12][R20.64+0x400], R7 ;  /* 0x0004000714007986 */ /* 0x0005e8000c10190c */
[----:B----4-:R-:W-:Y:S01]  /*4980*/  STG.E desc[UR12][R36.64+-0x800], R8 ;  /* 0xfff8000824007986 */ /* 0x010fe2000c10190c */
[----:B0-----:R-:W-:-:S03]  /*4990*/  IMAD.WIDE R46, R49, 0x4, R4 ;  /* 0x00000004312e7825 */ /* 0x001fc600078e0204 */
[----:B------:R0:W-:Y:S01]  /*49a0*/  STG.E desc[UR12][R38.64+-0x800], R9 ;  /* 0xfff8000926007986 */ /* 0x0001e2000c10190c */
[----:B-1----:R-:W-:-:S03]  /*49b0*/  IMAD.WIDE R44, R49, 0x4, R2 ;  /* 0x00000004312c7825 */ /* 0x002fc600078e0202 */
[----:B-----5:R1:W-:Y:S01]  /*49c0*/  STG.E desc[UR12][R36.64+-0x400], R10 ;  /* 0xfffc000a24007986 */ /* 0x0203e2000c10190c */
[C---:B--2---:R-:W-:Y:S02]  /*49d0*/  VIADD R21, R41.reuse, 0xc00 ;  /* 0x00000c0029157836 */ /* 0x044fe40000000000 */
[----:B------:R-:W-:Y:S01]  /*49e0*/  VIADD R41, R41, 0x1000 ;  /* 0x0000100029297836 */ /* 0x000fe20000000000 */
[----:B------:R1:W-:Y:S01]  /*49f0*/  STG.E desc[UR12][R38.64+-0x400], R11 ;  /* 0xfffc000b26007986 */ /* 0x0003e2000c10190c */
[----:B------:R-:W-:-:S03]  /*4a00*/  IMAD.WIDE R6, R21, 0x4, R4 ;  /* 0x0000000415067825 */ /* 0x000fc600078e0204 */
[----:B------:R1:W-:Y:S01]  /*4a10*/  STG.E desc[UR12][R36.64], R12 ;  /* 0x0000000c24007986 */ /* 0x0003e2000c10190c */
[----:B0-----:R-:W-:-:S03]  /*4a20*/  IMAD.WIDE R8, R21, 0x4, R2 ;  /* 0x0000000415087825 */ /* 0x001fc600078e0202 */
[----:B------:R1:W-:Y:S04]  /*4a30*/  STG.E desc[UR12][R38.64], R13 ;  /* 0x0000000d26007986 */ /* 0x0003e8000c10190c */
        /* <DEDUP_REMOVED lines=17> */
[----:B------:R1:W-:Y:S01]  /*4b50*/  STG.E desc[UR12][R8.64+0x400], R35 ;  /* 0x0004002308007986 */ /* 0x0003e2000c10190c */
[----:B------:R-:W-:Y:S05]  /*4b60*/  @!P1 BRA `(.L_x_886) ;  /* 0xfffffffc00009947 */ /* 0x000fea000383ffff */
.L_x_885:
[----:B------:R-:W-:Y:S05]  /*4b70*/  BSYNC.RECONVERGENT B0 ;  /* 0x0000000000007941 */ /* 0x000fea0003800200 */
.L_x_884:
[----:B-1----:R-:W-:Y:S01]  /*4b80*/  IMAD.IADD R6, R19, 0x1, -R0 ;  /* 0x0000000113067824 */ /* 0x002fe200078e0a00 */
[----:B------:R-:W-:Y:S04]  /*4b90*/  BSSY.RECONVERGENT B0, `(.L_x_887) ;  /* 0x0000024000007945 */ /* 0x000fe80003800200 */
[----:B------:R-:W-:-:S13]  /*4ba0*/  ISETP.GT.AND P1, PT, R6, 0x400, PT ;  /* 0x000004000600780c */ /* 0x000fda0003f24270 */
[----:B------:R-:W-:Y:S05]  /*4bb0*/  @!P1 BRA `(.L_x_888) ;  /* 0x0000000000849947 */ /* 0x000fea0003800000 */
[----:B------:R-:W0:Y:S01]  /*4bc0*/  LDS.64 R14, [R18+-0x1000] ;  /* 0xfff00000120e7984 */ /* 0x000e220000000a00 */
[C---:B------:R-:W-:Y:S01]  /*4bd0*/  IMAD.WIDE R6, R41.reuse, 0x4, R4 ;  /* 0x0000000429067825 */ /* 0x040fe200078e0204 */
[----:B------:R-:W-:Y:S02]  /*4be0*/  PLOP3.LUT P0, PT, PT, PT, PT, 0x8, 0x80 ;  /* 0x000000000080781c */ /* 0x000fe40003f0e170 */
[----:B------:R-:W1:Y:S01]  /*4bf0*/  LDS.64 R16, [R18+-0x800] ;  /* 0xfff8000012107984 */ /* 0x000e620000000a00 */
[----:B------:R-:W-:-:S03]  /*4c00*/  IMAD.WIDE R8, R41, 0x4, R2 ;  /* 0x0000000429087825 */ /* 0x000fc600078e0202 */
[----:B------:R-:W2:Y:S01]  /*4c10*/  LDS.64 R20, [R18] ;  /* 0x0000000012147984 */ /* 0x000ea20000000a00 */
[----:B------:R-:W-:Y:S02]  /*4c20*/  VIADD R13, R41, 0x400 ;  /* 0x00000400290d7836 */ /* 0x000fe40000000000 */
[----:B------:R-:W-:Y:S01]  /*4c30*/  VIADD R0, R0, 0x800 ;  /* 0x0000080000007836 */ /* 0x000fe20000000000 */
[----:B------:R-:W3:Y:S01]  /*4c40*/  LDS.64 R22, [R18+0x800] ;  /* 0x0008000012167984 */ /* 0x000ee20000000a00 */
[----:B------:R-:W-:-:S03]  /*4c50*/  IMAD.WIDE R10, R13, 0x4, R4 ;  /* 0x000000040d0a7825 */ /* 0x000fc600078e0204 */
[----:B------:R-:W4:Y:S01]  /*4c60*/  LDS.64 R24, [R18+0x1000] ;  /* 0x0010000012187984 */ /* 0x000f220000000a00 */
[----:B------:R-:W-:-:S03]  /*4c70*/  IMAD.WIDE R12, R13, 0x4, R2 ;  /* 0x000000040d0c7825 */ /* 0x000fc600078e0202 */
[----:B------:R-:W5:Y:S01]  /*4c80*/  LDS.64 R26, [R18+0x1800] ;  /* 0x00180000121a7984 */ /* 0x000f620000000a00 */
[----:B------:R-:W-:-:S03]  /*4c90*/  VIADD R41, R41, 0x800 ;  /* 0x0000080029297836 */ /* 0x000fc60000000000 */
[----:B------:R-:W5:Y:S04]  /*4ca0*/  LDS.64 R28, [R18+0x2000] ;  /* 0x00200000121c7984 */ /* 0x000f680000000a00 */
[----:B------:R0:W5:Y:S02]  /*4cb0*/  LDS.64 R30, [R18+0x2800] ;  /* 0x00280000121e7984 */ /* 0x0001640000000a00 */
[----:B0-----:R-:W-:Y:S02]  /*4cc0*/  VIADD R18, R18, 0x4000 ;  /* 0x0000400012127836 */ /* 0x001fe40000000000 */
[----:B------:R0:W-:Y:S04]  /*4cd0*/  STG.E desc[UR12][R6.64+-0x800], R14 ;  /* 0xfff8000e06007986 */ /* 0x0001e8000c10190c */
[----:B------:R0:W-:Y:S04]  /*4ce0*/  STG.E desc[UR12][R8.64+-0x800], R15 ;  /* 0xfff8000f08007986 */ /* 0x0001e8000c10190c */
[----:B-1----:R0:W-:Y:S04]  /*4cf0*/  STG.E desc[UR12][R6.64+-0x400], R16 ;  /* 0xfffc001006007986 */ /* 0x0021e8000c10190c */
[----:B------:R0:W-:Y:S04]  /*4d00*/  STG.E desc[UR12][R8.64+-0x400], R17 ;  /* 0xfffc001108007986 */ /* 0x0001e8000c10190c */
[----:B--2---:R0:W-:Y:S04]  /*4d10*/  STG.E desc[UR12][R6.64], R20 ;  /* 0x0000001406007986 */ /* 0x0041e8000c10190c */
[----:B------:R0:W-:Y:S04]  /*4d20*/  STG.E desc[UR12][R8.64], R21 ;  /* 0x0000001508007986 */ /* 0x0001e8000c10190c */
[----:B---3--:R0:W-:Y:S04]  /*4d30*/  STG.E desc[UR12][R6.64+0x400], R22 ;  /* 0x0004001606007986 */ /* 0x0081e8000c10190c */
[----:B------:R0:W-:Y:S04]  /*4d40*/  STG.E desc[UR12][R8.64+0x400], R23 ;  /* 0x0004001708007986 */ /* 0x0001e8000c10190c */
[----:B----4-:R0:W-:Y:S04]  /*4d50*/  STG.E desc[UR12][R10.64+-0x800], R24 ;  /* 0xfff800180a007986 */ /* 0x0101e8000c10190c */
[----:B------:R0:W-:Y:S04]  /*4d60*/  STG.E desc[UR12][R12.64+-0x800], R25 ;  /* 0xfff800190c007986 */ /* 0x0001e8000c10190c */
[----:B-----5:R0:W-:Y:S04]  /*4d70*/  STG.E desc[UR12][R10.64+-0x400], R26 ;  /* 0xfffc001a0a007986 */ /* 0x0201e8000c10190c */
[----:B------:R0:W-:Y:S04]  /*4d80*/  STG.E desc[UR12][R12.64+-0x400], R27 ;  /* 0xfffc001b0c007986 */ /* 0x0001e8000c10190c */
[----:B------:R0:W-:Y:S04]  /*4d90*/  STG.E desc[UR12][R10.64], R28 ;  /* 0x0000001c0a007986 */ /* 0x0001e8000c10190c */
[----:B------:R0:W-:Y:S04]  /*4da0*/  STG.E desc[UR12][R12.64], R29 ;  /* 0x0000001d0c007986 */ /* 0x0001e8000c10190c */
[----:B------:R0:W-:Y:S04]  /*4db0*/  STG.E desc[UR12][R10.64+0x400], R30 ;  /* 0x0004001e0a007986 */ /* 0x0001e8000c10190c */
[----:B------:R0:W-:Y:S02]  /*4dc0*/  STG.E desc[UR12][R12.64+0x400], R31 ;  /* 0x0004001f0c007986 */ /* 0x0001e4000c10190c */
.L_x_888:
[----:B------:R-:W-:Y:S05]  /*4dd0*/  BSYNC.RECONVERGENT B0 ;  /* 0x0000000000007941 */ /* 0x000fea0003800200 */
.L_x_887:
[----:B------:R-:W-:-:S13]  /*4de0*/  ISETP.LT.OR P0, PT, R0, R19, P0 ;  /* 0x000000130000720c */ /* 0x000fda0000701670 */
[----:B------:R-:W-:Y:S05]  /*4df0*/  @!P0 EXIT ;  /* 0x000000000000894d */ /* 0x000fea0003800000 */
[----:B0-----:R-:W0:Y:S01]  /*4e00*/  LDS.64 R6, [R18+-0x1000] ;  /* 0xfff0000012067984 */ /* 0x001e220000000a00 */
[----:B------:R-:W-:-:S03]  /*4e10*/  IMAD.WIDE R4, R41, 0x4, R4 ;  /* 0x0000000429047825 */ /* 0x000fc600078e0204 */
[----:B------:R-:W1:Y:S01]  /*4e20*/  LDS.64 R8, [R18+-0x800] ;  /* 0xfff8000012087984 */ /* 0x000e620000000a00 */
[----:B------:R-:W-:-:S03]  /*4e30*/  IMAD.WIDE R2, R41, 0x4, R2 ;  /* 0x0000000429027825 */ /* 0x000fc600078e0202 */
[----:B------:R-:W2:Y:S04]  /*4e40*/  LDS.64 R10, [R18] ;  /* 0x00000000120a7984 */ /* 0x000ea80000000a00 */
[----:B------:R-:W3:Y:S04]  /*4e50*/  LDS.64 R12, [R18+0x800] ;  /* 0x00080000120c7984 */ /* 0x000ee80000000a00 */
[----:B0-----:R-:W-:Y:S04]  /*4e60*/  STG.E desc[UR12][R4.64+-0x800], R6 ;  /* 0xfff8000604007986 */ /* 0x001fe8000c10190c */
[----:B------:R-:W-:Y:S04]  /*4e70*/  STG.E desc[UR12][R2.64+-0x800], R7 ;  /* 0xfff8000702007986 */ /* 0x000fe8000c10190c */
[----:B-1----:R-:W-:Y:S04]  /*4e80*/  STG.E desc[UR12][R4.64+-0x400], R8 ;  /* 0xfffc000804007986 */ /* 0x002fe8000c10190c */
[----:B------:R-:W-:Y:S04]  /*4e90*/  STG.E desc[UR12][R2.64+-0x400], R9 ;  /* 0xfffc000902007986 */ /* 0x000fe8000c10190c */
[----:B--2---:R-:W-:Y:S04]  /*4ea0*/  STG.E desc[UR12][R4.64], R10 ;  /* 0x0000000a04007986 */ /* 0x004fe8000c10190c */
[----:B------:R-:W-:Y:S04]  /*4eb0*/  STG.E desc[UR12][R2.64], R11 ;  /* 0x0000000b02007986 */ /* 0x000fe8000c10190c */
[----:B---3--:R-:W-:Y:S04]  /*4ec0*/  STG.E desc[UR12][R4.64+0x400], R12 ;  /* 0x0004000c04007986 */ /* 0x008fe8000c10190c */
[----:B------:R-:W-:Y:S01]  /*4ed0*/  STG.E desc[UR12][R2.64+0x400], R13 ;  /* 0x0004000d02007986 */ /* 0x000fe2000c10190c */
[----:B------:R-:W-:Y:S05]  /*4ee0*/  EXIT ;  /* 0x000000000000794d */ /* 0x000fea0003800000 */
.L_x_880:
[----:B------:R-:W0:Y:S01]  /*4ef0*/  LDC.64 R38, c[0x0][0x390] ;  /* 0x0000e400ff267b82 */ /* 0x000e220000000a00 */
[----:B------:R-:W-:Y:S02]  /*4f00*/  ISETP.NE.AND P0, PT, R34, R32, PT ;  /* 0x000000202200720c */ /* 0x000fe40003f05270 */
[----:B------:R-:W-:Y:S02]  /*4f10*/  ISETP.NE.AND P2, PT, R30, R28, PT ;  /* 0x0000001c1e00720c */ /* 0x000fe40003f45270 */
[----:B------:R-:W-:Y:S02]  /*4f20*/  ISETP.NE.AND P1, PT, R32, R30, PT ;  /* 0x0000001e2000720c */ /* 0x000fe40003f25270 */
[----:B------:R-:W-:Y:S01]  /*4f30*/  ISETP.NE.AND P3, PT, R6, R4, PT ;  /* 0x000000040600720c */ /* 0x000fe20003f65270 */
[----:B------:R-:W1:Y:S01]  /*4f40*/  LDC.64 R26, c[0x0][0x398] ;  /* 0x0000e600ff1a7b82 */ /* 0x000e620000000a00 */
[----:B------:R-:W-:Y:S02]  /*4f50*/  ISETP.NE.AND P4, PT, R4, R2, PT ;  /* 0x000000020400720c */ /* 0x000fe40003f85270 */
[----:B------:R-:W-:-:S05]  /*4f60*/  ISETP.NE.AND P5, PT, R2, R37, PT ;  /* 0x000000250200720c */ /* 0x000fca0003fa5270 */
[----:B------:R-:W2:Y:S08]  /*4f70*/  LDC.64 R20, c[0x0][0x398] ;  /* 0x0000e600ff147b82 */ /* 0x000eb00000000a00 */
[----:B------:R-:W3:Y:S01]  /*4f80*/  LDC.64 R24, c[0x0][0x390] ;  /* 0x0000e400ff187b82 */ /* 0x000ee20000000a00 */
[----:B0-----:R-:W-:-:S05]  /*4f90*/  @P0 IMAD.WIDE R38, R43, 0x4, R38 ;  /* 0x000000042b260825 */ /* 0x001fca00078e0226 */
[----:B------:R-:W-:Y:S02]  /*4fa0*/  @P0 STG.E desc[UR12][R38.64], R34 ;  /* 0x0000002226000986 */ /* 0x000fe4000c10190c */
[----:B------:R-:W0:Y:S01]  /*4fb0*/  LDC.64 R22, c[0x0][0x398] ;  /* 0x0000e600ff167b82 */ /* 0x000e220000000a00 */
[----:B-1----:R-:W-:-:S05]  /*4fc0*/  @P0 IMAD.WIDE R26, R43, 0x4, R26 ;  /* 0x000000042b1a0825 */ /* 0x002fca00078e021a */
[----:B------:R-:W-:Y:S01]  /*4fd0*/  @P0 STG.E desc[UR12][R26.64], R35 ;  /* 0x000000231a000986 */ /* 0x000fe2000c10190c */
[----:B------:R-:W-:Y:S01]  /*4fe0*/  ISETP.NE.AND P0, PT, R28, R10, PT ;  /* 0x0000000a1c00720c */ /* 0x000fe20003f05270 */
[----:B------:R-:W1:Y:S01]  /*4ff0*/  LDC.64 R18, c[0x0][0x390] ;  /* 0x0000e400ff127b82 */ /* 0x000e620000000a00 */
[----:B--2---:R-:W-:-:S04]  /*5000*/  @P2 IMAD.WIDE R50, R13, 0x4, R20 ;  /* 0x000000040d322825 */ /* 0x004fc800078e0214 */
[----:B---3--:R-:W-:-:S03]  /*5010*/  @P1 IMAD.WIDE R24, R41, 0x4, R24 ;  /* 0x0000000429181825 */ /* 0x008fc600078e0218 */
[----:B------:R-:W2:Y:S02]  /*5020*/  LDC.64 R20, c[0x0][0x390] ;  /* 0x0000e400ff147b82 */ /* 0x000ea40000000a00 */
[----:B------:R3:W-:Y:S01]  /*5030*/  @P1 STG.E desc[UR12][R24.64], R32 ;  /* 0x0000002018001986 */ /* 0x0007e2000c10190c */
[----:B0-----:R-:W-:-:S05]  /*5040*/  @P1 IMAD.WIDE R22, R41, 0x4, R22 ;  /* 0x0000000429161825 */ /* 0x001fca00078e0216 */
[----:B------:R-:W0:Y:S01]  /*5050*/  LDC.64 R46, c[0x0][0x390] ;  /* 0x0000e400ff2e7b82 */ /* 0x000e220000000a00 */
[----:B------:R4:W-:Y:S01]  /*5060*/  @P1 STG.E desc[UR12][R22.64], R33 ;  /* 0x0000002116001986 */ /* 0x0009e2000c10190c */
[----:B------:R-:W-:Y:S01]  /*5070*/  ISETP.NE.AND P1, PT, R10, R8, PT ;  /* 0x000000080a00720c */ /* 0x000fe20003f25270 */
[----:B-1----:R-:W-:-:S05]  /*5080*/  @P2 IMAD.WIDE R18, R13, 0x4, R18 ;  /* 0x000000040d122825 */ /* 0x002fca00078e0212 */
[----:B------:R-:W1:Y:S01]  /*5090*/  LDC.64 R40, c[0x0][0x398] ;  /* 0x0000e600ff287b82 */ /* 0x000e620000000a00 */
[----:B------:R4:W-:Y:S07]  /*50a0*/  @P2 STG.E desc[UR12][R18.64], R30 ;  /* 0x0000001e12002986 */ /* 0x0009ee000c10190c */
[----:B------:R-:W5:Y:S01]  /*50b0*/  LDC.64 R44, c[0x0][0x398] ;  /* 0x0000e600ff2c7b82 */ /* 0x000f620000000a00 */
[----:B------:R4:W-:Y:S01]  /*50c0*/  @P2 STG.E desc[UR12][R50.64], R31 ;  /* 0x0000001f32002986 */ /* 0x0009e2000c10190c */
[----:B------:R-:W-:Y:S01]  /*50d0*/  ISETP.NE.AND P2, PT, R8, R6, PT ;  /* 0x000000060800720c */ /* 0x000fe20003f45270 */
[----:B--2---:R-:W-:-:S05]  /*50e0*/  @P0 IMAD.WIDE R20, R12, 0x4, R20 ;  /* 0x000000040c140825 */ /* 0x004fca00078e0214 */
[----:B------:R-:W2:Y:S01]  /*50f0*/  LDC.64 R42, c[0x0][0x390] ;  /* 0x0000e400ff2a7b82 */ /* 0x000ea20000000a00 */
[----:B0-----:R-:W-:Y:S01]  /*5100*/  @P1 IMAD.WIDE R46, R14, 0x4, R46 ;  /* 0x000000040e2e1825 */ /* 0x001fe200078e022e */
[----:B------:R4:W-:Y:S06]  /*5110*/  @P0 STG.E desc[UR12][R20.64], R28 ;  /* 0x0000001c14000986 */ /* 0x0009ec000c10190c */
[----:B------:R-:W0:Y:S01]  /*5120*/  LDC.64 R48, c[0x0][0x398] ;  /* 0x0000e600ff307b82 */ /* 0x000e220000000a00 */
[----:B-1----:R-:W-:-:S05]  /*5130*/  @P0 IMAD.WIDE R40, R12, 0x4, R40 ;  /* 0x000000040c280825 */ /* 0x002fca00078e0228 */
[----:B------:R4:W-:Y:S02]  /*5140*/  @P0 STG.E desc[UR12][R40.64], R29 ;  /* 0x0000001d28000986 */ /* 0x0009e4000c10190c */
[----:B---3--:R-:W1:Y:S01]  /*5150*/  LDC.64 R24, c[0x0][0x390] ;  /* 0x0000e400ff187b82 */ /* 0x008e620000000a00 */
[----:B-----5:R-:W-:Y:S01]  /*5160*/  @P1 IMAD.WIDE R44, R14, 0x4, R44 ;  /* 0x000000040e2c1825 */ /* 0x020fe200078e022c */
[----:B------:R4:W-:Y:S04]  /*5170*/  @P1 STG.E desc[UR12][R46.64], R10 ;  /* 0x0000000a2e001986 */ /* 0x0009e8000c10190c */
[----:B------:R4:W-:Y:S02]  /*5180*/  @P1 STG.E desc[UR12][R44.64], R11 ;  /* 0x0000000b2c001986 */ /* 0x0009e4000c10190c */
[----:B------:R-:W3:Y:S01]  /*5190*/  LDC.64 R26, c[0x0][0x398] ;  /* 0x0000e600ff1a7b82 */ /* 0x000ee20000000a00 */
[----:B--2---:R-:W-:-:S05]  /*51a0*/  @P2 IMAD.WIDE R42, R15, 0x4, R42 ;  /* 0x000000040f2a2825 */ /* 0x004fca00078e022a */
[----:B------:R4:W-:Y:S02]  /*51b0*/  @P2 STG.E desc[UR12][R42.64], R8 ;  /* 0x000000082a002986 */ /* 0x0009e4000c10190c */
[----:B------:R-:W2:Y:S01]  /*51c0*/  LDC.64 R34, c[0x0][0x390] ;  /* 0x0000e400ff227b82 */ /* 0x000ea20000000a00 */
[----:B0-----:R-:W-:-:S05]  /*51d0*/  @P2 IMAD.WIDE R48, R15, 0x4, R48 ;  /* 0x000000040f302825 */ /* 0x001fca00078e0230 */
[----:B------:R4:W-:Y:S02]  /*51e0*/  @P2 STG.E desc[UR12][R48.64], R9 ;  /* 0x0000000930002986 */ /* 0x0009e4000c10190c */
[----:B------:R-:W0:Y:S01]  /*51f0*/  LDC.64 R38, c[0x0][0x398] ;  /* 0x0000e600ff267b82 */ /* 0x000e220000000a00 */
[----:B-1----:R-:W-:-:S05]  /*5200*/  @P3 IMAD.WIDE R24, R16, 0x4, R24 ;  /* 0x0000000410183825 */ /* 0x002fca00078e0218 */
[----:B------:R4:W-:Y:S01]  /*5210*/  @P3 STG.E desc[UR12][R24.64], R6 ;  /* 0x0000000618003986 */ /* 0x0009e2000c10190c */
[----:B---3--:R-:W-:-:S05]  /*5220*/  @P3 IMAD.WIDE R26, R16, 0x4, R26 ;  /* 0x00000004101a3825 */ /* 0x008fca00078e021a */
[----:B------:R4:W-:Y:S01]  /*5230*/  @P3 STG.E desc[UR12][R26.64], R7 ;  /* 0x000000071a003986 */ /* 0x0009e2000c10190c */
[----:B--2---:R-:W-:-:S05]  /*5240*/  @P4 IMAD.WIDE R34, R17, 0x4, R34 ;  /* 0x0000000411224825 */ /* 0x004fca00078e0222 */
[----:B------:R4:W-:Y:S01]  /*5250*/  @P4 STG.E desc[UR12][R34.64], R4 ;  /* 0x0000000422004986 */ /* 0x0009e2000c10190c */
[----:B0-----:R-:W-:-:S05]  /*5260*/  @P4 IMAD.WIDE R38, R17, 0x4, R38 ;  /* 0x0000000411264825 */ /* 0x001fca00078e0226 */
[----:B------:R4:W-:Y:S01]  /*5270*/  @P4 STG.E desc[UR12][R38.64], R5 ;  /* 0x0000000526004986 */ /* 0x0009e2000c10190c */
[----:B------:R-:W-:Y:S05]  /*5280*/  @!P5 EXIT ;  /* 0x000000000000d94d */ /* 0x000fea0003800000 */
[----:B----4-:R-:W0:Y:S08]  /*5290*/  LDC.64 R4, c[0x0][0x390] ;  /* 0x0000e400ff047b82 */ /* 0x010e300000000a00 */
[----:B------:R-:W1:Y:S01]  /*52a0*/  LDC.64 R6, c[0x0][0x398] ;  /* 0x0000e600ff067b82 */ /* 0x000e620000000a00 */
[----:B0-----:R-:W-:-:S05]  /*52b0*/  IMAD.WIDE R4, R36, 0x4, R4 ;  /* 0x0000000424047825 */ /* 0x001fca00078e0204 */
[----:B------:R-:W-:Y:S01]  /*52c0*/  STG.E desc[UR12][R4.64], R2 ;  /* 0x0000000204007986 */ /* 0x000fe2000c10190c */
[----:B-1----:R-:W-:-:S05]  /*52d0*/  IMAD.WIDE R36, R36, 0x4, R6 ;  /* 0x0000000424247825 */ /* 0x002fca00078e0206 */
[----:B------:R-:W-:Y:S01]  /*52e0*/  STG.E desc[UR12][R36.64], R3 ;  /* 0x0000000324007986 */ /* 0x000fe2000c10190c */
[----:B------:R-:W-:Y:S05]  /*52f0*/  EXIT ;  /* 0x000000000000794d */ /* 0x000fea0003800000 */
.L_x_856:
[----:B------:R-:W-:-:S13]  /*5300*/  ISETP.GE.AND P0, PT, R38, 0x1, PT ;  /* 0x000000012600780c */ /* 0x000fda0003f06270 */
[----:B------:R-:W-:Y:S05]  /*5310*/  @!P0 EXIT ;  /* 0x000000000000894d */ /* 0x000fea0003800000 */
[----:B------:R-:W-:-:S13]  /*5320*/  ISETP.NE.AND P0, PT, R39, RZ, PT ;  /* 0x000000ff2700720c */ /* 0x000fda0003f05270 */
[----:B------:R-:W-:Y:S05]  /*5330*/  @P0 BRA `(.L_x_889) ;  /* 0x0000002400b40947 */ /* 0x000fea0003800000 */
        /* <DEDUP_REMOVED lines=10> */
[C---:B------:R-:W-:Y:S01]  /*53e0*/  VIADD R15, R7.reuse, 0x60 ;  /* 0x00000060070f7836 */ /* 0x040fe20000000000 */
[CC--:B------:R-:W-:Y:S01]  /*53f0*/  ISETP.GE.U32.AND P1, PT, R7.reuse, R38.reuse, PT ;  /* 0x000000260700720c */ /* 0x0c0fe20003f26070 */
[C---:B------:R-:W-:Y:S02]  /*5400*/  VIADD R3, R7.reuse, 0x20 ;  /* 0x0000002007037836 */ /* 0x040fe40000000000 */
[----:B------:R-:W-:Y:S01]  /*5410*/  IMAD.SHL.U32 R17, R7, 0x4, RZ ;  /* 0x0000000407117824 */ /* 0x000fe200078e00ff */
[-C--:B------:R-:W-:Y:S01]  /*5420*/  ISETP.GE.U32.AND P4, PT, R15, R38.reuse, PT ;  /* 0x000000260f00720c */ /* 0x080fe20003f86070 */
[----:B------:R-:W-:Y:S01]  /*5430*/  VIADD R13, R7, 0x40 ;  /* 0x00000040070d7836 */ /* 0x000fe20000000000 */
[-C--:B------:R-:W-:Y:S01]  /*5440*/  ISETP.GE.U32.AND P5, PT, R3, R38.reuse, PT ;  /* 0x000000260300720c */ /* 0x080fe20003fa6070 */
[C---:B------:R-:W-:Y:S01]  /*5450*/  VIADD R15, R7.reuse, 0xa0 ;  /* 0x000000a0070f7836 */ /* 0x040fe20000000000 */
[----:B------:R-:W-:Y:S01]  /*5460*/  IADD3 R2, P6, PT, R10, R17, RZ ;  /* 0x000000110a027210 */ /* 0x000fe20007fde0ff */
[----:B------:R-:W-:Y:S01]  /*5470*/  VIADD R3, R7, 0x80 ;  /* 0x0000008007037836 */ /* 0x000fe20000000000 */
[----:B------:R-:W-:-:S02]  /*5480*/  ISETP.GE.U32.AND P0, PT, R13, R38, PT ;  /* 0x000000260d00720c */ /* 0x000fc40003f06070 */
[-C--:B------:R-:W-:Y:S01]  /*5490*/  ISETP.GE.U32.AND P2, PT, R15, R38.reuse, PT ;  /* 0x000000260f00720c */ /* 0x080fe20003f46070 */
[----:B------:R-:W-:Y:S01]  /*54a0*/  @!P1 IMAD.WIDE.U32 R12, R7, 0x4, R10 ;  /* 0x00000004070c9825 */ /* 0x000fe200078e000a */
[----:B------:R-:W-:-:S03]  /*54b0*/  ISETP.GE.U32.AND P3, PT, R3, R38, PT ;  /* 0x000000260300720c */ /* 0x000fc60003f66070 */
[----:B------:R-:W-:-:S04]  /*54c0*/  @!P1 IMAD.WIDE.U32 R14, R7, 0x4, R8 ;  /* 0x00000004070e9825 */ /* 0x000fc800078e0008 */
[----:B------:R-:W-:Y:S02]  /*54d0*/  VIADD R19, R7, 0xc0 ;  /* 0x000000c007137836 */ /* 0x000fe40000000000 */
[----:B------:R-:W-:Y:S01]  /*54e0*/  IMAD.X R3, RZ, RZ, R11, P6 ;  /* 0x000000ffff037224 */ /* 0x000fe200030e060b */
[----:B0-----:R-:W-:Y:S01]  /*54f0*/  IADD3 R8, P6, PT, R17, R8, RZ ;  /* 0x0000000811087210 */ /* 0x001fe20007fde0ff */
[C---:B------:R-:W-:Y:S02]  /*5500*/  VIADD R21, R7.reuse, 0xe0 ;  /* 0x000000e007157836 */ /* 0x040fe40000000000 */
[----:B------:R-:W-:Y:S02]  /*5510*/  VIADD R7, R7, 0x100 ;  /* 0x0000010007077836 */ /* 0x000fe40000000000 */
[----:B------:R-:W-:Y:S01]  /*5520*/  IMAD.X R9, RZ, RZ, R9, P6 ;  /* 0x000000ffff097224 */ /* 0x000fe200030e0609 */
[----:B------:R-:W-:Y:S01]  /*5530*/  ISETP.GE.U32.AND P6, PT, R21, R38, PT ;  /* 0x000000261500720c */ /* 0x000fe20003fc6070 */
[----:B--2---:R-:W-:-:S02]  /*5540*/  IMAD.MOV.U32 R11, RZ, RZ, R6 ;  /* 0x000000ffff0b7224 */ /* 0x004fc400078e0006 */
[----:B------:R0:W2:Y:S02]  /*5550*/  @!P1 LDG.E.CONSTANT R6, desc[UR12][R12.64] ;  /* 0x0000000c0c069981 */ /* 0x0000a4000c1e9900 */
[----:B------:R-:W-:Y:S02]  /*5560*/  IMAD.MOV.U32 R16, RZ, RZ, R11 ;  /* 0x000000ffff107224 */ /* 0x000fe400078e000b */
[----:B---3--:R-:W-:Y:S02]  /*5570*/  IMAD.MOV.U32 R10, RZ, RZ, R5 ;  /* 0x000000ffff0a7224 */ /* 0x008fe400078e0005 */
[----:B------:R1:W3:Y:S01]  /*5580*/  @!P1 LDG.E.CONSTANT R5, desc[UR12][R14.64] ;  /* 0x0000000c0e059981 */ /* 0x0002e2000c1e9900 */
[-C--:B------:R-:W-:Y:S01]  /*5590*/  ISETP.GE.U32.AND P1, PT, R19, R38.reuse, PT ;  /* 0x000000261300720c */ /* 0x080fe20003f26070 */
[----:B------:R-:W-:Y:S02]  /*55a0*/  IMAD.MOV.U32 R19, RZ, RZ, R10 ;  /* 0x000000ffff137224 */ /* 0x000fe400078e000a */
[----:B------:R-:W4:Y:S04]  /*55b0*/  @!P5 LDG.E.CONSTANT R16, desc[UR12][R2.64+0x80] ;  /* 0x0000800c0210d981 */ /* 0x000f28000c1e9900 */
[----:B------:R-:W5:Y:S01]  /*55c0*/  @!P5 LDG.E.CONSTANT R19, desc[UR12][R8.64+0x80] ;  /* 0x0000800c0813d981 */ /* 0x000f62000c1e9900 */
[----:B------:R-:W-:Y:S01]  /*55d0*/  ISETP.GE.U32.AND P5, PT, R7, R38, PT ;  /* 0x000000260700720c */ /* 0x000fe20003fa6070 */
[----:B0-----:R-:W-:-:S02]  /*55e0*/  IMAD.MOV.U32 R12, RZ, RZ, R11 ;  /* 0x000000ffff0c7224 */ /* 0x001fc400078e000b */
[--C-:B------:R-:W-:Y:S02]  /*55f0*/  IMAD.MOV.U32 R13, RZ, RZ, R11.reuse ;  /* 0x000000ffff0d7224 */ /* 0x100fe400078e000b */
[--C-:B-1----:R-:W-:Y:S02]  /*5600*/  IMAD.MOV.U32 R14, RZ, RZ, R11.reuse ;  /* 0x000000ffff0e7224 */ /* 0x102fe400078e000b */
        /* <DEDUP_REMOVED lines=23> */
[----:B------:R-:W0:Y:S01]  /*5780*/  S2R R7, SR_LANEID ;  /* 0x0000000000077919 */ /* 0x000e220000000000 */
[----:B------:R-:W1:Y:S01]  /*5790*/  S2UR UR5, SR_CgaCtaId ;  /* 0x00000000000579c3 */ /* 0x000e620000008800 */
[----:B------:R-:W-:Y:S01]  /*57a0*/  SHF.R.U32.HI R46, RZ, 0x5, R0 ;  /* 0x00000005ff2e7819 */ /* 0x000fe20000011600 */
[----:B------:R-:W-:-:S02]  /*57b0*/  UMOV UR4, 0x400 ;  /* 0x0000040000047882 */ /* 0x000fc40000000000 */
[----:B-1----:R-:W-:Y:S02]  /*57c0*/  ULEA UR4, UR5, UR4, 0x18 ;  /* 0x0000000405047291 */ /* 0x002fe4000f8ec0ff */
[----:B0-----:R-:W-:-:S05]  /*57d0*/  IMAD R2, R46, 0x120, R7 ;  /* 0x000001202e027824 */ /* 0x001fca00078e0207 */
[----:B------:R-:W-:-:S05]  /*57e0*/  LEA R2, R2, UR4, 0x2 ;  /* 0x0000000402027c11 */ /* 0x000fca000f8e10ff */
[----:B------:R-:W-:Y:S01]  /*57f0*/  IMAD R8, R7, 0x20, R2 ;  /* 0x0000002007087824 */ /* 0x000fe200078e0202 */
[C---:B------:R-:W-:Y:S01]  /*5800*/  ISETP.NE.AND P3, PT, R0.reuse, RZ, PT ;  /* 0x000000ff0000720c */ /* 0x040fe20003f65270 */
[----:B------:R-:W-:-:S05]  /*5810*/  IMAD R9, R0, 0x9, RZ ;  /* 0x0000000900097824 */ /* 0x000fca00078e02ff */
[----:B------:R-:W-:Y:S01]  /*5820*/  ISETP.NE.AND P2, PT, R9, R38, PT ;  /* 0x000000260900720c */ /* 0x000fe20003f45270 */
[----:B--2---:R-:W-:Y:S04]  /*5830*/  STS [R2], R6 ;  /* 0x0000000602007388 */ /* 0x004fe80000000800 */
[----:B----4-:R-:W-:Y:S04]  /*5840*/  STS [R2+0x80], R16 ;  /* 0x0000801002007388 */ /* 0x010fe80000000800 */
[----:B---3--:R0:W-:Y:S04]  /*5850*/  STS [R2+0x100], R12 ;  /* 0x0001000c02007388 */ /* 0x0081e80000000800 */
[----:B-----5:R-:W-:Y:S04]  /*5860*/  STS [R2+0x180], R13 ;  /* 0x0001800d02007388 */ /* 0x020fe80000000800 */
[----:B------:R-:W-:Y:S04]  /*5870*/  STS [R2+0x200], R14 ;  /* 0x0002000e02007388 */ /* 0x000fe80000000800 */
[----:B------:R-:W-:Y:S04]  /*5880*/  STS [R2+0x280], R15 ;  /* 0x0002800f02007388 */ /* 0x000fe80000000800 */
[----:B------:R-:W-:Y:S04]  /*5890*/  STS [R2+0x300], R17 ;  /* 0x0003001102007388 */ /* 0x000fe80000000800 */
[----:B------:R-:W-:Y:S04]  /*58a0*/  STS [R2+0x380], R18 ;  /* 0x0003801202007388 */ /* 0x000fe80000000800 */
[----:B------:R-:W-:Y:S01]  /*58b0*/  STS [R2+0x400], R11 ;  /* 0x0004000b02007388 */ /* 0x000fe20000000800 */
[----:B------:R-:W-:-:S03]  /*58c0*/  NOP ;  /* 0x0000000000007918 */ /* 0x000fc60000000000 */
[----:B------:R-:W1:Y:S04]  /*58d0*/  LDS R3, [R8+0x20] ;  /* 0x0000200008037984 */ /* 0x000e680000000800 */
[----:B------:R-:W-:Y:S04]  /*58e0*/  LDS R6, [R8] ;  /* 0x0000000008067984 */ /* 0x000fe80000000800 */
        /* <DEDUP_REMOVED lines=8> */
[----:B0-----:R-:W-:-:S05]  /*5970*/  LEA R12, R0, UR4, 0x2 ;  /* 0x00000004000c7c11 */ /* 0x001fca000f8e10ff */
[----:B------:R-:W-:Y:S04]  /*5980*/  STS [R2], R5 ;  /* 0x0000000502007388 */ /* 0x000fe80000000800 */
[----:B------:R-:W-:Y:S04]  /*5990*/  STS [R2+0x80], R19 ;  /* 0x0000801302007388 */ /* 0x000fe80000000800 */
        /* <DEDUP_REMOVED lines=8> */
[----:B------:R-:W4:Y:S04]  /*5a20*/  LDS R44, [R8] ;  /* 0x00000000082c7984 */ /* 0x000f280000000800 */
[----:B------:R-:W5:Y:S04]  /*5a30*/  LDS R25, [R8+0x4] ;  /* 0x0000040008197984 */ /* 0x000f680000000800 */
        /* <DEDUP_REMOVED lines=8> */
[----:B-1----:R-:W-:Y:S02]  /*5ac0*/  STS [R12+0x47c], R3 ;  /* 0x00047c030c007388 */ /* 0x002fe40000000800 */
[----:B------:R-:W-:Y:S06]  /*5ad0*/  BAR.SYNC.DEFER_BLOCKING 0x0 ;  /* 0x0000000000007b1d */ /* 0x000fec0000010000 */
[----:B------:R-:W1:Y:S01]  /*5ae0*/  @P3 LDS R4, [R12+0x478] ;  /* 0x000478000c043984 */ /* 0x000e620000000800 */
[----:B------:R-:W-:Y:S01]  /*5af0*/  VIADD R13, R9, 0x1 ;  /* 0x00000001090d7836 */ /* 0x000fe20000000000 */
[----:B--2---:R-:W-:Y:S01]  /*5b00*/  ISETP.NE.AND P0, PT, R6, R24, PT ;  /* 0x000000180600720c */ /* 0x004fe20003f05270 */
[----:B------:R-:W-:Y:S01]  /*5b10*/  IMAD.MOV.U32 R11, RZ, RZ, 0x1 ;  /* 0x00000001ff0b7424 */ /* 0x000fe200078e00ff */
[----:B0-----:R-:W-:-:S02]  /*5b20*/  SEL R2, RZ, 0x1, P2 ;  /* 0x00000001ff027807 */ /* 0x001fc40001000000 */
[----:B------:R-:W-:Y:S02]  /*5b30*/  ISETP.EQ.OR P4, PT, R13, R38, P0 ;  /* 0x000000260d00720c */ /* 0x000fe40000782670 */
[----:B---3--:R-:W-:Y:S02]  /*5b40*/  ISETP.NE.AND P0, PT, R24, R26, PT ;  /* 0x0000001a1800720c */ /* 0x008fe40003f05270 */
[----:B----4-:R-:W-:-:S05]  /*5b50*/  SEL R10, R44, RZ, !P4 ;  /* 0x000000ff2c0a7207 */ /* 0x010fca0006000000 */
[----:B-----5:R-:W-:Y:S01]  /*5b60*/  IMAD.IADD R10, R25, 0x1, R10 ;  /* 0x00000001190a7824 */ /* 0x020fe200078e020a */
[----:B-1----:R-:W-:-:S04]  /*5b70*/  @P3 ISETP.NE.AND P1, PT, R4, R6, PT ;  /* 0x000000060400320c */ /* 0x002fc80003f25270 */
[----:B------:R-:W-:-:S04]  /*5b80*/  @P3 SEL R11, RZ, 0x1, !P1 ;  /* 0x00000001ff0b3807 */ /* 0x000fc80004800000 */
[----:B------:R-:W-:Y:S01]  /*5b90*/  @P3 SEL R2, R2, R11, !P2 ;  /* 0x0000000b02023207 */ /* 0x000fe20005000000 */
[----:B------:R-:W-:-:S05]  /*5ba0*/  VIADD R11, R9, 0x2 ;  /* 0x00000002090b7836 */ /* 0x000fca0000000000 */
[----:B------:R-:W-:Y:S01]  /*5bb0*/  ISETP.EQ.OR P0, PT, R11, R38, P0 ;  /* 0x000000260b00720c */ /* 0x000fe20000702670 */
[----:B------:R-:W-:Y:S01]  /*5bc0*/  VIADD R11, R9, 0x3 ;  /* 0x00000003090b7836 */ /* 0x000fe20000000000 */
[----:B------:R-:W-:Y:S02]  /*5bd0*/  ISETP.NE.AND P1, PT, R26, R28, PT ;  /* 0x0000001c1a00720c */ /* 0x000fe40003f25270 */
[----:B------:R-:W-:Y:S02]  /*5be0*/  SEL R10, R10, RZ, !P0 ;  /* 0x000000ff0a0a7207 */ /* 0x000fe40004000000 */
[----:B------:R-:W-:-:S03]  /*5bf0*/  ISETP.EQ.OR P1, PT, R11, R38, P1 ;  /* 0x000000260b00720c */ /* 0x000fc60000f22670 */
[----:B------:R-:W-:Y:S01]  /*5c00*/  IMAD.IADD R10, R27, 0x1, R10 ;  /* 0x000000011b0a7824 */ /* 0x000fe200078e020a */
[----:B------:R-:W-:Y:S01]  /*5c10*/  ISETP.NE.AND P5, PT, R28, R30, PT ;  /* 0x0000001e1c00720c */ /* 0x000fe20003fa5270 */
[----:B------:R-:W-:-:S03]  /*5c20*/  VIADD R11, R9, 0x4 ;  /* 0x00000004090b7836 */ /* 0x000fc60000000000 */
[----:B------:R-:W-:Y:S02]  /*5c30*/  SEL R10, R10, RZ, !P1 ;  /* 0x000000ff0a0a7207 */ /* 0x000fe40004800000 */
[----:B------:R-:W-:-:S03]  /*5c40*/  ISETP.EQ.OR P5, PT, R11, R38, P5 ;  /* 0x000000260b00720c */ /* 0x000fc60002fa2670 */
[----:B------:R-:W-:Y:S01]  /*5c50*/  IMAD.IADD R10, R29, 0x1, R10 ;  /* 0x000000011d0a7824 */ /* 0x000fe200078e020a */
[----:B------:R-:W-:Y:S01]  /*5c60*/  ISETP.NE.AND P2, PT, R30, R32, PT ;  /* 0x000000201e00720c */ /* 0x000fe20003f45270 */
[----:B------:R-:W-:-:S03]  /*5c70*/  VIADD R11, R9, 0x5 ;  /* 0x00000005090b7836 */ /* 0x000fc60000000000 */
[----:B------:R-:W-:Y:S02]  /*5c80*/  SEL R10, R10, RZ, !P5 ;  /* 0x000000ff0a0a7207 */ /* 0x000fe40006800000 */
[----:B------:R-:W-:-:S03]  /*5c90*/  ISETP.EQ.OR P2, PT, R11, R38, P2 ;  /* 0x000000260b00720c */ /* 0x000fc60001742670 */
[----:B------:R-:W-:Y:S02]  /*5ca0*/  IMAD.IADD R10, R31, 0x1, R10 ;  /* 0x000000011f0a7824 */ /* 0x000fe400078e020a */
[----:B------:R-:W-:Y:S01]  /*5cb0*/  VIADD R42, R2, 0x1 ;  /* 0x00000001022a7836 */ /* 0x000fe20000000000 */
[----:B------:R-:W-:Y:S01]  /*5cc0*/  ISETP.NE.AND P3, PT, R32, R34, PT ;  /* 0x000000222000720c */ /* 0x000fe20003f65270 */
[----:B------:R-:W-:Y:S01]  /*5cd0*/  VIADD R11, R9, 0x6 ;  /* 0x00000006090b7836 */ /* 0x000fe20000000000 */
[----:B------:R-:W-:Y:S01]  /*5ce0*/  SEL R10, R10, RZ, !P2 ;  /* 0x000000ff0a0a7207 */ /* 0x000fe20005000000 */
[----:B------:R-:W-:Y:S02]  /*5cf0*/  IMAD.MOV.U32 R8, RZ, RZ, R42 ;  /* 0x000000ffff087224 */ /* 0x000fe400078e002a */
[----:B------:R-:W-:Y:S01]  /*5d00*/  @!P4 IMAD.MOV R8, RZ, RZ, R2 ;  /* 0x000000ffff08c224 */ /* 0x000fe200078e0202 */
[----:B------:R-:W-:Y:S01]  /*5d10*/  ISETP.EQ.OR P3, PT, R11, R38, P3 ;  /* 0x000000260b00720c */ /* 0x000fe20001f62670 */
[----:B------:R-:W-:-:S02]  /*5d20*/  IMAD.IADD R10, R33, 0x1, R10 ;  /* 0x00000001210a7824 */ /* 0x000fc400078e020a */
[----:B------:R-:W-:Y:S02]  /*5d30*/  VIADD R13, R8, 0x1 ;  /* 0x00000001080d7836 */ /* 0x000fe40000000000 */
[----:B------:R-:W-:Y:S01]  /*5d40*/  @!P0 IMAD.MOV R13, RZ, RZ, R8 ;  /* 0x000000ffff0d8224 */ /* 0x000fe200078e0208 */
[----:B------:R-:W-:Y:S01]  /*5d50*/  SEL R10, R10, RZ, !P3 ;  /* 0x000000ff0a0a7207 */ /* 0x000fe20005800000 */
[----:B------:R-:W-:Y:S01]  /*5d60*/  VIADD R11, R9, 0x7 ;  /* 0x00000007090b7836 */ /* 0x000fe20000000000 */
[----:B------:R-:W-:Y:S01]  /*5d70*/  P2R R12, PR, RZ, 0x10 ;  /* 0x00000010ff0c7803 */ /* 0x000fe20000000000 */
[----:B------:R-:W-:Y:S01]  /*5d80*/  VIADD R8, R13, 0x1 ;  /* 0x000000010d087836 */ /* 0x000fe20000000000 */
[----:B------:R-:W-:Y:S01]  /*5d90*/  ISETP.NE.AND P4, PT, R34, R36, PT ;  /* 0x000000242200720c */ /* 0x000fe20003f85270 */
[----:B------:R-:W-:Y:S01]  /*5da0*/  @!P1 IMAD.MOV R8, RZ, RZ, R13 ;  /* 0x000000ffff089224 */ /* 0x000fe200078e020d */
[----:B------:R-:W-:Y:S01]  /*5db0*/  P2R R43, PR, RZ, 0x1 ;  /* 0x00000001ff2b7803 */ /* 0x000fe20000000000 */
[----:B------:R-:W-:Y:S01]  /*5dc0*/  IMAD.IADD R10, R35, 0x1, R10 ;  /* 0x00000001230a7824 */ /* 0x000fe200078e020a */
[----:B------:R-:W-:-:S02]  /*5dd0*/  ISETP.EQ.OR P4, PT, R11, R38, P4 ;  /* 0x000000260b00720c */ /* 0x000fc40002782670 */
[----:B------:R-:W-:Y:S01]  /*5de0*/  ISETP.NE.AND P0, PT, R12, RZ, PT ;  /* 0x000000ff0c00720c */ /* 0x000fe20003f05270 */
[----:B------:R-:W-:Y:S01]  /*5df0*/  VIADD R12, R8, 0x1 ;  /* 0x00000001080c7836 */ /* 0x000fe20000000000 */
[----:B------:R-:W-:Y:S01]  /*5e00*/  SEL R10, R10, RZ, !P4 ;  /* 0x000000ff0a0a7207 */ /* 0x000fe20006000000 */
[----:B------:R-:W-:Y:S01]  /*5e10*/  @!P5 IMAD.MOV R12, RZ, RZ, R8 ;  /* 0x000000ffff0cd224 */ /* 0x000fe200078e0208 */
[----:B------:R-:W-:Y:S01]  /*5e20*/  ISETP.NE.AND P6, PT, R36, R3, PT ;  /* 0x000000032400720c */ /* 0x000fe20003fc5270 */
[----:B------:R-:W-:Y:S02]  /*5e30*/  VIADD R9, R9, 0x8 ;  /* 0x0000000809097836 */ /* 0x000fe40000000000 */
[----:B------:R-:W-:Y:S02]  /*5e40*/  VIADD R8, R12, 0x1 ;  /* 0x000000010c087836 */ /* 0x000fe40000000000 */
[----:B------:R-:W-:Y:S01]  /*5e50*/  @!P2 IMAD.MOV R8, RZ, RZ, R12 ;  /* 0x000000ffff08a224 */ /* 0x000fe200078e020c */
[----:B------:R-:W-:Y:S01]  /*5e60*/  ISETP.EQ.OR P6, PT, R9, R38, P6 ;  /* 0x000000260900720c */ /* 0x000fe200037c2670 */
[----:B------:R-:W-:-:S02]  /*5e70*/  IMAD.IADD R10, R37, 0x1, R10 ;  /* 0x00000001250a7824 */ /* 0x000fc400078e020a */
[----:B------:R-:W-:Y:S02]  /*5e80*/  VIADD R12, R8, 0x1 ;  /* 0x00000001080c7836 */ /* 0x000fe40000000000 */
[----:B------:R-:W-:Y:S01]  /*5e90*/  @!P3 IMAD.MOV R12, RZ, RZ, R8 ;  /* 0x000000ffff0cb224 */ /* 0x000fe200078e0208 */
[----:B------:R-:W-:-:S03]  /*5ea0*/  SEL R10, R10, RZ, !P6 ;  /* 0x000000ff0a0a7207 */ /* 0x000fc60007000000 */
[----:B------:R-:W-:Y:S02]  /*5eb0*/  VIADD R9, R12, 0x1 ;  /* 0x000000010c097836 */ /* 0x000fe40000000000 */
[----:B------:R-:W-:Y:S02]  /*5ec0*/  @!P4 IMAD.MOV R9, RZ, RZ, R12 ;  /* 0x000000ffff09c224 */ /* 0x000fe400078e020c */
[----:B------:R-:W-:Y:S02]  /*5ed0*/  IMAD.IADD R5, R5, 0x1, R10 ;  /* 0x0000000105057824 */ /* 0x000fe400078e020a */
[----:B------:R-:W-:Y:S02]  /*5ee0*/  VIADD R8, R9, 0x1 ;  /* 0x0000000109087836 */ /* 0x000fe40000000000 */
[----:B------:R-:W-:Y:S02]  /*5ef0*/  @!P6 IMAD.MOV R8, RZ, RZ, R9 ;  /* 0x000000ffff08e224 */ /* 0x000fe400078e0209 */
[----:B------:R-:W0:Y:S03]  /*5f00*/  SHFL.UP PT, R9, R5, 0x1, RZ ;  /* 0x0420000005097989 */ /* 0x000e2600000e00ff */
        /* <DEDUP_REMOVED lines=48> */
[----:B------:R-:W0:Y:S04]  /*6210*/  LDS.128 R8, [UR4] ;  /* 0x00000004ff087984 */ /* 0x000e280008000c00 */
[----:B------:R-:W1:Y:S01]  /*6220*/  LDS.128 R12, [UR4+0x10] ;  /* 0x00001004ff0c7984 */ /* 0x000e620008000c00 */
[----:B0-----:R-:W-:-:S04]  /*6230*/  ISETP.NE.AND P6, PT, R10, RZ, PT ;  /* 0x000000ff0a00720c */ /* 0x001fc80003fc5270 */
[----:B------:R-:W-:Y:S02]  /*6240*/  SEL R16, R9, RZ, !P6 ;  /* 0x000000ff09107207 */ /* 0x000fe40007000000 */
[----:B-1----:R-:W-:-:S03]  /*6250*/  ISETP.NE.AND P6, PT, R12, RZ, PT ;  /* 0x000000ff0c00720c */ /* 0x002fc60003fc5270 */
[----:B------:R-:W-:Y:S02]  /*6260*/  IMAD.IADD R16, R11, 0x1, R16 ;  /* 0x000000010b107824 */ /* 0x000fe400078e0210 */
[----:B------:R-:W-:-:S03]  /*6270*/  IMAD.IADD R5, R8, 0x1, R10 ;  /* 0x0000000108057824 */ /* 0x000fc600078e020a */
[----:B------:R-:W-:Y:S02]  /*6280*/  SEL R18, R16, RZ, !P6 ;  /* 0x000000ff10127207 */ /* 0x000fe40007000000 */
[----:B------:R-:W-:-:S03]  /*6290*/  ISETP.NE.AND P6, PT, R46, 0x2, PT ;  /* 0x000000022e00780c */ /* 0x000fc60003fc5270 */
[----:B------:R-:W-:Y:S01]  /*62a0*/  IMAD.IADD R18, R13, 0x1, R18 ;  /* 0x000000010d127824 */ /* 0x000fe200078e0212 */
[C---:B------:R-:W-:Y:S01]  /*62b0*/  SEL R11, R5.reuse, R8, !P6 ;  /* 0x00000008050b7207 */ /* 0x040fe20007000000 */
[----:B------:R-:W-:Y:S01]  /*62c0*/  IMAD.IADD R5, R5, 0x1, R12 ;  /* 0x0000000105057824 */ /* 0x000fe200078e020c */
[----:B------:R-:W-:Y:S02]  /*62d0*/  SEL R9, R16, R9, !P6 ;  /* 0x0000000910097207 */ /* 0x000fe40007000000 */
[----:B------:R-:W-:-:S04]  /*62e0*/  ISETP.NE.AND P6, PT, R46, 0x3, PT ;  /* 0x000000032e00780c */ /* 0x000fc80003fc5270 */
[----:B------:R-:W-:Y:S02]  /*62f0*/  SEL R11, R5, R11, !P6 ;  /* 0x0000000b050b7207 */ /* 0x000fe40007000000 */
[----:B------:R-:W-:Y:S02]  /*6300*/  SEL R9, R18, R9, !P6 ;  /* 0x0000000912097207 */ /* 0x000fe40007000000 */
[----:B------:R-:W-:-:S04]  /*6310*/  ISETP.NE.AND P6, PT, R14, RZ, PT ;  /* 0x000000ff0e00720c */ /* 0x000fc80003fc5270 */
[----:B------:R-:W-:Y:S02]  /*6320*/  SEL R20, R18, RZ, !P6 ;  /* 0x000000ff12147207 */ /* 0x000fe40007000000 */
[----:B------:R-:W0:Y:S03]  /*6330*/  LDS.128 R16, [UR4+0x20] ;  /* 0x00002004ff107984 */ /* 0x000e260008000c00 */
[----:B------:R-:W-:Y:S02]  /*6340*/  IMAD.IADD R20, R15, 0x1, R20 ;  /* 0x000000010f147824 */ /* 0x000fe400078e0214 */
[----:B------:R-:W-:Y:S01]  /*6350*/  IMAD.IADD R5, R14, 0x1, R5 ;  /* 0x000000010e057824 */ /* 0x000fe200078e0205 */
[----:B0-----:R-:W-:-:S04]  /*6360*/  ISETP.NE.AND P6, PT, R16, RZ, PT ;  /* 0x000000ff1000720c */ /* 0x001fc80003fc5270 */
[----:B------:R-:W-:Y:S02]  /*6370*/  SEL R48, R20, RZ, !P6 ;  /* 0x000000ff14307207 */ /* 0x000fe40007000000 */
[----:B------:R-:W-:-:S04]  /*6380*/  ISETP.NE.AND P6, PT, R46, 0x4, PT ;  /* 0x000000042e00780c */ /* 0x000fc80003fc5270 */
[C---:B------:R-:W-:Y:S02]  /*6390*/  SEL R22, R5.reuse, R11, !P6 ;  /* 0x0000000b05167207 */ /* 0x040fe40007000000 */
[----:B------:R-:W-:Y:S01]  /*63a0*/  SEL R11, R20, R9, !P6 ;  /* 0x00000009140b7207 */ /* 0x000fe20007000000 */
[----:B------:R-:W-:Y:S01]  /*63b0*/  IMAD.IADD R9, R5, 0x1, R16 ;  /* 0x0000000105097824 */ /* 0x000fe200078e0210 */
[----:B------:R-:W-:-:S04]  /*63c0*/  ISETP.NE.AND P6, PT, R46, 0x5, PT ;  /* 0x000000052e00780c */ /* 0x000fc80003fc5270 */
[----:B------:R-:W-:Y:S02]  /*63d0*/  SEL R5, R9, R22, !P6 ;  /* 0x0000001609057207 */ /* 0x000fe40007000000 */
[----:B------:R-:W0:Y:S01]  /*63e0*/  LDS.128 R20, [UR4+0x30] ;  /* 0x00003004ff147984 */ /* 0x000e220008000c00 */
[----:B------:R-:W-:-:S05]  /*63f0*/  IMAD.IADD R48, R17, 0x1, R48 ;  /* 0x0000000111307824 */ /* 0x000fca00078e0230 */
[----:B------:R-:W-:Y:S02]  /*6400*/  SEL R11, R48, R11, !P6 ;  /* 0x0000000b300b7207 */ /* 0x000fe40007000000 */
[----:B------:R-:W-:-:S04]  /*6410*/  ISETP.NE.AND P6, PT, R18, RZ, PT ;  /* 0x000000ff1200720c */ /* 0x000fc80003fc5270 */
[----:B------:R-:W-:Y:S01]  /*6420*/  SEL R48, R48, RZ, !P6 ;  /* 0x000000ff30307207 */ /* 0x000fe20007000000 */
[----:B------:R-:W1:Y:S04]  /*6430*/  SHFL.UP PT, R40, R40, 0x1, RZ ;  /* 0x0420000028287989 */ /* 0x000e6800000e00ff */
[----:B------:R-:W-:Y:S02]  /*6440*/  IMAD.IADD R48, R19, 0x1, R48 ;  /* 0x0000000113307824 */ /* 0x000fe400078e0230 */
[----:B------:R-:W-:Y:S01]  /*6450*/  IMAD.IADD R9, R18, 0x1, R9 ;  /* 0x0000000112097824 */ /* 0x000fe200078e0209 */
[----:B0-----:R-:W-:-:S04]  /*6460*/  ISETP.NE.AND P6, PT, R20, RZ, PT ;  /* 0x000000ff1400720c */ /* 0x001fc80003fc5270 */
[----:B------:R-:W-:Y:S02]  /*6470*/  SEL R52, R48, RZ, !P6 ;  /* 0x000000ff30347207 */ /* 0x000fe40007000000 */
[----:B------:R-:W-:-:S03]  /*6480*/  ISETP.NE.AND P6, PT, R46, 0x6, PT ;  /* 0x000000062e00780c */ /* 0x000fc60003fc5270 */
[----:B------:R-:W-:Y:S01]  /*6490*/  IMAD.IADD R39, R21, 0x1, R52 ;  /* 0x0000000115277824 */ /* 0x000fe200078e0234 */
[----:B------:R-:W-:Y:S01]  /*64a0*/  SEL R50, R48, R11, !P6 ;  /* 0x0000000b30327207 */ /* 0x000fe20007000000 */
[C---:B------:R-:W-:Y:S01]  /*64b0*/  IMAD.IADD R21, R9.reuse, 0x1, R20 ;  /* 0x0000000109157824 */ /* 0x040fe200078e0214 */
[----:B------:R-:W-:Y:S02]  /*64c0*/  SEL R48, R9, R5, !P6 ;  /* 0x0000000509307207 */ /* 0x000fe40007000000 */
[----:B------:R-:W-:-:S04]  /*64d0*/  ISETP.NE.AND P6, PT, R46, 0x7, PT ;  /* 0x000000072e00780c */ /* 0x000fc80003fc5270 */
[----:B------:R-:W-:Y:S02]  /*64e0*/  SEL R19, R21, R48, !P6 ;  /* 0x0000003015137207 */ /* 0x000fe40007000000 */
[----:B------:R-:W-:Y:S01]  /*64f0*/  SEL R50, R39, R50, !P6 ;  /* 0x0000003227327207 */ /* 0x000fe20007000000 */
[----:B------:R-:W0:Y:S01]  /*6500*/  SHFL.UP PT, R48, R41, 0x1, RZ ;  /* 0x0420000029307989 */ /* 0x000e2200000e00ff */
[----:B------:R-:W-:-:S04]  /*6510*/  ISETP.GE.U32.AND P6, PT, R0, 0x20, PT ;  /* 0x000000200000780c */ /* 0x000fc80003fc6070 */
[----:B------:R-:W-:Y:S02]  /*6520*/  SEL R19, R19, RZ, P6 ;  /* 0x000000ff13137207 */ /* 0x000fe40003000000 */
[----:B------:R-:W-:Y:S02]  /*6530*/  SEL R5, R50, RZ, P6 ;  /* 0x000000ff32057207 */ /* 0x000fe40003000000 */
[----:B-1----:R-:W-:-:S04]  /*6540*/  ISETP.NE.AND P6, PT, R40, RZ, PT ;  /* 0x000000ff2800720c */ /* 0x002fc80003fc5270 */
[----:B------:R-:W-:Y:S02]  /*6550*/  SEL R9, R5, RZ, !P6 ;  /* 0x000000ff05097207 */ /* 0x000fe40007000000 */
[----:B------:R-:W-:-:S04]  /*6560*/  ISETP.NE.AND P6, PT, R7, RZ, PT ;  /* 0x000000ff0700720c */ /* 0x000fc80003fc5270 */
[----:B------:R-:W-:-:S09]  /*6570*/  SEL R46, R40, RZ, P6 ;  /* 0x000000ff282e7207 */ /* 0x000fd20003000000 */
[----:B0-----:R-:W-:Y:S01]  /*6580*/  @P6 IMAD.IADD R5, R48, 0x1, R9 ;  /* 0x0000000130056824 */ /* 0x001fe200078e0209 */
[----:B------:R-:W-:-:S04]  /*6590*/  ISETP.NE.AND P6, PT, R2, RZ, PT ;  /* 0x000000ff0200720c */ /* 0x000fc80003fc5270 */
[----:B------:R-:W-:-:S05]  /*65a0*/  SEL R7, R5, RZ, !P6 ;  /* 0x000000ff05077207 */ /* 0x000fca0007000000 */
[----:B------:R-:W-:-:S05]  /*65b0*/  IMAD.IADD R7, R44, 0x1, R7 ;  /* 0x000000012c077824 */ /* 0x000fca00078e0207 */
[----:B------:R-:W-:Y:S01]  /*65c0*/  SEL R44, R7, RZ, !P0 ;  /* 0x000000ff072c7207 */ /* 0x000fe20004000000 */
[----:B------:R-:W-:Y:S01]  /*65d0*/  @!P0 IMAD.MOV R42, RZ, RZ, R2 ;  /* 0x000000ffff2a8224 */ /* 0x000fe200078e0202 */
[----:B------:R-:W-:-:S03]  /*65e0*/  ISETP.NE.AND P0, PT, R43, RZ, PT ;  /* 0x000000ff2b00720c */ /* 0x000fc60003f05270 */
[----:B------:R-:W-:-:S05]  /*65f0*/  IMAD.IADD R25, R25, 0x1, R44 ;  /* 0x0000000119197824 */ /* 0x000fca00078e022c */
[----:B------:R-:W-:-:S05]  /*6600*/  SEL R40, R25, RZ, !P0 ;  /* 0x000000ff19287207 */ /* 0x000fca0004000000 */
[----:B------:R-:W-:-:S05]  /*6610*/  IMAD.IADD R27, R27, 0x1, R40 ;  /* 0x000000011b1b7824 */ /* 0x000fca00078e0228 */
[----:B------:R-:W-:Y:S01]  /*6620*/  SEL R40, R27, RZ, !P1 ;  /* 0x000000ff1b287207 */ /* 0x000fe20004800000 */
[----:B------:R-:W-:-:S04]  /*6630*/  IMAD.IADD R19, R19, 0x1, R46 ;  /* 0x0000000113137824 */ /* 0x000fc800078e022e */
[----:B------:R-:W-:Y:S02]  /*6640*/  IMAD.IADD R29, R29, 0x1, R40 ;  /* 0x000000011d1d7824 */ /* 0x000fe400078e0228 */
[----:B------:R-:W-:-:S03]  /*6650*/  IMAD.IADD R17, R19, 0x1, R42 ;  /* 0x0000000113117824 */ /* 0x000fc600078e022a */
[----:B------:R-:W-:Y:S01]  /*6660*/  SEL R40, R29, RZ, !P5 ;  /* 0x000000ff1d287207 */ /* 0x000fe20006800000 */
[----:B------:R-:W-:Y:S02]  /*6670*/  VIADD R15, R17, 0x1 ;  /* 0x00000001110f7836 */ /* 0x000fe40000000000 */
[----:B------:R-:W-:Y:S02]  /*6680*/  @!P0 IMAD.MOV R15, RZ, RZ, R17 ;  /* 0x000000ffff0f8224 */ /* 0x000fe400078e0211 */
[----:B------:R-:W-:Y:S02]  /*6690*/  IMAD.IADD R31, R31, 0x1, R40 ;  /* 0x000000011f1f7824 */ /* 0x000fe400078e0228 */
[----:B------:R-:W-:Y:S02]  /*66a0*/  VIADD R11, R15, 0x1 ;  /* 0x000000010f0b7836 */ /* 0x000fe40000000000 */
[----:B------:R-:W-:Y:S01]  /*66b0*/  @!P1 IMAD.MOV R11, RZ, RZ, R15 ;  /* 0x000000ffff0b9224 */ /* 0x000fe200078e020f */
[----:B------:R-:W-:Y:S01]  /*66c0*/  SEL R40, R31, RZ, !P2 ;  /* 0x000000ff1f287207 */ /* 0x000fe20005000000 */
[----:B------:R-:W-:-:S02]  /*66d0*/  IMAD.IADD R21, R22, 0x1, R21 ;  /* 0x0000000116157824 */ /* 0x000fc400078e0215 */
[----:B------:R-:W-:Y:S02]  /*66e0*/  VIADD R9, R11, 0x1 ;  /* 0x000000010b097836 */ /* 0x000fe40000000000 */
[----:B------:R-:W-:Y:S01]  /*66f0*/  @!P5 IMAD.MOV R9, RZ, RZ, R11 ;  /* 0x000000ffff09d224 */ /* 0x000fe200078e020b */
[----:B------:R-:W-:Y:S01]  /*6700*/  ISETP.NE.AND P5, PT, R22, RZ, PT ;  /* 0x000000ff1600720c */ /* 0x000fe20003fa5270 */
[----:B------:R-:W-:-:S03]  /*6710*/  IMAD.IADD R33, R33, 0x1, R40 ;  /* 0x0000000121217824 */ /* 0x000fc600078e0228 */
[----:B------:R-:W-:Y:S02]  /*6720*/  SEL R40, R39, RZ, !P5 ;  /* 0x000000ff27287207 */ /* 0x000fe40006800000 */
[----:B------:R-:W-:Y:S02]  /*6730*/  SEL R42, R33, RZ, !P3 ;  /* 0x000000ff212a7207 */ /* 0x000fe40005800000 */
[----:B------:R-:W-:Y:S01]  /*6740*/  ISETP.GE.AND P5, PT, R21, 0x101, PT ;  /* 0x000001011500780c */ /* 0x000fe20003fa6270 */
[----:B------:R-:W-:Y:S02]  /*6750*/  VIADD R13, R9, 0x1 ;  /* 0x00000001090d7836 */ /* 0x000fe40000000000 */
[----:B------:R-:W-:Y:S02]  /*6760*/  @!P2 IMAD.MOV R13, RZ, RZ, R9 ;  /* 0x000000ffff0da224 */ /* 0x000fe400078e0209 */
[----:B------:R-:W-:Y:S02]  /*6770*/  IMAD.IADD R35, R35, 0x1, R42 ;  /* 0x0000000123237824 */ /* 0x000fe400078e022a */
[----:B------:R-:W-:-:S02]  /*6780*/  IMAD.IADD R23, R23, 0x1, R40 ;  /* 0x0000000117177824 */ /* 0x000fc400078e0228 */
[----:B------:R-:W-:Y:S01]  /*6790*/  VIADD R39, R13, 0x1 ;  /* 0x000000010d277836 */ /* 0x000fe20000000000 */
[----:B------:R-:W-:Y:S01]  /*67a0*/  SEL R40, R35, RZ, !P4 ;  /* 0x000000ff23287207 */ /* 0x000fe20006000000 */
[----:B------:R-:W-:Y:S01]  /*67b0*/  @!P3 IMAD.MOV R39, RZ, RZ, R13 ;  /* 0x000000ffff27b224 */ /* 0x000fe200078e020d */
[----:B------:R-:W-:Y:S01]  /*67c0*/  BSSY.RECONVERGENT B0, `(.L_x_890) ;  /* 0x0000117000007945 */ /* 0x000fe20003800200 */
[----:B------:R-:W-:Y:S02]  /*67d0*/  IMAD.IADD R43, R2, 0x1, R19 ;  /* 0x00000001022b7824 */ /* 0x000fe400078e0213 */
[----:B------:R-:W-:Y:S02]  /*67e0*/  VIADD R42, R39, 0x1 ;  /* 0x00000001272a7836 */ /* 0x000fe40000000000 */
[----:B------:R-:W-:Y:S02]  /*67f0*/  IMAD.IADD R37, R37, 0x1, R40 ;  /* 0x0000000125257824 */ /* 0x000fe400078e0228 */
[----:B------:R-:W-:Y:S01]  /*6800*/  @!P4 IMAD.MOV R42, RZ, RZ, R39 ;  /* 0x000000ffff2ac224 */ /* 0x000fe200078e0227 */
[----:B------:R-:W-:Y:S06]  /*6810*/  @!P5 BRA `(.L_x_891) ;  /* 0x0000000c0044d947 */ /* 0x000fec0003800000 */
[----:B------:R-:W-:Y:S01]  /*6820*/  BAR.SYNC.DEFER_BLOCKING 0x0 ;  /* 0x0000000000007b1d */ /* 0x000fe20000010000 */
[----:B------:R-:W-:Y:S01]  /*6830*/  IMAD.MOV.U32 R41, RZ, RZ, 0x1 ;  /* 0x00000001ff297424 */ /* 0x000fe200078e00ff */
[----:B------:R-:W-:Y:S01]  /*6840*/  ISETP.NE.AND P5, PT, R6, R24, PT ;  /* 0x000000180600720c */ /* 0x000fe20003fa5270 */
[----:B------:R-:W-:Y:S01]  /*6850*/  IMAD.MOV.U32 R45, RZ, RZ, 0x9 ;  /* 0x00000009ff2d7424 */ /* 0x000fe200078e00ff */
[----:B------:R-:W-:Y:S01]  /*6860*/  @P6 LEA R19, R19, UR4, 0x3 ;  /* 0x0000000413136c11 */ /* 0x000fe2000f8e18ff */
[C---:B------:R-:W-:Y:S01]  /*6870*/  IMAD R41, R0.reuse, 0x9, R41 ;  /* 0x0000000900297824 */ /* 0x040fe200078e0229 */
[----:B------:R-:W-:Y:S02]  /*6880*/  @P0 LEA R17, R17, UR4, 0x3 ;  /* 0x0000000411110c11 */ /* 0x000fe4000f8e18ff */
[----:B------:R-:W-:Y:S02]  /*6890*/  @P1 LEA R15, R15, UR4, 0x3 ;  /* 0x000000040f0f1c11 */ /* 0x000fe4000f8e18ff */
[----:B------:R-:W-:Y:S01]  /*68a0*/  ISETP.NE.AND P5, PT, R41, R38, !P5 ;  /* 0x000000262900720c */ /* 0x000fe20006fa5270 */
[----:B------:R-:W-:Y:S01]  /*68b0*/  IMAD R41, R0, R45, 0x4 ;  /* 0x0000000400297424 */ /* 0x000fe200078e022d */
[----:B------:R-:W-:-:S02]  /*68c0*/  @P2 LEA R9, R9, UR4, 0x3 ;  /* 0x0000000409092c11 */ /* 0x000fc4000f8e18ff */
[----:B------:R-:W-:Y:S02]  /*68d0*/  @P3 LEA R13, R13, UR4, 0x3 ;  /* 0x000000040d0d3c11 */ /* 0x000fe4000f8e18ff */
[----:B------:R-:W-:-:S07]  /*68e0*/  @P4 LEA R39, R39, UR4, 0x3 ;  /* 0x0000000427274c11 */ /* 0x000fce000f8e18ff */
[----:B------:R-:W-:Y:S01]  /*68f0*/  @!P5 LEA R43, R43, UR4, 0x3 ;  /* 0x000000042b2bdc11 */ /* 0x000fe2000f8e18ff */
[----:B------:R0:W-:Y:S01]  /*6900*/  @P6 STS.64 [R19], R4 ;  /* 0x0000000413006388 */ /* 0x0001e20000000a00 */
[----:B------:R-:W-:-:S03]  /*6910*/  ISETP.NE.AND P6, PT, R28, R30, PT ;  /* 0x0000001e1c00720c */ /* 0x000fc60003fc5270 */
[----:B------:R0:W-:Y:S01]  /*6920*/  @!P5 STS.64 [R43], R6 ;  /* 0x000000062b00d388 */ /* 0x0001e20000000a00 */
[-C--:B------:R-:W-:Y:S01]  /*6930*/  ISETP.NE.AND P6, PT, R41, R38.reuse, !P6 ;  /* 0x000000262900720c */ /* 0x080fe200077c5270 */
[----:B------:R-:W-:Y:S01]  /*6940*/  IMAD R41, R0, R45, 0x8 ;  /* 0x0000000800297424 */ /* 0x000fe200078e022d */
[----:B------:R-:W-:Y:S01]  /*6950*/  ISETP.NE.AND P5, PT, R36, R3, PT ;  /* 0x000000032400720c */ /* 0x000fe20003fa5270 */
[----:B------:R0:W-:Y:S01]  /*6960*/  @P0 STS.64 [R17], R24 ;  /* 0x0000001811000388 */ /* 0x0001e20000000a00 */
[----:B------:R-:W-:Y:S02]  /*6970*/  ISETP.GE.U32.AND P0, PT, R0, R21, PT ;  /* 0x000000150000720c */ /* 0x000fe40003f06070 */
[----:B------:R-:W-:Y:S01]  /*6980*/  ISETP.NE.AND P5, PT, R41, R38, !P5 ;  /* 0x000000262900720c */ /* 0x000fe20006fa5270 */
[----:B------:R0:W-:Y:S06]  /*6990*/  @P1 STS.64 [R15], R26 ;  /* 0x0000001a0f001388 */ /* 0x0001ec0000000a00 */
[----:B------:R-:W-:-:S05]  /*69a0*/  @!P6 LEA R11, R11, UR4, 0x3 ;  /* 0x000000040b0bec11 */ /* 0x000fca000f8e18ff */
[----:B------:R0:W-:Y:S01]  /*69b0*/  @!P6 STS.64 [R11], R28 ;  /* 0x0000001c0b00e388 */ /* 0x0001e20000000a00 */
[----:B------:R-:W-:-:S03]  /*69c0*/  @!P5 LEA R42, R42, UR4, 0x3 ;  /* 0x000000042a2adc11 */ /* 0x000fc6000f8e18ff */
[----:B------:R0:W-:Y:S04]  /*69d0*/  @P2 STS.64 [R9], R30 ;  /* 0x0000001e09002388 */ /* 0x0001e80000000a00 */
[----:B------:R0:W-:Y:S04]  /*69e0*/  @P3 STS.64 [R13], R32 ;  /* 0x000000200d003388 */ /* 0x0001e80000000a00 */
[----:B------:R0:W-:Y:S04]  /*69f0*/  @P4 STS.64 [R39], R34 ;  /* 0x0000002227004388 */ /* 0x0001e80000000a00 */
[----:B------:R0:W-:Y:S01]  /*6a00*/  @!P5 STS.64 [R42], R36 ;  /* 0x000000242a00d388 */ /* 0x0001e20000000a00 */
[----:B------:R-:W-:Y:S06]  /*6a10*/  BAR.SYNC.DEFER_BLOCKING 0x0 ;  /* 0x0000000000007b1d */ /* 0x000fec0000010000 */
[----:B------:R-:W-:Y:S05]  /*6a20*/  @P0 BRA `(.L_x_892) ;  /* 0x0000000c00c00947 */ /* 0x000fea0003800000 */
[----:B0-----:R-:W-:Y:S01]  /*6a30*/  IADD3 R5, PT, PT, R14, R10, R12 ;  /* 0x0000000a0e057210 */ /* 0x001fe20007ffe00c */
[----:B------:R-:W-:Y:S01]  /*6a40*/  BSSY.RECONVERGENT B1, `(.L_x_893) ;  /* 0x0000028000017945 */ /* 0x000fe20003800200 */
[----:B------:R-:W-:Y:S02]  /*6a50*/  LOP3.LUT R2, RZ, R0, RZ, 0x33, !PT ;  /* 0x00000000ff027212 */ /* 0x000fe400078e33ff */
[----:B------:R-:W-:-:S04]  /*6a60*/  IADD3 R5, PT, PT, R18, R5, R16 ;  /* 0x0000000512057210 */ /* 0x000fc80007ffe010 */
[----:B------:R-:W-:-:S04]  /*6a70*/  IADD3 R5, PT, PT, R22, R5, R20 ;  /* 0x0000000516057210 */ /* 0x000fc80007ffe014 */
[----:B------:R-:W-:-:S04]  /*6a80*/  IADD3 R8, PT, PT, R2, R5, R8 ;  /* 0x0000000502087210 */ /* 0x000fc80007ffe008 */
[C---:B------:R-:W-:Y:S02]  /*6a90*/  LOP3.LUT R2, R8.reuse, 0x300, RZ, 0xc0, !PT ;  /* 0x0000030008027812 */ /* 0x040fe400078ec0ff */
[----:B------:R-:W-:Y:S02]  /*6aa0*/  ISETP.GE.U32.AND P1, PT, R8, 0x300, PT ;  /* 0x000003000800780c */ /* 0x000fe40003f26070 */
[----:B------:R-:W-:Y:S01]  /*6ab0*/  ISETP.NE.AND P0, PT, R2, 0x300, PT ;  /* 0x000003000200780c */ /* 0x000fe20003f05270 */
[----:B------:R-:W-:-:S12]  /*6ac0*/  IMAD.MOV.U32 R2, RZ, RZ, R0 ;  /* 0x000000ffff027224 */ /* 0x000fd800078e0000 */
[----:B------:R-:W-:Y:S05]  /*6ad0*/  @!P0 BRA `(.L_x_894) ;  /* 0x0000000000788947 */ /* 0x000fea0003800000 */
[----:B------:R-:W0:Y:S01]  /*6ae0*/  LDC.64 R4, c[0x0][0x398] ;  /* 0x0000e600ff047b82 */ /* 0x000e220000000a00 */
[----:B------:R-:W-:Y:S02]  /*6af0*/  LEA.HI R8, R8, 0x1, RZ, 0x18 ;  /* 0x0000000108087811 */ /* 0x000fe400078fc0ff */
[----:B------:R-:W-:-:S03]  /*6b00*/  LEA R9, R0, UR4, 0x3 ;  /* 0x0000000400097c11 */ /* 0x000fc6000f8e18ff */
[C---:B------:R-:W-:Y:S01]  /*6b10*/  IMAD.SHL.U32 R2, R8.reuse, 0x100, RZ ;  /* 0x0000010008027824 */ /* 0x040fe200078e00ff */
[----:B------:R-:W-:Y:S01]  /*6b20*/  LOP3.LUT R8, R8, 0x3, RZ, 0xc0, !PT ;  /* 0x0000000308087812 */ /* 0x000fe200078ec0ff */
[----:B------:R-:W1:Y:S04]  /*6b30*/  LDC.64 R6, c[0x0][0x390] ;  /* 0x0000e400ff067b82 */ /* 0x000e680000000a00 */
[----:B------:R-:W-:Y:S02]  /*6b40*/  IMAD.MOV R8, RZ, RZ, -R8 ;  /* 0x000000ffff087224 */ /* 0x000fe400078e0a08 */
[----:B0-----:R-:W-:-:S04]  /*6b50*/  IMAD.WIDE.U32 R4, R0, 0x4, R4 ;  /* 0x0000000400047825 */ /* 0x001fc800078e0004 */
[----:B------:R-:W-:Y:S01]  /*6b60*/  IMAD.MOV.U32 R15, RZ, RZ, R5 ;  /* 0x000000ffff0f7224 */ /* 0x000fe200078e0005 */
[----:B------:R-:W-:Y:S01]  /*6b70*/  LOP3.LUT R5, R2, 0x300, RZ, 0xc0, !PT ;  /* 0x0000030002057812 */ /* 0x000fe200078ec0ff */
[----:B------:R-:W-:Y:S02]  /*6b80*/  IMAD.MOV.U32 R14, RZ, RZ, R4 ;  /* 0x000000ffff0e7224 */ /* 0x000fe400078e0004 */
[----:B-1----:R-:W-:-:S04]  /*6b90*/  IMAD.WIDE.U32 R6, R0, 0x4, R6 ;  /* 0x0000000400067825 */ /* 0x002fc800078e0006 */
[----:B------:R-:W-:Y:S02]  /*6ba0*/  IMAD.MOV.U32 R12, RZ, RZ, R6 ;  /* 0x000000ffff0c7224 */ /* 0x000fe400078e0006 */
[----:B------:R-:W-:Y:S02]  /*6bb0*/  IMAD.MOV.U32 R13, RZ, RZ, R7 ;  /* 0x000000ffff0d7224 */ /* 0x000fe400078e0007 */
[----:B------:R-:W-:-:S07]  /*6bc0*/  IMAD.IADD R2, R5, 0x1, R0 ;  /* 0x0000000105027824 */ /* 0x000fce00078e0200 */
.L_x_895:
[----:B0-----:R0:W1:Y:S01]  /*6bd0*/  LDS.64 R10, [R9] ;  /* 0x00000000090a7984 */ /* 0x0010620000000a00 */
[----:B------:R-:W-:Y:S01]  /*6be0*/  IMAD.MOV.U32 R4, RZ, RZ, R12 ;  /* 0x000000ffff047224 */ /* 0x000fe200078e000c */
[----:B------:R-:W-:Y:S01]  /*6bf0*/  IADD3 R12, P3, PT, R12, 0x400, RZ ;  /* 0x000004000c0c7810 */ /* 0x000fe20007f7e0ff */
[----:B------:R-:W-:Y:S02]  /*6c00*/  IMAD.MOV.U32 R5, RZ, RZ, R13 ;  /* 0x000000ffff057224 */ /* 0x000fe400078e000d */
[----:B------:R-:W-:Y:S01]  /*6c10*/  IMAD.MOV.U32 R6, RZ, RZ, R14 ;  /* 0x000000ffff067224 */ /* 0x000fe200078e000e */
[----:B------:R-:W-:Y:S01]  /*6c20*/  IADD3 R14, P2, PT, R14, 0x400, RZ ;  /* 0x000004000e0e7810 */ /* 0x000fe20007f5e0ff */
[----:B------:R-:W-:Y:S02]  /*6c30*/  IMAD.MOV.U32 R7, RZ, RZ, R15 ;  /* 0x000000ffff077224 */ /* 0x000fe400078e000f */
[----:B------:R-:W-:Y:S02]  /*6c40*/  VIADD R8, R8, 0x1 ;  /* 0x0000000108087836 */ /* 0x000fe40000000000 */
[----:B0-----:R-:W-:-:S02]  /*6c50*/  VIADD R9, R9, 0x800 ;  /* 0x0000080009097836 */ /* 0x001fc40000000000 */
[----:B------:R-:W-:Y:S01]  /*6c60*/  IMAD.X R15, RZ, RZ, R15, P2 ;  /* 0x000000ffff0f7224 */ /* 0x000fe200010e060f */
[----:B------:R-:W-:Y:S01]  /*6c70*/  ISETP.NE.AND P0, PT, R8, RZ, PT ;  /* 0x000000ff0800720c */ /* 0x000fe20003f05270 */
[----:B------:R-:W-:Y:S01]  /*6c80*/  IMAD.X R13, RZ, RZ, R13, P3 ;  /* 0x000000ffff0d7224 */ /* 0x000fe200018e060d */
[----:B-1----:R0:W-:Y:S04]  /*6c90*/  STG.E desc[UR12][R4.64], R10 ;  /* 0x0000000a04007986 */ /* 0x0021e8000c10190c */
[----:B------:R0:W-:Y:S07]  /*6ca0*/  STG.E desc[UR12][R6.64], R11 ;  /* 0x0000000b06007986 */ /* 0x0001ee000c10190c */
[----:B------:R-:W-:Y:S05]  /*6cb0*/  @P0 BRA `(.L_x_895) ;  /* 0xfffffffc00c40947 */ /* 0x000fea000383ffff */
.L_x_894:
[----:B------:R-:W-:Y:S05]  /*6cc0*/  BSYNC.RECONVERGENT B1 ;  /* 0x0000000000017941 */ /* 0x000fea0003800200 */
.L_x_893:
[----:B------:R-:W-:Y:S05]  /*6cd0*/  @!P1 BRA `(.L_x_892) ;  /* 0x0000000c00149947 */ /* 0x000fea0003800000 */
[----:B------:R-:W1:Y:S01]  /*6ce0*/  LDCU.128 UR8, c[0x0][0x390] ;  /* 0x00007200ff0877ac */ /* 0x000e620008000c00 */
[----:B0-----:R-:W-:Y:S01]  /*6cf0*/  IMAD.IADD R7, R21, 0x1, -R2 ;  /* 0x0000000115077824 */ /* 0x001fe200078e0a02 */
[----:B------:R-:W-:Y:S01]  /*6d00*/  LEA R20, R2, UR4, 0x3 ;  /* 0x0000000402147c11 */ /* 0x000fe2000f8e18ff */
[----:B------:R-:W-:Y:S01]  /*6d10*/  IMAD.MOV.U32 R4, RZ, RZ, 0x800 ;  /* 0x00000800ff047424 */ /* 0x000fe200078e00ff */
[----:B------:R-:W-:Y:S01]  /*6d20*/  BSSY.RECONVERGENT B1, `(.L_x_896) ;  /* 0x0000049000017945 */ /* 0x000fe20003800200 */
[----:B------:R-:W-:Y:S01]  /*6d30*/  IMAD.MOV.U32 R5, RZ, RZ, 0x0 ;  /* 0x00000000ff057424 */ /* 0x000fe200078e00ff */
[----:B------:R-:W-:Y:S01]  /*6d40*/  ISETP.GT.AND P1, PT, R7, 0xc00, PT ;  /* 0x00000c000700780c */ /* 0x000fe20003f24270 */
[----:B------:R-:W-:Y:S02]  /*6d50*/  VIADD R20, R20, 0x1000 ;  /* 0x0000100014147836 */ /* 0x000fe40000000000 */
[----:B------:R-:W-:-:S03]  /*6d60*/  IMAD.WIDE.U32 R4, R2, 0x4, R4 ;  /* 0x0000000402047825 */ /* 0x000fc600078e0004 */
[C---:B-1----:R-:W-:Y:S02]  /*6d70*/  IADD3 R6, P0, PT, R4.reuse, UR8, RZ ;  /* 0x0000000804067c10 */ /* 0x042fe4000ff1e0ff */
[----:B------:R-:W-:Y:S02]  /*6d80*/  IADD3 R8, P2, PT, R4, UR10, RZ ;  /* 0x0000000a04087c10 */ /* 0x000fe4000ff5e0ff */
[C---:B------:R-:W-:Y:S02]  /*6d90*/  IADD3.X R7, PT, PT, R5.reuse, UR9, RZ, P0, !PT ;  /* 0x0000000905077c10 */ /* 0x040fe400087fe4ff */
[----:B------:R-:W-:Y:S02]  /*6da0*/  IADD3.X R9, PT, PT, R5, UR11, RZ, P2, !PT ;  /* 0x0000000b05097c10 */ /* 0x000fe400097fe4ff */
[----:B------:R-:W-:Y:S01]  /*6db0*/  PLOP3.LUT P0, PT, PT, PT, PT, 0x80, 0x8 ;  /* 0x000000000008781c */ /* 0x000fe20003f0f070 */
[----:B------:R-:W-:-:S12]  /*6dc0*/  @!P1 BRA `(.L_x_897) ;  /* 0x0000000000f89947 */ /* 0x000fd80003800000 */
[----:B------:R-:W-:Y:S01]  /*6dd0*/  PLOP3.LUT P0, PT, PT, PT, PT, 0x8, 0x80 ;  /* 0x000000000080781c */ /* 0x000fe20003f0e170 */
[----:B------:R-:W-:-:S12]  /*6de0*/  VIADD R39, R21, 0xfffff400 ;  /* 0xfffff40015277836 */ /* 0x000fd80000000000 */
.L_x_898:
[----:B------:R-:W0:Y:S01]  /*6df0*/  LDS.64 R44, [R20+-0x1000] ;  /* 0xfff00000142c7984 */ /* 0x000e220000000a00 */
[----:B------:R-:W-:-:S03]  /*6e00*/  VIADD R2, R2, 0x1000 ;  /* 0x0000100002027836 */ /* 0x000fc60000000000 */
[----:B------:R-:W1:Y:S02]  /*6e10*/  LDS.64 R10, [R20+-0x800] ;  /* 0xfff80000140a7984 */ /* 0x000e640000000a00 */
[----:B------:R-:W-:Y:S02]  /*6e20*/  ISETP.GE.AND P1, PT, R2, R39, PT ;  /* 0x000000270200720c */ /* 0x000fe40003f26270 */
[----:B------:R-:W2:Y:S04]  /*6e30*/  LDS.64 R12, [R20] ;  /* 0x00000000140c7984 */ /* 0x000ea80000000a00 */
[----:B------:R-:W3:Y:S04]  /*6e40*/  LDS.64 R14, [R20+0x800] ;  /* 0x00080000140e7984 */ /* 0x000ee80000000a00 */
[----:B------:R-:W4:Y:S04]  /*6e50*/  LDS.64 R16, [R20+0x1000] ;  /* 0x0010000014107984 */ /* 0x000f280000000a00 */
        /* <DEDUP_REMOVED lines=12> */
[----:B------:R-:W-:Y:S01]  /*6f20*/  STG.E desc[UR12][R8.64+-0x800], R45 ;  /* 0xfff8002d08007986 */ /* 0x000fe2000c10190c */
[----:B-1----:R-:W-:-:S03]  /*6f30*/  VIADD R20, R20, 0x8000 ;  /* 0x0000800014147836 */ /* 0x002fc60000000000 */
[----:B------:R0:W-:Y:S04]  /*6f40*/  STG.E desc[UR12][R6.64+-0x400], R10 ;  /* 0xfffc000a06007986 */ /* 0x0001e8000c10190c */
[----:B------:R1:W-:Y:S04]  /*6f50*/  STG.E desc[UR12][R8.64+-0x400], R11 ;  /* 0xfffc000b08007986 */ /* 0x0003e8000c10190c */
[----:B--2---:R2:W-:Y:S04]  /*6f60*/  STG.E desc[UR12][R6.64], R12 ;  /* 0x0000000c06007986 */ /* 0x0045e8000c10190c */
[----:B------:R4:W-:Y:S01]  /*6f70*/  STG.E desc[UR12][R8.64], R13 ;  /* 0x0000000d08007986 */ /* 0x0009e2000c10190c */
[----:B0-----:R-:W-:-:S03]  /*6f80*/  IADD3 R10, P3, PT, R8, 0x4000, RZ ;  /* 0x00004000080a7810 */ /* 0x001fc60007f7e0ff */
[----:B---3--:R-:W-:Y:S02]  /*6f90*/  STG.E desc[UR12][R6.64+0x400], R14 ;  /* 0x0004000e06007986 */ /* 0x008fe4000c10190c */
[----:B-1----:R-:W-:Y:S02]  /*6fa0*/  IMAD.X R11, RZ, RZ, R9, P3 ;  /* 0x000000ffff0b7224 */ /* 0x002fe400018e0609 */
[----:B------:R-:W-:Y:S01]  /*6fb0*/  STG.E desc[UR12][R8.64+0x400], R15 ;  /* 0x0004000f08007986 */ /* 0x000fe2000c10190c */
[----:B--2---:R-:W-:-:S03]  /*6fc0*/  IADD3 R12, P2, PT, R6, 0x4000, RZ ;  /* 0x00004000060c7810 */ /* 0x004fc60007f5e0ff */
[----:B----4-:R-:W-:Y:S02]  /*6fd0*/  STG.E desc[UR12][R6.64+0x800], R16 ;  /* 0x0008001006007986 */ /* 0x010fe4000c10190c */
[----:B------:R-:W-:Y:S02]  /*6fe0*/  IMAD.X R13, RZ, RZ, R7, P2 ;  /* 0x000000ffff0d7224 */ /* 0x000fe400010e0607 */
[----:B------:R-:W-:Y:S04]  /*6ff0*/  STG.E desc[UR12][R8.64+0x800], R17 ;  /* 0x0008001108007986 */ /* 0x000fe8000c10190c */
[----:B-----5:R-:W-:Y:S04]  /*7000*/  STG.E desc[UR12][R6.64+0xc00], R18 ;  /* 0x000c001206007986 */ /* 0x020fe8000c10190c */
        /* <DEDUP_REMOVED lines=26> */
.L_x_897:
[----:B------:R-:W-:Y:S05]  /*71b0*/  BSYNC.RECONVERGENT B1 ;  /* 0x0000000000017941 */ /* 0x000fea0003800200 */
.L_x_896:
[----:B------:R-:W-:Y:S01]  /*71c0*/  IMAD.IADD R4, R21, 0x1, -R2 ;  /* 0x0000000115047824 */ /* 0x000fe200078e0a02 */
[----:B------:R-:W-:Y:S04]  /*71d0*/  BSSY.RECONVERGENT B1, `(.L_x_899) ;  /* 0x0000026000017945 */ /* 0x000fe80003800200 */
[----:B------:R-:W-:-:S13]  /*71e0*/  ISETP.GT.AND P1, PT, R4, 0x400, PT ;  /* 0x000004000400780c */ /* 0x000fda0003f24270 */
[----:B------:R-:W-:Y:S05]  /*71f0*/  @!P1 BRA `(.L_x_900) ;  /* 0x00000000008c9947 */ /* 0x000fea0003800000 */
[----:B------:R-:W0:Y:S01]  /*7200*/  LDS.64 R4, [R20+-0x1000] ;  /* 0xfff0000014047984 */ /* 0x000e220000000a00 */
[----:B------:R-:W-:Y:S01]  /*7210*/  PLOP3.LUT P0, PT, PT, PT, PT, 0x8, 0x80 ;  /* 0x000000000080781c */ /* 0x000fe20003f0e170 */
[----:B------:R-:W-:Y:S02]  /*7220*/  VIADD R2, R2, 0x800 ;  /* 0x0000080002027836 */ /* 0x000fe40000000000 */
[----:B------:R-:W1:Y:S04]  /*7230*/  LDS.64 R10, [R20+-0x800] ;  /* 0xfff80000140a7984 */ /* 0x000e680000000a00 */
[----:B------:R-:W2:Y:S04]  /*7240*/  LDS.64 R12, [R20] ;  /* 0x00000000140c7984 */ /* 0x000ea80000000a00 */
[----:B------:R-:W3:Y:S04]  /*7250*/  LDS.64 R14, [R20+0x800] ;  /* 0x00080000140e7984 */ /* 0x000ee80000000a00 */
[----:B------:R-:W4:Y:S04]  /*7260*/  LDS.64 R16, [R20+0x1000] ;  /* 0x0010000014107984 */ /* 0x000f280000000a00 */
[----:B------:R-:W5:Y:S04]  /*7270*/  LDS.64 R18, [R20+0x1800] ;  /* 0x0018000014127984 */ /* 0x000f680000000a00 */
[----:B------:R-:W5:Y:S04]  /*7280*/  LDS.64 R24, [R20+0x2000] ;  /* 0x0020000014187984 */ /* 0x000f680000000a00 */
[----:B------:R0:W5:Y:S02]  /*7290*/  LDS.64 R26, [R20+0x2800] ;  /* 0x00280000141a7984 */ /* 0x0001640000000a00 */
[----:B0-----:R-:W-:-:S02]  /*72a0*/  VIADD R20, R20, 0x4000 ;  /* 0x0000400014147836 */ /* 0x001fc40000000000 */
[----:B------:R0:W-:Y:S04]  /*72b0*/  STG.E desc[UR12][R6.64+-0x800], R4 ;  /* 0xfff8000406007986 */ /* 0x0001e8000c10190c */
[----:B------:R3:W-:Y:S04]  /*72c0*/  STG.E desc[UR12][R8.64+-0x800], R5 ;  /* 0xfff8000508007986 */ /* 0x0007e8000c10190c */
[----:B-1----:R1:W-:Y:S04]  /*72d0*/  STG.E desc[UR12][R6.64+-0x400], R10 ;  /* 0xfffc000a06007986 */ /* 0x0023e8000c10190c */
[----:B------:R4:W-:Y:S01]  /*72e0*/  STG.E desc[UR12][R8.64+-0x400], R11 ;  /* 0xfffc000b08007986 */ /* 0x0009e2000c10190c */
[----:B0-----:R-:W-:-:S03]  /*72f0*/  IADD3 R4, P2, PT, R8, 0x2000, RZ ;  /* 0x0000200008047810 */ /* 0x001fc60007f5e0ff */
[----:B--2---:R-:W-:Y:S02]  /*7300*/  STG.E desc[UR12][R6.64], R12 ;  /* 0x0000000c06007986 */ /* 0x004fe4000c10190c */
[----:B---3--:R-:W-:Y:S02]  /*7310*/  IMAD.X R5, RZ, RZ, R9, P2 ;  /* 0x000000ffff057224 */ /* 0x008fe400010e0609 */
[----:B------:R-:W-:Y:S01]  /*7320*/  STG.E desc[UR12][R8.64], R13 ;  /* 0x0000000d08007986 */ /* 0x000fe2000c10190c */
[----:B-1----:R-:W-:-:S03]  /*7330*/  IADD3 R10, P1, PT, R6, 0x2000, RZ ;  /* 0x00002000060a7810 */ /* 0x002fc60007f3e0ff */
[----:B------:R-:W-:Y:S02]  /*7340*/  STG.E desc[UR12][R6.64+0x400], R14 ;  /* 0x0004000e06007986 */ /* 0x000fe4000c10190c */
[----:B----4-:R-:W-:Y:S02]  /*7350*/  IMAD.X R11, RZ, RZ, R7, P1 ;  /* 0x000000ffff0b7224 */ /* 0x010fe400008e0607 */
[----:B------:R-:W-:Y:S04]  /*7360*/  STG.E desc[UR12][R8.64+0x400], R15 ;  /* 0x0004000f08007986 */ /* 0x000fe8000c10190c */
[----:B------:R-:W-:Y:S04]  /*7370*/  STG.E desc[UR12][R6.64+0x800], R16 ;  /* 0x0008001006007986 */ /* 0x000fe8000c10190c */
[----:B------:R-:W-:Y:S04]  /*7380*/  STG.E desc[UR12][R8.64+0x800], R17 ;  /* 0x0008001108007986 */ /* 0x000fe8000c10190c */
[----:B-----5:R-:W-:Y:S04]  /*7390*/  STG.E desc[UR12][R6.64+0xc00], R18 ;  /* 0x000c001206007986 */ /* 0x020fe8000c10190c */
        /* <DEDUP_REMOVED lines=9> */
.L_x_900:
[----:B------:R-:W-:Y:S05]  /*7430*/  BSYNC.RECONVERGENT B1 ;  /* 0x0000000000017941 */ /* 0x000fea0003800200 */
.L_x_899:
[----:B------:R-:W-:-:S13]  /*7440*/  ISETP.LT.OR P0, PT, R2, R21, P0 ;  /* 0x000000150200720c */ /* 0x000fda0000701670 */
[----:B------:R-:W-:Y:S05]  /*7450*/  @!P0 BRA `(.L_x_892) ;  /* 0x0000000400348947 */ /* 0x000fea0003800000 */
[----:B------:R-:W0:Y:S04]  /*7460*/  LDS.64 R4, [R20+-0x1000] ;  /* 0xfff0000014047984 */ /* 0x000e280000000a00 */
[----:B------:R-:W1:Y:S04]  /*7470*/  LDS.64 R10, [R20+-0x800] ;  /* 0xfff80000140a7984 */ /* 0x000e680000000a00 */
[----:B------:R-:W2:Y:S04]  /*7480*/  LDS.64 R12, [R20] ;  /* 0x00000000140c7984 */ /* 0x000ea80000000a00 */
[----:B------:R-:W3:Y:S04]  /*7490*/  LDS.64 R14, [R20+0x800] ;  /* 0x00080000140e7984 */ /* 0x000ee80000000a00 */
        /* <DEDUP_REMOVED lines=8> */
[----:B------:R-:W-:Y:S05]  /*7520*/  BRA `(.L_x_892) ;  /* 0x0000000400007947 */ /* 0x000fea0003800000 */
.L_x_891:
[----:B------:R-:W0:Y:S01]  /*7530*/  LDC.64 R56, c[0x0][0x390] ;  /* 0x0000e400ff387b82 */ /* 0x000e220000000a00 */
[----:B------:R-:W-:Y:S01]  /*7540*/  IMAD.MOV.U32 R53, RZ, RZ, 0x9 ;  /* 0x00000009ff357424 */ /* 0x000fe200078e00ff */
[----:B------:R-:W-:-:S03]  /*7550*/  ISETP.NE.AND P5, PT, R6, R24, PT ;  /* 0x000000180600720c */ /* 0x000fc60003fa5270 */
[----:B------:R-:W-:-:S03]  /*7560*/  IMAD R47, R0, R53, 0x1 ;  /* 0x00000001002f7424 */ /* 0x000fc600078e0235 */
[----:B------:R-:W1:Y:S02]  /*7570*/  LDC.64 R54, c[0x0][0x398] ;  /* 0x0000e600ff367b82 */ /* 0x000e640000000a00 */
[----:B------:R-:W-:-:S06]  /*7580*/  ISETP.NE.AND P5, PT, R47, R38, !P5 ;  /* 0x000000262f00720c */ /* 0x000fcc0006fa5270 */
[----:B------:R-:W2:Y:S01]  /*7590*/  LDC.64 R40, c[0x0][0x390] ;  /* 0x0000e400ff287b82 */ /* 0x000ea20000000a00 */
[----:B0-----:R-:W-:-:S07]  /*75a0*/  @P6 IMAD.WIDE R56, R19, 0x4, R56 ;  /* 0x0000000413386825 */ /* 0x001fce00078e0238 */
[----:B------:R-:W0:Y:S01]  /*75b0*/  LDC.64 R44, c[0x0][0x398] ;  /* 0x0000e600ff2c7b82 */ /* 0x000e220000000a00 */
[----:B------:R-:W-:Y:S01]  /*75c0*/  @P6 STG.E desc[UR12][R56.64], R4 ;  /* 0x0000000438006986 */ /* 0x000fe2000c10190c */
[----:B-1----:R-:W-:-:S06]  /*75d0*/  @P6 IMAD.WIDE R54, R19, 0x4, R54 ;  /* 0x0000000413366825 */ /* 0x002fcc00078e0236 */
[----:B------:R-:W1:Y:S01]  /*75e0*/  LDC.64 R50, c[0x0][0x398] ;  /* 0x0000e600ff327b82 */ /* 0x000e620000000a00 */
[----:B------:R-:W-:Y:S01]  /*75f0*/  @P6 STG.E desc[UR12][R54.64], R5 ;  /* 0x0000000536006986 */ /* 0x000fe2000c10190c */
[----:B--2---:R-:W-:-:S06]  /*7600*/  @!P5 IMAD.WIDE R40, R43, 0x4, R40 ;  /* 0x000000042b28d825 */ /* 0x004fcc00078e0228 */
[----:B------:R-:W2:Y:S01]  /*7610*/  LDC.64 R18, c[0x0][0x390] ;  /* 0x0000e400ff127b82 */ /* 0x000ea20000000a00 */
[----:B------:R3:W-:Y:S07]  /*7620*/  @!P5 STG.E desc[UR12][R40.64], R6 ;  /* 0x000000062800d986 */ /* 0x0007ee000c10190c */
[----:B------:R-:W4:Y:S01]  /*7630*/  LDC.64 R48, c[0x0][0x390] ;  /* 0x0000e400ff307b82 */ /* 0x000f220000000a00 */
[----:B0-----:R-:W-:-:S05]  /*7640*/  @!P5 IMAD.WIDE R44, R43, 0x4, R44 ;  /* 0x000000042b2cd825 */ /* 0x001fca00078e022c */
[----:B------:R0:W-:Y:S02]  /*7650*/  @!P5 STG.E desc[UR12][R44.64], R7 ;  /* 0x000000072c00d986 */ /* 0x0001e4000c10190c */
[----:B------:R-:W5:Y:S01]  /*7660*/  LDC.64 R46, c[0x0][0x398] ;  /* 0x0000e600ff2e7b82 */ /* 0x000f620000000a00 */
[----:B-1----:R-:W-:-:S04]  /*7670*/  @P0 IMAD.WIDE R58, R17, 0x4, R50 ;  /* 0x00000004113a0825 */ /* 0x002fc800078e0232 */
[CC--:B---3--:R-:W-:Y:S02]  /*7680*/  IMAD R41, R0.reuse, R53.reuse, 0x4 ;  /* 0x0000000400297424 */ /* 0x0c8fe400078e0235 */
[----:B------:R-:W-:Y:S01]  /*7690*/  IMAD R53, R0, R53, 0x8 ;  /* 0x0000000800357424 */ /* 0x000fe200078e0235 */
[----:B------:R-:W1:Y:S01]  /*76a0*/  LDC.64 R4, c[0x0][0x398] ;  /* 0x0000e600ff047b82 */ /* 0x000e620000000a00 */
[----:B--2---:R-:W-:-:S05]  /*76b0*/  @P0 IMAD.WIDE R56, R17, 0x4, R18 ;  /* 0x0000000411380825 */ /* 0x004fca00078e0212 */
[----:B------:R-:W-:Y:S02]  /*76c0*/  @P0 STG.E desc[UR12][R56.64], R24 ;  /* 0x0000001838000986 */ /* 0x000fe4000c10190c */
[----:B------:R-:W2:Y:S01]  /*76d0*/  LDC.64 R18, c[0x0][0x390] ;  /* 0x0000e400ff127b82 */ /* 0x000ea20000000a00 */
[----:B----4-:R-:W-:Y:S01]  /*76e0*/  @P1 IMAD.WIDE R50, R15, 0x4, R48 ;  /* 0x000000040f321825 */ /* 0x010fe200078e0230 */
[----:B------:R3:W-:Y:S01]  /*76f0*/  @P0 STG.E desc[UR12][R58.64], R25 ;  /* 0x000000193a000986 */ /* 0x0007e2000c10190c */
[----:B------:R-:W-:-:S03]  /*7700*/  ISETP.NE.AND P0, PT, R28, R30, PT ;  /* 0x0000001e1c00720c */ /* 0x000fc60003f05270 */
[----:B------:R4:W-:Y:S01]  /*7710*/  @P1 STG.E desc[UR12][R50.64], R26 ;  /* 0x0000001a32001986 */ /* 0x0009e2000c10190c */
[----:B------:R-:W-:Y:S01]  /*7720*/  ISETP.NE.AND P0, PT, R41, R38, !P0 ;  /* 0x000000262900720c */ /* 0x000fe20004705270 */
[----:B-----5:R-:W-:Y:S01]  /*7730*/  @P1 IMAD.WIDE R54, R15, 0x4, R46 ;  /* 0x000000040f361825 */ /* 0x020fe200078e022e */
[----:B------:R-:W5:Y:S04]  /*7740*/  LDC.64 R16, c[0x0][0x390] ;  /* 0x0000e400ff107b82 */ /* 0x000f680000000a00 */
[----:B------:R4:W-:Y:S01]  /*7750*/  @P1 STG.E desc[UR12][R54.64], R27 ;  /* 0x0000001b36001986 */ /* 0x0009e2000c10190c */
[----:B------:R-:W-:-:S03]  /*7760*/  ISETP.NE.AND P1, PT, R36, R3, PT ;  /* 0x000000032400720c */ /* 0x000fc60003f25270 */
[----:B------:R-:W3:Y:S01]  /*7770*/  LDC.64 R14, c[0x0][0x398] ;  /* 0x0000e600ff0e7b82 */ /* 0x000ee20000000a00 */
[----:B------:R-:W-:Y:S02]  /*7780*/  ISETP.NE.AND P1, PT, R53, R38, !P1 ;  /* 0x000000263500720c */ /* 0x000fe40004f25270 */
[----:B-1----:R-:W-:-:S04]  /*7790*/  @!P0 IMAD.WIDE R4, R11, 0x4, R4 ;  /* 0x000000040b048825 */ /* 0x002fc800078e0204 */
[----:B--2---:R-:W-:Y:S01]  /*77a0*/  @!P0 IMAD.WIDE R18, R11, 0x4, R18 ;  /* 0x000000040b128825 */ /* 0x004fe200078e0212 */
[----:B0-----:R-:W0:Y:S04]  /*77b0*/  LDC.64 R6, c[0x0][0x390] ;  /* 0x0000e400ff067b82 */ /* 0x001e280000000a00 */
[----:B------:R4:W-:Y:S04]  /*77c0*/  @!P0 STG.E desc[UR12][R18.64], R28 ;  /* 0x0000001c12008986 */ /* 0x0009e8000c10190c */
[----:B------:R-:W1:Y:S01]  /*77d0*/  LDC.64 R48, c[0x0][0x398] ;  /* 0x0000e600ff307b82 */ /* 0x000e620000000a00 */
[C---:B-----5:R-:W-:Y:S01]  /*77e0*/  @P2 IMAD.WIDE R16, R9.reuse, 0x4, R16 ;  /* 0x0000000409102825 */ /* 0x060fe200078e0210 */
[----:B------:R4:W-:Y:S04]  /*77f0*/  @!P0 STG.E desc[UR12][R4.64], R29 ;  /* 0x0000001d04008986 */ /* 0x0009e8000c10190c */
[----:B------:R4:W-:Y:S02]  /*7800*/  @P2 STG.E desc[UR12][R16.64], R30 ;  /* 0x0000001e10002986 */ /* 0x0009e4000c10190c */
[----:B------:R-:W2:Y:S01]  /*7810*/  LDC.64 R46, c[0x0][0x390] ;  /* 0x0000e400ff2e7b82 */ /* 0x000ea20000000a00 */
[----:B---3--:R-:W-:-:S05]  /*7820*/  @P2 IMAD.WIDE R14, R9, 0x4, R14 ;  /* 0x00000004090e2825 */ /* 0x008fca00078e020e */
[----:B------:R4:W-:Y:S02]  /*7830*/  @P2 STG.E desc[UR12][R14.64], R31 ;  /* 0x0000001f0e002986 */ /* 0x0009e4000c10190c */
[----:B------:R-:W3:Y:S01]  /*7840*/  LDC.64 R44, c[0x0][0x398] ;  /* 0x0000e600ff2c7b82 */ /* 0x000ee20000000a00 */
[----:B0-----:R-:W-:-:S05]  /*7850*/  @P3 IMAD.WIDE R6, R13, 0x4, R6 ;  /* 0x000000040d063825 */ /* 0x001fca00078e0206 */
[----:B------:R4:W-:Y:S02]  /*7860*/  @P3 STG.E desc[UR12][R6.64], R32 ;  /* 0x0000002006003986 */ /* 0x0009e4000c10190c */
[----:B------:R-:W0:Y:S01]  /*7870*/  LDC.64 R40, c[0x0][0x390] ;  /* 0x0000e400ff287b82 */ /* 0x000e220000000a00 */
[----:B-1----:R-:W-:-:S05]  /*7880*/  @P3 IMAD.WIDE R48, R13, 0x4, R48 ;  /* 0x000000040d303825 */ /* 0x002fca00078e0230 */
[----:B------:R4:W-:Y:S02]  /*7890*/  @P3 STG.E desc[UR12][R48.64], R33 ;  /* 0x0000002130003986 */ /* 0x0009e4000c10190c */
[----:B------:R-:W1:Y:S01]  /*78a0*/  LDC.64 R24, c[0x0][0x398] ;  /* 0x0000e600ff187b82 */ /* 0x000e620000000a00 */
[----:B--2---:R-:W-:-:S05]  /*78b0*/  @P4 IMAD.WIDE R46, R39, 0x4, R46 ;  /* 0x00000004272e4825 */ /* 0x004fca00078e022e */
[----:B------:R4:W-:Y:S01]  /*78c0*/  @P4 STG.E desc[UR12][R46.64], R34 ;  /* 0x000000222e004986 */ /* 0x0009e2000c10190c */
[----:B---3--:R-:W-:-:S05]  /*78d0*/  @P4 IMAD.WIDE R44, R39, 0x4, R44 ;  /* 0x00000004272c4825 */ /* 0x008fca00078e022c */
[----:B------:R4:W-:Y:S01]  /*78e0*/  @P4 STG.E desc[UR12][R44.64], R35 ;  /* 0x000000232c004986 */ /* 0x0009e2000c10190c */
[----:B0-----:R-:W-:-:S05]  /*78f0*/  @!P1 IMAD.WIDE R40, R42, 0x4, R40 ;  /* 0x000000042a289825 */ /* 0x001fca00078e0228 */
[----:B------:R4:W-:Y:S01]  /*7900*/  @!P1 STG.E desc[UR12][R40.64], R36 ;  /* 0x0000002428009986 */ /* 0x0009e2000c10190c */
[----:B-1----:R-:W-:-:S05]  /*7910*/  @!P1 IMAD.WIDE R24, R42, 0x4, R24 ;  /* 0x000000042a189825 */ /* 0x002fca00078e0218 */
[----:B------:R4:W-:Y:S02]  /*7920*/  @!P1 STG.E desc[UR12][R24.64], R37 ;  /* 0x0000002518009986 */ /* 0x0009e4000c10190c */
.L_x_892:
[----:B------:R-:W-:Y:S05]  /*7930*/  BSYNC.RECONVERGENT B0 ;  /* 0x0000000000007941 */ /* 0x000fea0003800200 */
.L_x_890:
[----:B------:R-:W-:-:S13]  /*7940*/  ISETP.NE.AND P0, PT, R0, 0xff, PT ;  /* 0x000000ff0000780c */ /* 0x000fda0003f05270 */
[----:B------:R-:W-:Y:S05]  /*7950*/  @P0 EXIT ;  /* 0x000000000000094d */ /* 0x000fea0003800000 */
[----:B0---4-:R-:W0:Y:S01]  /*7960*/  LDC.64 R4, c[0x0][0x390] ;  /* 0x0000e400ff047b82 */ /* 0x011e220000000a00 */
[----:B------:R-:W-:-:S07]  /*7970*/  ISETP.NE.AND P0, PT, R38, 0x900, PT ;  /* 0x000009002600780c */ /* 0x000fce0003f05270 */
[----:B------:R-:W1:Y:S08]  /*7980*/  LDC.64 R6, c[0x0][0x398] ;  /* 0x0000e600ff067b82 */ /* 0x000e700000000a00 */
[----:B------:R-:W2:Y:S01]  /*7990*/  LDC.64 R8, c[0x0][0x3a0] ;  /* 0x0000e800ff087b82 */ /* 0x000ea20000000a00 */
[----:B0-----:R-:W-:-:S05]  /*79a0*/  @!P0 IMAD.WIDE R4, R21, 0x4, R4 ;  /* 0x0000000415048825 */ /* 0x001fca00078e0204 */
[----:B------:R-:W-:Y:S01]  /*79b0*/  @!P0 STG.E desc[UR12][R4.64], R3 ;  /* 0x0000000304008986 */ /* 0x000fe2000c10190c */
[----:B-1----:R-:W-:-:S04]  /*79c0*/  @!P0 IMAD.WIDE R6, R21, 0x4, R6 ;  /* 0x0000000415068825 */ /* 0x002fc800078e0206 */
[----:B------:R-:W-:Y:S01]  /*79d0*/  @!P0 VIADD R21, R21, 0x1 ;  /* 0x0000000115158836 */ /* 0x000fe20000000000 */
[----:B------:R-:W-:Y:S04]  /*79e0*/  @!P0 STG.E desc[UR12][R6.64], R23 ;  /* 0x0000001706008986 */ /* 0x000fe8000c10190c */
[----:B--2---:R-:W-:Y:S01]  /*79f0*/  STG.E desc[UR12][R8.64], R21 ;  /* 0x0000001508007986 */ /* 0x004fe2000c10190c */
[----:B------:R-:W-:Y:S05]  /*7a00*/  EXIT ;  /* 0x000000000000794d */ /* 0x000fea0003800000 */
.L_x_889:
        /* <DEDUP_REMOVED lines=13> */
[----:B------:R-:W-:Y:S01]  /*7ae0*/  VIADD R9, R17, 0x20 ;  /* 0x0000002011097836 */ /* 0x000fe20000000000 */
[-C--:B------:R-:W-:Y:S01]  /*7af0*/  ISETP.GE.U32.AND P2, PT, R19, R38.reuse, PT ;  /* 0x000000261300720c */ /* 0x080fe20003f46070 */
[----:B------:R-:W-:Y:S01]  /*7b00*/  IMAD.SHL.U32 R19, R17, 0x4, RZ ;  /* 0x0000000411137824 */ /* 0x000fe200078e00ff */
[-C--:B------:R-:W-:Y:S01]  /*7b10*/  ISETP.GE.U32.AND P1, PT, R11, R38.reuse, PT ;  /* 0x000000260b00720c */ /* 0x080fe20003f26070 */
[----:B------:R-:W-:Y:S01]  /*7b20*/  VIADD R11, R17, 0xa0 ;  /* 0x000000a0110b7836 */ /* 0x000fe20000000000 */
[----:B------:R-:W-:Y:S01]  /*7b30*/  ISETP.GE.U32.AND P0, PT, R9, R38, PT ;  /* 0x000000260900720c */ /* 0x000fe20003f06070 */
[----:B------:R-:W-:Y:S01]  /*7b40*/  VIADD R21, R17, 0x80 ;  /* 0x0000008011157836 */ /* 0x000fe20000000000 */
[----:B------:R-:W-:-:S02]  /*7b50*/  IADD3 R10, P5, PT, R2, R19, RZ ;  /* 0x00000013020a7210 */ /* 0x000fc40007fbe0ff */
[-C--:B------:R-:W-:Y:S01]  /*7b60*/  ISETP.GE.U32.AND P4, PT, R11, R38.reuse, PT ;  /* 0x000000260b00720c */ /* 0x080fe20003f86070 */
[----:B------:R-:W-:Y:S01]  /*7b70*/  @!P6 IMAD.IADD R9, R4, 0x1, R17 ;  /* 0x000000010409e824 */ /* 0x000fe200078e0211 */
[----:B------:R-:W-:Y:S01]  /*7b80*/  ISETP.GE.U32.AND P3, PT, R21, R38, PT ;  /* 0x000000261500720c */ /* 0x000fe20003f66070 */
[----:B------:R-:W-:Y:S01]  /*7b90*/  IMAD.X R11, RZ, RZ, R3, P5 ;  /* 0x000000ffff0b7224 */ /* 0x000fe200028e0603 */
[----:B0-----:R-:W-:Y:S01]  /*7ba0*/  IADD3 R6, P5, PT, R19, R6, RZ ;  /* 0x0000000613067210 */ /* 0x001fe20007fbe0ff */
[----:B------:R-:W-:-:S04]  /*7bb0*/  @!P6 IMAD.WIDE.U32 R14, R9, 0x4, R14 ;  /* 0x00000004090ee825 */ /* 0x000fc800078e000e */
[----:B------:R-:W-:Y:S02]  /*7bc0*/  @!P6 IMAD.IADD R21, R4, 0x1, R17 ;  /* 0x000000010415e824 */ /* 0x000fe400078e0211 */
[----:B------:R-:W-:Y:S02]  /*7bd0*/  VIADD R23, R17, 0xe0 ;  /* 0x000000e011177836 */ /* 0x000fe40000000000 */
[----:B------:R-:W-:-:S04]  /*7be0*/  @!P6 IMAD.WIDE.U32 R12, R21, 0x4, R12 ;  /* 0x00000004150ce825 */ /* 0x000fc800078e000c */
[C---:B------:R-:W-:Y:S02]  /*7bf0*/  VIADD R21, R17.reuse, 0xc0 ;  /* 0x000000c011157836 */ /* 0x040fe40000000000 */
[----:B------:R-:W-:Y:S02]  /*7c00*/  IMAD.X R7, RZ, RZ, R7, P5 ;  /* 0x000000ffff077224 */ /* 0x000fe400028e0607 */
[----:B------:R-:W-:Y:S01]  /*7c10*/  VIADD R17, R17, 0x100 ;  /* 0x0000010011117836 */ /* 0x000fe20000000000 */
[----:B------:R-:W-:Y:S01]  /*7c20*/  ISETP.GE.U32.AND P5, PT, R23, R38, PT ;  /* 0x000000261700720c */ /* 0x000fe20003fa6070 */
[----:B------:R-:W-:Y:S02]  /*7c30*/  IMAD.MOV.U32 R34, RZ, RZ, RZ ;  /* 0x000000ffff227224 */ /* 0x000fe400078e00ff */
[----:B--2---:R-:W-:Y:S02]  /*7c40*/  IMAD.MOV.U32 R9, RZ, RZ, R8 ;  /* 0x000000ffff097224 */ /* 0x004fe400078e0008 */
[----:B------:R0:W2:Y:S02]  /*7c50*/  @!P6 LDG.E.CONSTANT R8, desc[UR12][R14.64] ;  /* 0x0000000c0e08e981 */ /* 0x0000a4000c1e9900 */
[----:B------:R-:W-:-:S02]  /*7c60*/  IMAD.MOV.U32 R4, RZ, RZ, R9 ;  /* 0x000000ffff047224 */ /* 0x000fc400078e0009 */
        /* <DEDUP_REMOVED lines=8> */
[--C-:B-1----:R-:W-:Y:S02]  /*7cf0*/  IMAD.MOV.U32 R12, RZ, RZ, R9.reuse ;  /* 0x000000ffff0c7224 */ /* 0x102fe400078e0009 */
        /* <DEDUP_REMOVED lines=23> */
[----:B------:R-:W5:Y:S01]  /*7e70*/  @!P0 LDG.E.CONSTANT R16, desc[UR12][R6.64+0x400] ;  /* 0x0004000c06108981 */ /* 0x000f62000c1e9900 */
[----:B------:R-:W-:-:S13]  /*7e80*/  ISETP.NE.AND P4, PT, R0, RZ, PT ;  /* 0x000000ff0000720c */ /* 0x000fda0003f85270 */
[----:B------:R1:W5:Y:S01]  /*7e90*/  @!P4 LDG.E.CONSTANT R34, desc[UR12][R2.64+-0x4] ;  /* 0xfffffc0c0222c981 */ /* 0x000362000c1e9900 */
[----:B------:R-:W0:Y:S01]  /*7ea0*/  S2R R42, SR_LANEID ;  /* 0x00000000002a7919 */ /* 0x000e220000000000 */
[----:B------:R-:W1:Y:S01]  /*7eb0*/  S2UR UR5, SR_CgaCtaId ;  /* 0x00000000000579c3 */ /* 0x000e620000008800 */
[----:B------:R-:W-:Y:S01]  /*7ec0*/  SHF.R.U32.HI R43, RZ, 0x5, R0 ;  /* 0x00000005ff2b7819 */ /* 0x000fe20000011600 */
[----:B------:R-:W-:Y:S02]  /*7ed0*/  UMOV UR4, 0x400 ;  /* 0x0000040000047882 */ /* 0x000fe40000000000 */
[----:B-1----:R-:W-:Y:S02]  /*7ee0*/  ULEA UR4, UR5, UR4, 0x18 ;  /* 0x0000000405047291 */ /* 0x002fe4000f8ec0ff */
[----:B0-----:R-:W-:-:S05]  /*7ef0*/  IMAD R10, R43, 0x120, R42 ;  /* 0x000001202b0a7824 */ /* 0x001fca00078e022a */
[----:B------:R-:W-:-:S05]  /*7f00*/  LEA R27, R10, UR4, 0x2 ;  /* 0x000000040a1b7c11 */ /* 0x000fca000f8e10ff */
[----:B------:R-:W-:Y:S01]  /*7f10*/  IMAD R26, R42, 0x20, R27 ;  /* 0x000000202a1a7824 */ /* 0x000fe200078e021b */
[C---:B------:R-:W-:Y:S02]  /*7f20*/  LEA R28, R0.reuse, UR4, 0x2 ;  /* 0x00000004001c7c11 */ /* 0x040fe4000f8e10ff */
[----:B------:R-:W-:Y:S01]  /*7f30*/  ISETP.NE.AND P0, PT, R0, RZ, PT ;  /* 0x000000ff0000720c */ /* 0x000fe20003f05270 */
        /* <DEDUP_REMOVED lines=30> */
[----:B------:R-:W3:Y:S04]  /*8120*/  LDS R3, [R26] ;  /* 0x000000001a037984 */ /* 0x000ee80000000800 */
[----:B------:R-:W4:Y:S04]  /*8130*/  LDS R5, [R26+0x4] ;  /* 0x000004001a057984 */ /* 0x000f280000000800 */
[----:B------:R-:W5:Y:S04]  /*8140*/  LDS R7, [R26+0x8] ;  /* 0x000008001a077984 */ /* 0x000f680000000800 */
[----:B------:R-:W5:Y:S04]  /*8150*/  LDS R9, [R26+0xc] ;  /* 0x00000c001a097984 */ /* 0x000f680000000800 */
        /* <DEDUP_REMOVED lines=8> */
[----:B------:R-:W-:Y:S01]  /*81e0*/  IMAD R17, R0, 0x9, RZ ;  /* 0x0000000900117824 */ /* 0x000fe200078e02ff */
[----:B-1----:R-:W-:-:S03]  /*81f0*/  ISETP.NE.AND P2, PT, R2, R4, PT ;  /* 0x000000040200720c */ /* 0x002fc60003f45270 */
[----:B--2---:R-:W-:-:S05]  /*8200*/  VIADD R19, R17, 0x1 ;  /* 0x0000000111137836 */ /* 0x004fca0000000000 */
[----:B------:R-:W-:Y:S01]  /*8210*/  ISETP.EQ.OR P2, PT, R19, R38, P2 ;  /* 0x000000261300720c */ /* 0x000fe20001742670 */
[----:B------:R-:W0:Y:S03]  /*8220*/  @P0 LDS R34, [R28+0x478] ;  /* 0x000478001c220984 */ /* 0x000e260000000800 */
[----:B---3--:R-:W-:Y:S01]  /*8230*/  SEL R18, R3, RZ, !P2 ;  /* 0x000000ff03127207 */ /* 0x008fe20005000000 */
[----:B------:R-:W-:Y:S01]  /*8240*/  VIADD R19, R17, 0x2 ;  /* 0x0000000211137836 */ /* 0x000fe20000000000 */
[----:B------:R-:W-:-:S03]  /*8250*/  ISETP.NE.AND P1, PT, R4, R6, PT ;  /* 0x000000060400720c */ /* 0x000fc60003f25270 */
[----:B----4-:R-:W-:Y:S01]  /*8260*/  IMAD.IADD R18, R5, 0x1, R18 ;  /* 0x0000000105127824 */ /* 0x010fe200078e0212 */
[----:B------:R-:W-:Y:S01]  /*8270*/  ISETP.EQ.OR P1, PT, R19, R38, P1 ;  /* 0x000000261300720c */ /* 0x000fe20000f22670 */
[----:B------:R-:W-:Y:S01]  /*8280*/  VIADD R19, R17, 0x3 ;  /* 0x0000000311137836 */ /* 0x000fe20000000000 */
[----:B------:R-:W-:Y:S02]  /*8290*/  ISETP.NE.AND P6, PT, R6, R8, PT ;  /* 0x000000080600720c */ /* 0x000fe40003fc5270 */
[----:B------:R-:W-:Y:S02]  /*82a0*/  SEL R18, R18, RZ, !P1 ;  /* 0x000000ff12127207 */ /* 0x000fe40004800000 */
[----:B------:R-:W-:-:S03]  /*82b0*/  ISETP.EQ.OR P6, PT, R19, R38, P6 ;  /* 0x000000261300720c */ /* 0x000fc600037c2670 */
[----:B-----5:R-:W-:Y:S01]  /*82c0*/  IMAD.IADD R18, R7, 0x1, R18 ;  /* 0x0000000107127824 */ /* 0x020fe200078e0212 */
        /* <DEDUP_REMOVED lines=8> */
[----:B0-----:R-:W-:-:S04]  /*8350*/  ISETP.NE.AND P0, PT, R34, R2, PT ;  /* 0x000000022200720c */ /* 0x001fc80003f05270 */
[-C--:B------:R-:W-:Y:S01]  /*8360*/  ISETP.EQ.OR P0, PT, R17, R38.reuse, P0 ;  /* 0x000000261100720c */ /* 0x080fe20000702670 */
[----:B------:R-:W-:Y:S01]  /*8370*/  IMAD.IADD R18, R11, 0x1, R18 ;  /* 0x000000010b127824 */ /* 0x000fe200078e0212 */
[----:B------:R-:W-:Y:S02]  /*8380*/  ISETP.EQ.OR P3, PT, R19, R38, P3 ;  /* 0x000000261300720c */ /* 0x000fe40001f62670 */
[----:B------:R-:W-:Y:S01]  /*8390*/  SEL R20, RZ, 0x1, !P0 ;  /* 0x00000001ff147807 */ /* 0x000fe20004000000 */
[----:B------:R-:W-:Y:S01]  /*83a0*/  IMAD.MOV.U32 R21, RZ, RZ, 0x2 ;  /* 0x00000002ff157424 */ /* 0x000fe200078e00ff */
[----:B------:R-:W-:Y:S01]  /*83b0*/  SEL R18, R18, RZ, !P3 ;  /* 0x000000ff12127207 */ /* 0x000fe20005800000 */
[----:B------:R-:W-:-:S06]  /*83c0*/  VIADD R19, R17, 0x6 ;  /* 0x0000000611137836 */ /* 0x000fcc0000000000 */
[----:B------:R-:W-:Y:S01]  /*83d0*/  @!P0 IMAD.MOV R21, RZ, RZ, 0x1 ;  /* 0x00000001ff158424 */ /* 0x000fe200078e02ff */
[----:B------:R-:W-:Y:S01]  /*83e0*/  ISETP.NE.AND P0, PT, R12, R14, PT ;  /* 0x0000000e0c00720c */ /* 0x000fe20003f05270 */
[----:B------:R-:W-:Y:S02]  /*83f0*/  @!P2 IMAD.MOV R21, RZ, RZ, R20 ;  /* 0x000000ffff15a224 */ /* 0x000fe400078e0214 */
[----:B------:R-:W-:Y:S01]  /*8400*/  IMAD.IADD R18, R13, 0x1, R18 ;  /* 0x000000010d127824 */ /* 0x000fe200078e0212 */
[----:B------:R-:W-:Y:S01]  /*8410*/  ISETP.EQ.OR P0, PT, R19, R38, P0 ;  /* 0x000000261300720c */ /* 0x000fe20000702670 */
[----:B------:R-:W-:Y:S02]  /*8420*/  VIADD R20, R21, 0x1 ;  /* 0x0000000115147836 */ /* 0x000fe40000000000 */
[----:B------:R-:W-:Y:S01]  /*8430*/  @!P1 IMAD.MOV R20, RZ, RZ, R21 ;  /* 0x000000ffff149224 */ /* 0x000fe200078e0215 */
[----:B------:R-:W-:Y:S01]  /*8440*/  SEL R18, R18, RZ, !P0 ;  /* 0x000000ff12127207 */ /* 0x000fe20004000000 */
[----:B------:R-:W-:-:S02]  /*8450*/  VIADD R19, R17, 0x7 ;  /* 0x0000000711137836 */ /* 0x000fc40000000000 */
[----:B------:R-:W-:Y:S02]  /*8460*/  VIADD R21, R20, 0x1 ;  /* 0x0000000114157836 */ /* 0x000fe40000000000 */
[----:B------:R-:W-:Y:S01]  /*8470*/  @!P6 IMAD.MOV R21, RZ, RZ, R20 ;  /* 0x000000ffff15e224 */ /* 0x000fe200078e0214 */
[----:B------:R-:W-:Y:S01]  /*8480*/  ISETP.NE.AND P6, PT, R14, R32, PT ;  /* 0x000000200e00720c */ /* 0x000fe20003fc5270 */
[----:B------:R-:W-:-:S03]  /*8490*/  IMAD.IADD R18, R15, 0x1, R18 ;  /* 0x000000010f127824 */ /* 0x000fc600078e0212 */
[----:B------:R-:W-:Y:S01]  /*84a0*/  ISETP.EQ.OR P6, PT, R19, R38, P6 ;  /* 0x000000261300720c */ /* 0x000fe200037c2670 */
[----:B------:R-:W-:Y:S02]  /*84b0*/  VIADD R20, R21, 0x1 ;  /* 0x0000000115147836 */ /* 0x000fe40000000000 */
[----:B------:R-:W-:Y:S01]  /*84c0*/  @!P5 IMAD.MOV R20, RZ, RZ, R21 ;  /* 0x000000ffff14d224 */ /* 0x000fe200078e0215 */
[----:B------:R-:W-:Y:S01]  /*84d0*/  SEL R18, R18, RZ, !P6 ;  /* 0x000000ff12127207 */ /* 0x000fe20007000000 */
[----:B------:R-:W-:Y:S01]  /*84e0*/  VIADD R17, R17, 0x8 ;  /* 0x0000000811117836 */ /* 0x000fe20000000000 */
[----:B------:R-:W-:-:S03]  /*84f0*/  ISETP.NE.AND P5, PT, R32, R37, PT ;  /* 0x000000252000720c */ /* 0x000fc60003fa5270 */
[----:B------:R-:W-:Y:S01]  /*8500*/  IMAD.IADD R18, R33, 0x1, R18 ;  /* 0x0000000121127824 */ /* 0x000fe200078e0212 */
[----:B------:R-:W-:Y:S01]  /*8510*/  ISETP.EQ.OR P5, PT, R17, R38, P5 ;  /* 0x000000261100720c */ /* 0x000fe20002fa2670 */
[----:B------:R-:W-:-:S03]  /*8520*/  VIADD R19, R20, 0x1 ;  /* 0x0000000114137836 */ /* 0x000fc60000000000 */
[----:B------:R-:W-:Y:S01]  /*8530*/  SEL R17, R18, RZ, !P5 ;  /* 0x000000ff12117207 */ /* 0x000fe20006800000 */
[----:B------:R-:W-:-:S04]  /*8540*/  @!P3 IMAD.MOV R19, RZ, RZ, R20 ;  /* 0x000000ffff13b224 */ /* 0x000fc800078e0214 */
[----:B------:R-:W-:Y:S02]  /*8550*/  IMAD.IADD R17, R16, 0x1, R17 ;  /* 0x0000000110117824 */ /* 0x000fe400078e0211 */
[----:B------:R-:W-:Y:S02]  /*8560*/  VIADD R18, R19, 0x1 ;  /* 0x0000000113127836 */ /* 0x000fe40000000000 */
[----:B------:R-:W-:Y:S02]  /*8570*/  @!P0 IMAD.MOV R18, RZ, RZ, R19 ;  /* 0x000000ffff128224 */ /* 0x000fe400078e0213 */
[----:B------:R-:W0:Y:S02]  /*8580*/  SHFL.UP PT, R19, R17, 0x1, RZ ;  /* 0x0420000011137989 */ /* 0x000e2400000e00ff */
[----:B------:R-:W-:Y:S02]  /*8590*/  VIADD R36, R18, 0x1 ;  /* 0x0000000112247836 */ /* 0x000fe40000000000 */
[----:B------:R-:W-:-:S04]  /*85a0*/  @!P6 IMAD.MOV R36, RZ, RZ, R18 ;  /* 0x000000ffff24e224 */ /* 0x000fc800078e0212 */
[----:B------:R-:W-:Y:S02]  /*85b0*/  VIADD R16, R36, 0x1 ;  /* 0x0000000124107836 */ /* 0x000fe40000000000 */
[----:B------:R-:W-:-:S05]  /*85c0*/  @!P5 IMAD.MOV R16, RZ, RZ, R36 ;  /* 0x000000ffff10d224 */ /* 0x000fca00078e0224 */
[----:B------:R-:W1:Y:S01]  /*85d0*/  SHFL.UP PT, R18, R16, 0x1, RZ ;  /* 0x0420000010127989 */ /* 0x000e6200000e00ff */
[----:B------:R-:W-:Y:S02]  /*85e0*/  ISETP.NE.AND P3, PT, R16, RZ, PT ;  /* 0x000000ff1000720c */ /* 0x000fe40003f65270 */
[----:B------:R-:W-:Y:S02]  /*85f0*/  ISETP.GE.AND P5, PT, R42, 0x1, PT ;  /* 0x000000012a00780c */ /* 0x000fe40003fa6270 */
[----:B0-----:R-:W-:-:S04]  /*8600*/  SEL R19, R19, RZ, !P3 ;  /* 0x000000ff13137207 */ /* 0x001fc80005800000 */
[----:B------:R-:W-:-:S05]  /*8610*/  SEL R20, R19, RZ, P5 ;  /* 0x000000ff13147207 */ /* 0x000fca0002800000 */
[----:B------:R-:W-:-:S05]  /*8620*/  IMAD.IADD R20, R17, 0x1, R20 ;  /* 0x0000000111147824 */ /* 0x000fca00078e0214 */
[----:B------:R-:W0:Y:S01]  /*8630*/  SHFL.UP PT, R19, R20, 0x2, RZ ;  /* 0x0440000014137989 */ /* 0x000e2200000e00ff */
[----:B-1----:R-:W-:-:S05]  /*8640*/  SEL R17, R18, RZ, P5 ;  /* 0x000000ff12117207 */ /* 0x002fca0002800000 */
[----:B------:R-:W-:-:S05]  /*8650*/  IMAD.IADD R17, R17, 0x1, R16 ;  /* 0x0000000111117824 */ /* 0x000fca00078e0210 */
[----:B------:R-:W1:Y:S01]  /*8660*/  SHFL.UP PT, R18, R17, 0x2, RZ ;  /* 0x0440000011127989 */ /* 0x000e6200000e00ff */
[----:B------:R-:W-:Y:S02]  /*8670*/  ISETP.NE.AND P3, PT, R17, RZ, PT ;  /* 0x000000ff1100720c */ /* 0x000fe40003f65270 */
[----:B------:R-:W-:Y:S02]  /*8680*/  ISETP.GE.AND P5, PT, R42, 0x2, PT ;  /* 0x000000022a00780c */ /* 0x000fe40003fa6270 */
[----:B0-----:R-:W-:-:S04]  /*8690*/  SEL R19, R19, RZ, !P3 ;  /* 0x000000ff13137207 */ /* 0x001fc80005800000 */
[----:B------:R-:W-:-:S05]  /*86a0*/  SEL R19, R19, RZ, P5 ;  /* 0x000000ff13137207 */ /* 0x000fca0002800000 */
[----:B------:R-:W-:Y:S01]  /*86b0*/  IMAD.IADD R19, R20, 0x1, R19 ;  /* 0x0000000114137824 */ /* 0x000fe200078e0213 */
[----:B-1----:R-:W-:-:S04]  /*86c0*/  SEL R18, R18, RZ, P5 ;  /* 0x000000ff12127207 */ /* 0x002fc80002800000 */
[----:B------:R-:W0:Y:S01]  /*86d0*/  SHFL.UP PT, R21, R19, 0x4, RZ ;  /* 0x0480000013157989 */ /* 0x000e2200000e00ff */
[----:B------:R-:W-:-:S05]  /*86e0*/  IMAD.IADD R18, R17, 0x1, R18 ;  /* 0x0000000111127824 */ /* 0x000fca00078e0212 */
[----:B------:R-:W1:Y:S01]  /*86f0*/  SHFL.UP PT, R16, R18, 0x4, RZ ;  /* 0x0480000012107989 */ /* 0x000e6200000e00ff */
[----:B------:R-:W-:Y:S02]  /*8700*/  ISETP.NE.AND P3, PT, R18, RZ, PT ;  /* 0x000000ff1200720c */ /* 0x000fe40003f65270 */
[----:B------:R-:W-:Y:S02]  /*8710*/  ISETP.GE.AND P5, PT, R42, 0x4, PT ;  /* 0x000000042a00780c */ /* 0x000fe40003fa6270 */
[----:B0-----:R-:W-:-:S04]  /*8720*/  SEL R21, R21, RZ, !P3 ;  /* 0x000000ff15157207 */ /* 0x001fc80005800000 */
[----:B------:R-:W-:Y:S02]  /*8730*/  SEL R20, R21, RZ, P5 ;  /* 0x000000ff15147207 */ /* 0x000fe40002800000 */
[----:B-1----:R-:W-:-:S03]  /*8740*/  SEL R17, R16, RZ, P5 ;  /* 0x000000ff10117207 */ /* 0x002fc60002800000 */
[----:B------:R-:W-:Y:S02]  /*8750*/  IMAD.IADD R20, R19, 0x1, R20 ;  /* 0x0000000113147824 */ /* 0x000fe400078e0214 */
[----:B------:R-:W-:-:S03]  /*8760*/  IMAD.IADD R17, R18, 0x1, R17 ;  /* 0x0000000112117824 */ /* 0x000fc600078e0211 */
[----:B------:R-:W0:Y:S04]  /*8770*/  SHFL.UP PT, R21, R20, 0x8, RZ ;  /* 0x0500000014157989 */ /* 0x000e2800000e00ff */
        /* <DEDUP_REMOVED lines=10> */
[----:B------:R-:W-:Y:S02]  /*8820*/  ISETP.NE.AND P6, PT, R42, 0x1f, PT ;  /* 0x0000001f2a00780c */ /* 0x000fe40003fc5270 */
[----:B------:R-:W-:Y:S02]  /*8830*/  ISETP.NE.AND P3, PT, R16, RZ, PT ;  /* 0x000000ff1000720c */ /* 0x000fe40003f65270 */
[----:B------:R-:W-:Y:S02]  /*8840*/  ISETP.GE.AND P5, PT, R42, 0x10, PT ;  /* 0x000000102a00780c */ /* 0x000fe40003fa6270 */
[----:B0-----:R-:W-:-:S02]  /*8850*/  SEL R19, R19, RZ, !P3 ;  /* 0x000000ff13137207 */ /* 0x001fc40005800000 */
[----:B-1----:R-:W-:Y:S02]  /*8860*/  SEL R17, R18, RZ, P5 ;  /* 0x000000ff12117207 */ /* 0x002fe40002800000 */
[----:B------:R-:W-:-:S03]  /*8870*/  SEL R18, R19, RZ, P5 ;  /* 0x000000ff13127207 */ /* 0x000fc60002800000 */
[----:B------:R-:W-:Y:S01]  /*8880*/  @!P6 LEA R29, R43, UR4, 0x3 ;  /* 0x000000042b1dec11 */ /* 0x000fe2000f8e18ff */
[----:B------:R-:W-:Y:S02]  /*8890*/  IMAD.IADD R40, R16, 0x1, R17 ;  /* 0x0000000110287824 */ /* 0x000fe400078e0211 */
[----:B------:R-:W-:-:S05]  /*88a0*/  IMAD.IADD R41, R21, 0x1, R18 ;  /* 0x0000000115297824 */ /* 0x000fca00078e0212 */
[----:B------:R-:W-:Y:S01]  /*88b0*/  @!P6 STS.64 [R29], R40 ;  /* 0x000000281d00e388 */ /* 0x000fe20000000a00 */
[----:B------:R-:W-:Y:S06]  /*88c0*/  BAR.SYNC.DEFER_BLOCKING 0x0 ;  /* 0x0000000000007b1d */ /* 0x000fec0000010000 */
[----:B------:R-:W0:Y:S04]  /*88d0*/  LDS.128 R16, [UR4] ;  /* 0x00000004ff107984 */ /* 0x000e280008000c00 */
[----:B------:R-:W1:Y:S04]  /*88e0*/  LDS.128 R20, [UR4+0x10] ;  /* 0x00001004ff147984 */ /* 0x000e680008000c00 */
[----:B------:R-:W2:Y:S01]  /*88f0*/  LDS.128 R24, [UR4+0x20] ;  /* 0x00002004ff187984 */ /* 0x000ea20008000c00 */
[----:B------:R-:W-:-:S02]  /*8900*/  ISETP.NE.AND P5, PT, R43, 0x2, PT ;  /* 0x000000022b00780c */ /* 0x000fc40003fa5270 */
[----:B0-----:R-:W-:-:S04]  /*8910*/  ISETP.NE.AND P3, PT, R18, RZ, PT ;  /* 0x000000ff1200720c */ /* 0x001fc80003f65270 */
[----:B------:R-:W-:Y:S02]  /*8920*/  SEL R28, R17, RZ, !P3 ;  /* 0x000000ff111c7207 */ /* 0x000fe40005800000 */
[----:B-1----:R-:W-:-:S03]  /*8930*/  ISETP.NE.AND P3, PT, R20, RZ, PT ;  /* 0x000000ff1400720c */ /* 0x002fc60003f65270 */
[----:B------:R-:W-:Y:S02]  /*8940*/  IMAD.IADD R28, R19, 0x1, R28 ;  /* 0x00000001131c7824 */ /* 0x000fe400078e021c */
[----:B------:R-:W-:-:S03]  /*8950*/  IMAD.IADD R19, R16, 0x1, R18 ;  /* 0x0000000110137824 */ /* 0x000fc600078e0212 */
[C---:B------:R-:W-:Y:S02]  /*8960*/  SEL R17, R28.reuse, R17, !P5 ;  /* 0x000000111c117207 */ /* 0x040fe40006800000 */
[----:B------:R-:W-:Y:S02]  /*8970*/  SEL R18, R28, RZ, !P3 ;  /* 0x000000ff1c127207 */ /* 0x000fe40005800000 */
[----:B------:R-:W0:Y:S01]  /*8980*/  LDS.128 R28, [UR4+0x30] ;  /* 0x00003004ff1c7984 */ /* 0x000e220008000c00 */
[----:B------:R-:W-:Y:S02]  /*8990*/  SEL R16, R19, R16, !P5 ;  /* 0x0000001013107207 */ /* 0x000fe40006800000 */
[----:B------:R-:W-:Y:S01]  /*89a0*/  IMAD.IADD R18, R21, 0x1, R18 ;  /* 0x0000000115127824 */ /* 0x000fe200078e0212 */
[----:B------:R-:W-:Y:S01]  /*89b0*/  ISETP.NE.AND P5, PT, R22, RZ, PT ;  /* 0x000000ff1600720c */ /* 0x000fe20003fa5270 */
[----:B------:R-:W-:-:S03]  /*89c0*/  IMAD.IADD R19, R19, 0x1, R20 ;  /* 0x0000000113137824 */ /* 0x000fc600078e0214 */
[----:B------:R-:W-:Y:S02]  /*89d0*/  SEL R20, R18, RZ, !P5 ;  /* 0x000000ff12147207 */ /* 0x000fe40006800000 */
[----:B------:R-:W-:Y:S02]  /*89e0*/  ISETP.NE.AND P3, PT, R43, 0x3, PT ;  /* 0x000000032b00780c */ /* 0x000fe40003f65270 */
[----:B--2---:R-:W-:Y:S01]  /*89f0*/  ISETP.NE.AND P6, PT, R24, RZ, PT ;  /* 0x000000ff1800720c */ /* 0x004fe20003fc5270 */
[----:B------:R-:W-:Y:S01]  /*8a00*/  IMAD.IADD R20, R23, 0x1, R20 ;  /* 0x0000000117147824 */ /* 0x000fe200078e0214 */
[----:B------:R-:W-:-:S04]  /*8a10*/  SEL R17, R18, R17, !P3 ;  /* 0x0000001112117207 */ /* 0x000fc80005800000 */
[----:B------:R-:W-:Y:S02]  /*8a20*/  SEL R18, R20, RZ, !P6 ;  /* 0x000000ff14127207 */ /* 0x000fe40007000000 */
[----:B------:R-:W-:Y:S01]  /*8a30*/  SEL R16, R19, R16, !P3 ;  /* 0x0000001013107207 */ /* 0x000fe20005800000 */
[----:B------:R-:W-:Y:S01]  /*8a40*/  IMAD.IADD R19, R22, 0x1, R19 ;  /* 0x0000000116137824 */ /* 0x000fe200078e0213 */
[----:B------:R-:W-:Y:S01]  /*8a50*/  ISETP.NE.AND P5, PT, R43, 0x4, PT ;  /* 0x000000042b00780c */ /* 0x000fe20003fa5270 */
[----:B------:R-:W-:Y:S01]  /*8a60*/  IMAD.IADD R18, R25, 0x1, R18 ;  /* 0x0000000119127824 */ /* 0x000fe200078e0212 */
[----:B------:R-:W-:Y:S02]  /*8a70*/  ISETP.NE.AND P3, PT, R26, RZ, PT ;  /* 0x000000ff1a00720c */ /* 0x000fe40003f65270 */
[C---:B------:R-:W-:Y:S01]  /*8a80*/  SEL R16, R19.reuse, R16, !P5 ;  /* 0x0000001013107207 */ /* 0x040fe20006800000 */
[----:B------:R-:W-:Y:S01]  /*8a90*/  IMAD.IADD R19, R19, 0x1, R24 ;  /* 0x0000000113137824 */ /* 0x000fe200078e0218 */
[----:B------:R-:W-:Y:S01]  /*8aa0*/  SEL R17, R20, R17, !P5 ;  /* 0x0000001114117207 */ /* 0x000fe20006800000 */
[----:B------:R-:W1:Y:S01]  /*8ab0*/  SHFL.UP PT, R25, R40, 0x1, RZ ;  /* 0x0420000028197989 */ /* 0x000e6200000e00ff */
[----:B------:R-:W-:-:S02]  /*8ac0*/  SEL R20, R18, RZ, !P3 ;  /* 0x000000ff12147207 */ /* 0x000fc40005800000 */
[----:B------:R-:W-:-:S03]  /*8ad0*/  ISETP.NE.AND P6, PT, R43, 0x5, PT ;  /* 0x000000052b00780c */ /* 0x000fc60003fc5270 */
[----:B------:R-:W-:Y:S01]  /*8ae0*/  IMAD.IADD R20, R27, 0x1, R20 ;  /* 0x000000011b147824 */ /* 0x000fe200078e0214 */
[----:B------:R-:W-:Y:S02]  /*8af0*/  SEL R16, R19, R16, !P6 ;  /* 0x0000001013107207 */ /* 0x000fe40007000000 */
[----:B------:R-:W-:Y:S02]  /*8b00*/  SEL R17, R18, R17, !P6 ;  /* 0x0000001112117207 */ /* 0x000fe40007000000 */
[----:B------:R-:W-:Y:S02]  /*8b10*/  ISETP.NE.AND P6, PT, R43, 0x6, PT ;  /* 0x000000062b00780c */ /* 0x000fe40003fc5270 */
[----:B0-----:R-:W-:Y:S01]  /*8b20*/  ISETP.NE.AND P5, PT, R28, RZ, PT ;  /* 0x000000ff1c00720c */ /* 0x001fe20003fa5270 */
[----:B------:R-:W-:Y:S01]  /*8b30*/  IMAD.IADD R19, R26, 0x1, R19 ;  /* 0x000000011a137824 */ /* 0x000fe200078e0213 */
[C---:B------:R-:W-:Y:S01]  /*8b40*/  SEL R17, R20.reuse, R17, !P6 ;  /* 0x0000001114117207 */ /* 0x040fe20007000000 */
[----:B------:R-:W0:Y:S01]  /*8b50*/  SHFL.UP PT, R35, R41, 0x1, RZ ;  /* 0x0420000029237989 */ /* 0x000e2200000e00ff */
[----:B------:R-:W-:-:S02]  /*8b60*/  SEL R20, R20, RZ, !P5 ;  /* 0x000000ff14147207 */ /* 0x000fc40006800000 */
[----:B------:R-:W-:Y:S02]  /*8b70*/  ISETP.GE.U32.AND P3, PT, R0, 0x20, PT ;  /* 0x000000200000780c */ /* 0x000fe40003f66070 */
[C---:B------:R-:W-:Y:S01]  /*8b80*/  SEL R16, R19.reuse, R16, !P6 ;  /* 0x0000001013107207 */ /* 0x040fe20007000000 */
[----:B------:R-:W-:Y:S01]  /*8b90*/  IMAD.IADD R19, R19, 0x1, R28 ;  /* 0x0000000113137824 */ /* 0x000fe200078e021c */
[----:B------:R-:W-:Y:S01]  /*8ba0*/  ISETP.NE.AND P5, PT, R43, 0x7, PT ;  /* 0x000000072b00780c */ /* 0x000fe20003fa5270 */
[----:B------:R-:W-:Y:S01]  /*8bb0*/  IMAD.IADD R20, R29, 0x1, R20 ;  /* 0x000000011d147824 */ /* 0x000fe200078e0214 */
[----:B------:R-:W-:Y:S02]  /*8bc0*/  ISETP.NE.AND P6, PT, R30, RZ, PT ;  /* 0x000000ff1e00720c */ /* 0x000fe40003fc5270 */
[----:B------:R-:W-:Y:S02]  /*8bd0*/  SEL R16, R19, R16, !P5 ;  /* 0x0000001013107207 */ /* 0x000fe40006800000 */
[----:B------:R-:W-:-:S02]  /*8be0*/  SEL R17, R20, R17, !P5 ;  /* 0x0000001114117207 */ /* 0x000fc40006800000 */
[----:B------:R-:W-:Y:S02]  /*8bf0*/  ISETP.NE.AND P5, PT, R42, RZ, P3 ;  /* 0x000000ff2a00720c */ /* 0x000fe40001fa5270 */
[----:B------:R-:W-:Y:S02]  /*8c00*/  SEL R20, R20, RZ, !P6 ;  /* 0x000000ff14147207 */ /* 0x000fe40007000000 */
[----:B-1----:R-:W-:-:S04]  /*8c10*/  @P3 ISETP.NE.AND P6, PT, R25, RZ, PT ;  /* 0x000000ff1900320c */ /* 0x002fc80003fc5270 */
[----:B------:R-:W-:Y:S02]  /*8c20*/  @P3 SEL R18, R17, RZ, !P6 ;  /* 0x000000ff11123207 */ /* 0x000fe40007000000 */
[----:B------:R-:W-:-:S03]  /*8c30*/  @P3 ISETP.NE.AND P6, PT, R42, RZ, PT ;  /* 0x000000ff2a00320c */ /* 0x000fc60003fc5270 */
[----:B0-----:R-:W-:Y:S01]  /*8c40*/  @P5 IMAD.IADD R17, R35, 0x1, R18 ;  /* 0x0000000123115824 */ /* 0x001fe200078e0212 */
[----:B------:R-:W-:Y:S01]  /*8c50*/  @P3 SEL R21, R25, RZ, P6 ;  /* 0x000000ff19153207 */ /* 0x000fe20003000000 */
[----:B------:R-:W-:Y:S02]  /*8c60*/  IMAD.IADD R30, R30, 0x1, R19 ;  /* 0x000000011e1e7824 */ /* 0x000fe400078e0213 */
[----:B------:R-:W-:Y:S02]  /*8c70*/  IMAD.IADD R31, R31, 0x1, R20 ;  /* 0x000000011f1f7824 */ /* 0x000fe400078e0214 */
[----:B------:R-:W-:Y:S02]  /*8c80*/  @P3 IMAD.IADD R25, R16, 0x1, R21 ;  /* 0x0000000110193824 */ /* 0x000fe400078e0215 */
[----:B------:R-:W-:Y:S01]  /*8c90*/  @P3 IMAD.MOV.U32 R35, RZ, RZ, R17 ;  /* 0x000000ffff233224 */ /* 0x000fe200078e0011 */
[----:B------:R-:W-:Y:S06]  /*8ca0*/  @P3 BRA `(.L_x_901) ;  /* 0x0000000c00143947 */ /* 0x000fec0003800000 */
[----:B------:R-:W0:Y:S01]  /*8cb0*/  LDC.64 R28, c[0x0][0x3a8] ;  /* 0x0000ea00ff1c7b82 */ /* 0x000e220000000a00 */
[----:B------:R-:W1:Y:S01]  /*8cc0*/  LDCU UR5, c[0x0][0x370] ;  /* 0x00006e00ff0577ac */ /* 0x000e620008000800 */
        /* <DEDUP_REMOVED lines=12> */
.L_x_902:
[----:B------:R-:W-:Y:S05]  /*8d90*/  NANOSLEEP 0x1c2 ;  /* 0x000001c20000795d */ /* 0x000fea0003800000 */
[----:B------:R-:W-:Y:S01]  /*8da0*/  NOP ;  /* 0x0000000000007918 */ /* 0x000fe20000000000 */
.L_x_903:
[----:B--2---:R-:W-:-:S03]  /*8db0*/  IMAD.WIDE.U32 R16, R0, 0x10, RZ ;  /* 0x0000001000107825 */ /* 0x004fc600078e00ff */
[----:B------:R-:W-:Y:S02]  /*8dc0*/  LOP3.LUT R23, R16, 0xfffffff0, RZ, 0x3c, !PT ;  /* 0xfffffff010177812 */ /* 0x000fe400078e3cff */
[----:B------:R-:W-:Y:S02]  /*8dd0*/  LOP3.LUT R17, RZ, R17, RZ, 0x33, !PT ;  /* 0x00000011ff117212 */ /* 0x000fe400078e33ff */
[----:B------:R-:W-:-:S05]  /*8de0*/  IADD3 R22, P3, PT, R28, R23, RZ ;  /* 0x000000171c167210 */ /* 0x000fca0007f7e0ff */
[----:B------:R-:W-:-:S08]  /*8df0*/  IMAD.X R23, R29, 0x1, R17, P3 ;  /* 0x000000011d177824 */ /* 0x000fd000018e0611 */
.L_x_905:
[----:B------:R-:W2:Y:S01]  /*8e00*/  LD.E.128.STRONG.GPU R16, desc[UR12][R22.64+0x200] ;  /* 0x0002000c16107980 */ /* 0x000ea2000c10fd00 */
[----:B------:R-:W-:Y:S05]  /*8e10*/  YIELD ;  /* 0x0000000000007946 */ /* 0x000fea0003800000 */
[----:B------:R-:W-:Y:S01]  /*8e20*/  UMOV UR5, 0xffffffff ;  /* 0xffffffff00057882 */ /* 0x000fe20000000000 */
[----:B--2---:R-:W-:-:S04]  /*8e30*/  ISETP.NE.U32.AND P3, PT, R18, 0x63, PT ;  /* 0x000000631200780c */ /* 0x004fc80003f65070 */
[----:B------:R-:W-:Y:S01]  /*8e40*/  ISETP.NE.AND.EX P3, PT, R19, RZ, PT, P3 ;  /* 0x000000ff1300720c */ /* 0x000fe20003f65330 */
[----:B------:R-:W-:-:S12]  /*8e50*/  BRA.DIV UR5, `(.L_x_904) ;  /* 0x0000002e05f47947 */ /* 0x000fd8000b800000 */
[----:B------:R-:W-:-:S13]  /*8e60*/  VOTE.ANY P3, !P3 ;  /* 0x0000000000ff7806 */ /* 0x000fda0005860100 */
.L_x_961:
[----:B------:R-:W-:Y:S05]  /*8e70*/  @P3 BRA `(.L_x_905) ;  /* 0xfffffffc00e03947 */ /* 0x000fea000383ffff */
[----:B------:R-:W-:Y:S01]  /*8e80*/  UMOV UR5, 0xffffffff ;  /* 0xffffffff00057882 */ /* 0x000fe20000000000 */
[----:B------:R-:W-:-:S04]  /*8e90*/  ISETP.NE.U32.AND P5, PT, R18, 0x65, PT ;  /* 0x000000651200780c */ /* 0x000fc80003fa5070 */
[----:B------:R-:W-:Y:S01]  /*8ea0*/  ISETP.NE.AND.EX P5, PT, R19, RZ, PT, P5 ;  /* 0x000000ff1300720c */ /* 0x000fe20003fa5350 */
[----:B------:R-:W-:-:S12]  /*8eb0*/  BRA.DIV UR5, `(.L_x_906) ;  /* 0x0000002e05fc7947 */ /* 0x000fd8000b800000 */
[----:B------:R-:W0:Y:S01]  /*8ec0*/  S2R R27, SR_GEMASK ;  /* 0x00000000001b7919 */ /* 0x000e220000003c00 */
[----:B------:R-:W-:Y:S02]  /*8ed0*/  VOTE.ANY R21, PT, !P5 ;  /* 0x0000000000157806 */ /* 0x000fe400068e0100 */
[----:B------:R-:W-:Y:S02]  /*8ee0*/  ISETP.NE.AND P5, PT, R16, RZ, PT ;  /* 0x000000ff1000720c */ /* 0x000fe40003fa5270 */
[----:B0-----:R-:W-:-:S05]  /*8ef0*/  LOP3.LUT R21, R21, 0x80000000, R27, 0xec, !PT ;  /* 0x8000000015157812 */ /* 0x001fca00078eec1b */
[----:B------:R-:W-:-:S05]  /*8f00*/  VIADD R20, R21, 0xffffffff ;  /* 0xffffffff15147836 */ /* 0x000fca0000000000 */
[----:B------:R-:W-:-:S04]  /*8f10*/  LOP3.LUT R21, R21, R20, RZ, 0xc, !PT ;  /* 0x0000001415157212 */ /* 0x000fc800078e0cff */
[----:B------:R0:W1:Y:S02]  /*8f20*/  POPC R24, R21 ;  /* 0x0000001500187309 */ /* 0x0000640000000000 */
[C---:B0-----:R-:W-:Y:S01]  /*8f30*/  VIADD R21, R42.reuse, 0x4 ;  /* 0x000000042a157836 */ /* 0x041fe20000000000 */
[----:B-1----:R-:W0:Y:S01]  /*8f40*/  SHFL.DOWN PT, R23, R17, 0x1, R24 ;  /* 0x0820000011177989 */ /* 0x002e2200000e0018 */
        /* <DEDUP_REMOVED lines=34> */
[----:B------:R-:W-:Y:S01]  /*9170*/  ISETP.NE.U32.AND P3, PT, R18, 0x65, PT ;  /* 0x000000651200780c */ /* 0x000fe20003f65070 */
[----:B------:R-:W-:Y:S01]  /*9180*/  IMAD.IADD R43, R41, 0x1, R20 ;  /* 0x00000001292b7824 */ /* 0x000fe200078e0214 */
[----:B------:R-:W-:Y:S01]  /*9190*/  LOP3.LUT R18, RZ, R0, RZ, 0x33, !PT ;  /* 0x00000000ff127212 */ /* 0x000fe200078e33ff */
[----:B------:R-:W-:Y:S01]  /*91a0*/  IMAD.IADD R45, R47, 0x1, R16 ;  /* 0x000000012f2d7824 */ /* 0x000fe200078e0210 */
[----:B------:R-:W-:Y:S01]  /*91b0*/  ISETP.NE.AND.EX P3, PT, R19, RZ, PT, P3 ;  /* 0x000000ff1300720c */ /* 0x000fe20003f65330 */
[----:B------:R-:W0:Y:S01]  /*91c0*/  LDC.64 R16, c[0x0][0x3a8] ;  /* 0x0000ea00ff107b82 */ /* 0x000e220000000a00 */
[----:B------:R-:W1:Y:S01]  /*91d0*/  SHFL.DOWN PT, R23, R43, 0x10, R24 ;  /* 0x0a0000002b177989 */ /* 0x000e6200000e0018 */
[----:B------:R-:W-:Y:S01]  /*91e0*/  VIADD R19, R42, 0x10 ;  /* 0x000000102a137836 */ /* 0x000fe20000000000 */
[----:B------:R-:W-:Y:S01]  /*91f0*/  ISETP.NE.AND P6, PT, R45, RZ, PT ;  /* 0x000000ff2d00720c */ /* 0x000fe20003fc5270 */
[----:B------:R-:W-:Y:S01]  /*9200*/  IMAD.IADD R39, R18, 0x1, R39 ;  /* 0x0000000112277824 */ /* 0x000fe200078e0227 */
[----:B------:R-:W2:Y:S02]  /*9210*/  SHFL.DOWN PT, R20, R45, 0x10, R24 ;  /* 0x0a0000002d147989 */ /* 0x000ea400000e0018 */
[----:B------:R-:W-:-:S05]  /*9220*/  ISETP.GT.AND P5, PT, R19, R24, PT ;  /* 0x000000181300720c */ /* 0x000fca0003fa4270 */
[----:B------:R-:W-:Y:S02]  /*9230*/  VOTE.ALL P3, P3 ;  /* 0x0000000000ff7806 */ /* 0x000fe40001860000 */
[----:B-1----:R-:W-:Y:S02]  /*9240*/  SEL R23, R23, RZ, !P6 ;  /* 0x000000ff17177207 */ /* 0x002fe40007000000 */
[----:B0-----:R-:W-:Y:S02]  /*9250*/  IADD3 R40, P6, PT, R16, 0x200, RZ ;  /* 0x0000020010287810 */ /* 0x001fe40007fde0ff */
[----:B--2---:R-:W-:Y:S02]  /*9260*/  SEL R20, R20, RZ, !P5 ;  /* 0x000000ff14147207 */ /* 0x004fe40006800000 */
[----:B------:R-:W-:Y:S01]  /*9270*/  SEL R22, R23, RZ, !P5 ;  /* 0x000000ff17167207 */ /* 0x000fe20006800000 */
[----:B------:R-:W-:Y:S02]  /*9280*/  IMAD.X R41, RZ, RZ, R17, P6 ;  /* 0x000000ffff297224 */ /* 0x000fe400030e0611 */
[----:B------:R-:W-:-:S02]  /*9290*/  IMAD.IADD R20, R45, 0x1, R20 ;  /* 0x000000012d147824 */ /* 0x000fc400078e0214 */
[----:B------:R-:W-:-:S07]  /*92a0*/  IMAD.IADD R22, R43, 0x1, R22 ;  /* 0x000000012b167824 */ /* 0x000fce00078e0216 */
.L_x_975:
[----:B------:R-:W-:Y:S05]  /*92b0*/  @!P3 BRA `(.L_x_907) ;  /* 0x00000004002cb947 */ /* 0x000fea0003800000 */
.L_x_911:
[----:B------:R-:W-:-:S07]  /*92c0*/  IMAD.WIDE R44, R39, 0x10, R40 ;  /* 0x00000010272c7825 */ /* 0x000fce00078e0228 */
.L_x_909:
[----:B------:R-:W2:Y:S01]  /*92d0*/  LD.E.128.STRONG.GPU R16, desc[UR12][R44.64+-0x200] ;  /* 0xfffe000c2c107980 */ /* 0x000ea2000c10fd00 */
[----:B------:R-:W-:Y:S05]  /*92e0*/  YIELD ;  /* 0x0000000000007946 */ /* 0x000fea0003800000 */
[----:B------:R-:W-:Y:S01]  /*92f0*/  UMOV UR5, 0xffffffff ;  /* 0xffffffff00057882 */ /* 0x000fe20000000000 */
[----:B--2---:R-:W-:-:S04]  /*9300*/  ISETP.NE.U32.AND P3, PT, R18, 0x63, PT ;  /* 0x000000631200780c */ /* 0x004fc80003f65070 */
[----:B------:R-:W-:Y:S01]  /*9310*/  ISETP.NE.AND.EX P3, PT, R19, RZ, PT, P3 ;  /* 0x000000ff1300720c */ /* 0x000fe20003f65330 */
[----:B------:R-:W-:-:S12]  /*9320*/  BRA.DIV UR5, `(.L_x_908) ;  /* 0x0000003205a47947 */ /* 0x000fd8000b800000 */
[----:B------:R-:W-:-:S13]  /*9330*/  VOTE.ANY P3, !P3 ;  /* 0x0000000000ff7806 */ /* 0x000fda0005860100 */
.L_x_978:
        /* <DEDUP_REMOVED lines=8> */
[----:B------:R-:W-:-:S05]  /*93c0*/  LOP3.LUT R21, R21, 0x80000000, R27, 0xec, !PT ;  /* 0x8000000015157812 */ /* 0x000fca00078eec1b */
[----:B------:R-:W-:-:S05]  /*93d0*/  VIADD R24, R21, 0xffffffff ;  /* 0xffffffff15187836 */ /* 0x000fca0000000000 */
[----:B------:R-:W-:-:S06]  /*93e0*/  LOP3.LUT R24, R21, R24, RZ, 0xc, !PT ;  /* 0x0000001815187212 */ /* 0x000fcc00078e0cff */
        /* <DEDUP_REMOVED lines=37> */
[----:B------:R-:W-:Y:S01]  /*9640*/  ISETP.NE.U32.AND P3, PT, R18, 0x65, PT ;  /* 0x000000651200780c */ /* 0x000fe20003f65070 */
[----:B------:R-:W-:Y:S02]  /*9650*/  IMAD.IADD R17, R43, 0x1, R26 ;  /* 0x000000012b117824 */ /* 0x000fe400078e021a */
[----:B------:R-:W-:Y:S01]  /*9660*/  IMAD.IADD R45, R47, 0x1, R16 ;  /* 0x000000012f2d7824 */ /* 0x000fe200078e0210 */
[----:B------:R-:W-:Y:S01]  /*9670*/  ISETP.NE.AND.EX P3, PT, R19, RZ, PT, P3 ;  /* 0x000000ff1300720c */ /* 0x000fe20003f65330 */
[----:B------:R-:W-:Y:S01]  /*9680*/  VIADD R19, R42, 0x10 ;  /* 0x000000102a137836 */ /* 0x000fe20000000000 */
[----:B------:R-:W0:Y:S02]  /*9690*/  SHFL.DOWN PT, R23, R17, 0x10, R24 ;  /* 0x0a00000011177989 */ /* 0x000e2400000e0018 */
[----:B------:R-:W-:-:S02]  /*96a0*/  ISETP.NE.AND P5, PT, R45, RZ, PT ;  /* 0x000000ff2d00720c */ /* 0x000fc40003fa5270 */
[----:B------:R-:W1:Y:S01]  /*96b0*/  SHFL.DOWN PT, R16, R45, 0x10, R24 ;  /* 0x0a0000002d107989 */ /* 0x000e6200000e0018 */
[----:B------:R-:W-:-:S06]  /*96c0*/  ISETP.GT.AND P6, PT, R19, R24, PT ;  /* 0x000000181300720c */ /* 0x000fcc0003fc4270 */
[----:B------:R-:W-:Y:S02]  /*96d0*/  VOTE.ALL P3, P3 ;  /* 0x0000000000ff7806 */ /* 0x000fe40001860000 */
[----:B0-----:R-:W-:Y:S02]  /*96e0*/  SEL R23, R23, RZ, !P5 ;  /* 0x000000ff17177207 */ /* 0x001fe40006800000 */
[----:B------:R-:W-:Y:S02]  /*96f0*/  ISETP.NE.AND P5, PT, R20, RZ, PT ;  /* 0x000000ff1400720c */ /* 0x000fe40003fa5270 */
[----:B------:R-:W-:Y:S02]  /*9700*/  SEL R18, R23, RZ, !P6 ;  /* 0x000000ff17127207 */ /* 0x000fe40007000000 */
[----:B-1----:R-:W-:-:S03]  /*9710*/  SEL R16, R16, RZ, !P6 ;  /* 0x000000ff10107207 */ /* 0x002fc60007000000 */
[----:B------:R-:W-:Y:S01]  /*9720*/  IMAD.IADD R18, R17, 0x1, R18 ;  /* 0x0000000111127824 */ /* 0x000fe200078e0212 */
[----:B------:R-:W-:-:S04]  /*9730*/  IADD3 R20, PT, PT, R45, R16, R20 ;  /* 0x000000102d147210 */ /* 0x000fc80007ffe014 */
[----:B------:R-:W-:-:S05]  /*9740*/  SEL R17, R18, RZ, !P5 ;  /* 0x000000ff12117207 */ /* 0x000fca0006800000 */
[----:B------:R-:W-:-:S07]  /*9750*/  IMAD.IADD R22, R17, 0x1, R22 ;  /* 0x0000000111167824 */ /* 0x000fce00078e0216 */
.L_x_992:
[----:B------:R-:W-:Y:S05]  /*9760*/  @P3 BRA `(.L_x_911) ;  /* 0xfffffff800d43947 */ /* 0x000fea000383ffff */
.L_x_907:
        /* <DEDUP_REMOVED lines=21> */
.L_x_913:
[----:B------:R-:W-:Y:S05]  /*98c0*/  BSYNC.RECONVERGENT B0 ;  /* 0x0000000000007941 */ /* 0x000fea0003800200 */
.L_x_912:
[----:B------:R0:W-:Y:S01]  /*98d0*/  @!P5 STS.64 [R24+0x48], R20 ;  /* 0x000048141800d388 */ /* 0x0001e20000000a00 */
[----:B------:R-:W-:Y:S02]  /*98e0*/  @!P5 IMAD.MOV.U32 R25, RZ, RZ, R20 ;  /* 0x000000ffff19d224 */ /* 0x000fe400078e0014 */
[----:B------:R-:W-:-:S07]  /*98f0*/  @!P5 IMAD.MOV.U32 R35, RZ, RZ, R22 ;  /* 0x000000ffff23d224 */ /* 0x000fce00078e0016 */
.L_x_901:
[----:B------:R-:W-:Y:S05]  /*9900*/  WARPSYNC.ALL ;  /* 0x0000000000007948 */ /* 0x000fea0003800000 */
[C---:B------:R-:W-:Y:S01]  /*9910*/  ISETP.NE.AND P4, PT, R0.reuse, RZ, PT ;  /* 0x000000ff0000720c */ /* 0x040fe20003f85270 */
[----:B------:R-:W2:Y:S08]  /*9920*/  S2UR UR5, SR_CgaCtaId ;  /* 0x00000000000579c3 */ /* 0x000eb00000008800 */
[----:B------:R-:W-:Y:S04]  /*9930*/  BAR.SYNC.DEFER_BLOCKING 0x0 ;  /* 0x0000000000007b1d */ /* 0x000fe80000010000 */
[----:B------:R-:W-:Y:S01]  /*9940*/  @P4 ISETP.NE.AND P5, PT, R25, RZ, PT ;  /* 0x000000ff1900420c */ /* 0x000fe20003fa5270 */
[----:B-1----:R-:W-:Y:S01]  /*9950*/  IMAD R19, R0, 0x9, RZ ;  /* 0x0000000900137824 */ /* 0x002fe200078e02ff */
[----:B------:R-:W-:Y:S01]  /*9960*/  ISETP.NE.AND P3, PT, R34, R2, PT ;  /* 0x000000022200720c */ /* 0x000fe20003f65270 */
[----:B------:R-:W-:-:S03]  /*9970*/  UMOV UR4, 0x400 ;  /* 0x0000040000047882 */ /* 0x000fc60000000000 */
[C---:B------:R-:W-:Y:S01]  /*9980*/  ISETP.EQ.OR P3, PT, R19.reuse, R38, P3 ;  /* 0x000000261300720c */ /* 0x040fe20001f62670 */
[C---:B0-----:R-:W-:Y:S01]  /*9990*/  VIADD R21, R19.reuse, 0x4 ;  /* 0x0000000413157836 */ /* 0x041fe20000000000 */
[----:B------:R-:W-:Y:S01]  /*99a0*/  BSSY.RECONVERGENT B0, `(.L_x_914) ;  /* 0x0000147000007945 */ /* 0x000fe20003800200 */
[----:B------:R-:W-:Y:S01]  /*99b0*/  VIADD R27, R19, 0x7 ;  /* 0x00000007131b7836 */ /* 0x000fe20000000000 */
[----:B------:R-:W-:Y:S01]  /*99c0*/  SEL R26, RZ, 0x1, !P3 ;  /* 0x00000001ff1a7807 */ /* 0x000fe20005800000 */
[----:B--2---:R-:W-:-:S09]  /*99d0*/  ULEA UR4, UR5, UR4, 0x18 ;  /* 0x0000000405047291 */ /* 0x004fd2000f8ec0ff */
[----:B------:R-:W0:Y:S02]  /*99e0*/  @P4 LDS.64 R16, [UR4+0x48] ;  /* 0x00004804ff104984 */ /* 0x000e240008000a00 */
[----:B0-----:R-:W-:Y:S01]  /*99f0*/  @P4 SEL R18, R17, RZ, !P5 ;  /* 0x000000ff11124207 */ /* 0x001fe20006800000 */
[----:B------:R-:W-:Y:S01]  /*9a00*/  VIADD R17, R19, 0x3 ;  /* 0x0000000313117836 */ /* 0x000fe20000000000 */
[----:B------:R-:W-:Y:S01]  /*9a10*/  ISETP.NE.AND P5, PT, R6, R8, PT ;  /* 0x000000080600720c */ /* 0x000fe20003fa5270 */
[----:B------:R-:W-:Y:S02]  /*9a20*/  @P4 IMAD.IADD R16, R25, 0x1, R16 ;  /* 0x0000000119104824 */ /* 0x000fe400078e0210 */
[----:B------:R-:W-:Y:S01]  /*9a30*/  @P4 IMAD.IADD R35, R35, 0x1, R18 ;  /* 0x0000000123234824 */ /* 0x000fe200078e0212 */
[----:B------:R-:W-:Y:S01]  /*9a40*/  ISETP.EQ.OR P5, PT, R17, R38, P5 ;  /* 0x000000261100720c */ /* 0x000fe20002fa2670 */
[----:B------:R-:W-:Y:S01]  /*9a50*/  @P4 IMAD.MOV.U32 R25, RZ, RZ, R16 ;  /* 0x000000ffff194224 */ /* 0x000fe200078e0010 */
[----:B------:R-:W-:Y:S01]  /*9a60*/  ISETP.NE.AND P4, PT, R8, R10, PT ;  /* 0x0000000a0800720c */ /* 0x000fe20003f85270 */
[----:B------:R-:W0:Y:S01]  /*9a70*/  LDS.64 R16, [UR4+0x70] ;  /* 0x00007004ff107984 */ /* 0x000e220008000a00 */
[----:B------:R-:W-:Y:S01]  /*9a80*/  SEL R18, R35, RZ, !P3 ;  /* 0x000000ff23127207 */ /* 0x000fe20005800000 */
[----:B------:R-:W-:Y:S01]  /*9a90*/  IMAD.IADD R36, R36, 0x1, R25 ;  /* 0x0000000124247824 */ /* 0x000fe200078e0219 */
[----:B------:R-:W-:Y:S01]  /*9aa0*/  ISETP.EQ.OR P4, PT, R21, R38, P4 ;  /* 0x000000261500720c */ /* 0x000fe20002782670 */
[----:B------:R-:W-:Y:S01]  /*9ab0*/  VIADD R21, R19, 0x5 ;  /* 0x0000000513157836 */ /* 0x000fe20000000000 */
[----:B------:R-:W-:Y:S01]  /*9ac0*/  ISETP.NE.AND P3, PT, R10, R12, PT ;  /* 0x0000000c0a00720c */ /* 0x000fe20003f65270 */
[----:B------:R-:W-:-:S02]  /*9ad0*/  IMAD.IADD R3, R3, 0x1, R18 ;  /* 0x0000000103037824 */ /* 0x000fc400078e0212 */
[----:B------:R-:W-:Y:S01]  /*9ae0*/  IMAD.IADD R41, R26, 0x1, R25 ;  /* 0x000000011a297824 */ /* 0x000fe200078e0219 */
[----:B------:R-:W-:Y:S02]  /*9af0*/  ISETP.EQ.OR P3, PT, R21, R38, P3 ;  /* 0x000000261500720c */ /* 0x000fe40001f62670 */
[----:B------:R-:W-:-:S05]  /*9b00*/  SEL R18, R3, RZ, !P2 ;  /* 0x000000ff03127207 */ /* 0x000fca0005000000 */
[----:B------:R-:W-:Y:S02]  /*9b10*/  IMAD.IADD R5, R5, 0x1, R18 ;  /* 0x0000000105057824 */ /* 0x000fe400078e0212 */
[----:B------:R-:W-:Y:S02]  /*9b20*/  VIADD R18, R26, 0x1 ;  /* 0x000000011a127836 */ /* 0x000fe40000000000 */
[----:B------:R-:W-:Y:S01]  /*9b30*/  @!P2 IMAD.MOV R18, RZ, RZ, R26 ;  /* 0x000000ffff12a224 */ /* 0x000fe200078e021a */
[----:B------:R-:W-:-:S03]  /*9b40*/  SEL R20, R5, RZ, !P1 ;  /* 0x000000ff05147207 */ /* 0x000fc60004800000 */
[----:B------:R-:W-:Y:S02]  /*9b50*/  IMAD.IADD R18, R25, 0x1, R18 ;  /* 0x0000000119127824 */ /* 0x000fe400078e0212 */
[----:B------:R-:W-:Y:S02]  /*9b60*/  IMAD.IADD R7, R7, 0x1, R20 ;  /* 0x0000000107077824 */ /* 0x000fe400078e0214 */
[----:B------:R-:W-:Y:S02]  /*9b70*/  VIADD R22, R18, 0x1 ;  /* 0x0000000112167836 */ /* 0x000fe40000000000 */
[----:B------:R-:W-:Y:S01]  /*9b80*/  @!P1 IMAD.MOV R22, RZ, RZ, R18 ;  /* 0x000000ffff169224 */ /* 0x000fe200078e0212 */
[----:B------:R-:W-:-:S03]  /*9b90*/  SEL R20, R7, RZ, !P5 ;  /* 0x000000ff07147207 */ /* 0x000fc60006800000 */
[----:B------:R-:W-:Y:S02]  /*9ba0*/  VIADD R21, R22, 0x1 ;  /* 0x0000000116157836 */ /* 0x000fe40000000000 */
[----:B------:R-:W-:Y:S02]  /*9bb0*/  IMAD.IADD R9, R9, 0x1, R20 ;  /* 0x0000000109097824 */ /* 0x000fe400078e0214 */
[----:B------:R-:W1:Y:S01]  /*9bc0*/  LDS R20, [UR4+0x6c] ;  /* 0x00006c04ff147984 */ /* 0x000e620008000800 */
[----:B------:R-:W-:Y:S01]  /*9bd0*/  @!P5 IMAD.MOV R21, RZ, RZ, R22 ;  /* 0x000000ffff15d224 */ /* 0x000fe200078e0216 */
[----:B0-----:R-:W-:Y:S02]  /*9be0*/  ISETP.GE.AND P6, PT, R17, 0x101, PT ;  /* 0x000001011100780c */ /* 0x001fe40003fc6270 */
[----:B------:R-:W-:Y:S01]  /*9bf0*/  SEL R24, R9, RZ, !P4 ;  /* 0x000000ff09187207 */ /* 0x000fe20006000000 */
[----:B------:R-:W-:Y:S01]  /*9c00*/  VIADD R23, R21, 0x1 ;  /* 0x0000000115177836 */ /* 0x000fe20000000000 */
[----:B------:R-:W-:Y:S01]  /*9c10*/  ISETP.NE.AND P5, PT, R14, R32, PT ;  /* 0x000000200e00720c */ /* 0x000fe20003fa5270 */
[----:B------:R-:W-:-:S02]  /*9c20*/  @!P4 IMAD.MOV R23, RZ, RZ, R21 ;  /* 0x000000ffff17c224 */ /* 0x000fc400078e0215 */
[----:B------:R-:W-:Y:S01]  /*9c30*/  IMAD.IADD R11, R11, 0x1, R24 ;  /* 0x000000010b0b7824 */ /* 0x000fe200078e0218 */
[----:B------:R-:W-:-:S04]  /*9c40*/  ISETP.EQ.OR P5, PT, R27, R38, P5 ;  /* 0x000000261b00720c */ /* 0x000fc80002fa2670 */
[----:B------:R-:W-:-:S05]  /*9c50*/  SEL R24, R11, RZ, !P3 ;  /* 0x000000ff0b187207 */ /* 0x000fca0005800000 */
[----:B------:R-:W-:Y:S02]  /*9c60*/  IMAD.IADD R13, R13, 0x1, R24 ;  /* 0x000000010d0d7824 */ /* 0x000fe400078e0218 */
[----:B------:R-:W-:Y:S02]  /*9c70*/  VIADD R24, R23, 0x1 ;  /* 0x0000000117187836 */ /* 0x000fe40000000000 */
[----:B------:R-:W-:Y:S01]  /*9c80*/  @!P3 IMAD.MOV R24, RZ, RZ, R23 ;  /* 0x000000ffff18b224 */ /* 0x000fe200078e0217 */
[----:B------:R-:W-:-:S03]  /*9c90*/  SEL R28, R13, RZ, !P0 ;  /* 0x000000ff0d1c7207 */ /* 0x000fc60004000000 */
[----:B------:R-:W-:Y:S02]  /*9ca0*/  VIADD R39, R24, 0x1 ;  /* 0x0000000118277836 */ /* 0x000fe40000000000 */
[----:B------:R-:W-:Y:S02]  /*9cb0*/  IMAD.IADD R15, R15, 0x1, R28 ;  /* 0x000000010f0f7824 */ /* 0x000fe400078e021c */
[----:B------:R-:W-:-:S03]  /*9cc0*/  @!P0 IMAD.MOV R39, RZ, RZ, R24 ;  /* 0x000000ffff278224 */ /* 0x000fc600078e0218 */
[----:B------:R-:W-:-:S05]  /*9cd0*/  SEL R28, R15, RZ, !P5 ;  /* 0x000000ff0f1c7207 */ /* 0x000fca0006800000 */
[----:B------:R-:W-:Y:S01]  /*9ce0*/  IMAD.IADD R33, R33, 0x1, R28 ;  /* 0x0000000121217824 */ /* 0x000fe200078e021c */
[----:B-1----:R-:W-:Y:S06]  /*9cf0*/  @!P6 BRA `(.L_x_915) ;  /* 0x0000000c0048e947 */ /* 0x002fec0003800000 */
[----:B------:R-:W0:Y:S01]  /*9d00*/  LDS R27, [UR4+0x64] ;  /* 0x00006404ff1b7984 */ /* 0x000e220008000800 */
[----:B------:R-:W-:Y:S01]  /*9d10*/  ISETP.NE.AND P6, PT, R34, R2, PT ;  /* 0x000000022200720c */ /* 0x000fe20003fc5270 */
[----:B------:R-:W-:Y:S01]  /*9d20*/  IMAD.MOV.U32 R29, RZ, RZ, 0x9 ;  /* 0x00000009ff1d7424 */ /* 0x000fe200078e00ff */
[----:B------:R-:W-:Y:S02]  /*9d30*/  BAR.SYNC.DEFER_BLOCKING 0x0 ;  /* 0x0000000000007b1d */ /* 0x000fe40000010000 */
[----:B------:R-:W-:Y:S01]  /*9d40*/  ISETP.NE.AND P6, PT, R19, R38, !P6 ;  /* 0x000000261300720c */ /* 0x000fe200077c5270 */
[CC--:B------:R-:W-:Y:S02]  /*9d50*/  IMAD R19, R0.reuse, R29.reuse, 0x3 ;  /* 0x0000000300137424 */ /* 0x0c0fe400078e021d */
        /* <DEDUP_REMOVED lines=10> */
[----:B------:R-:W-:Y:S01]  /*9e00*/  ISETP.NE.AND P6, PT, R6, R8, PT ;  /* 0x000000080600720c */ /* 0x000fe20003fc5270 */
[--C-:B------:R-:W-:Y:S01]  /*9e10*/  @P0 IMAD.IADD R24, R24, 0x1, -R27.reuse ;  /* 0x0000000118180824 */ /* 0x100fe200078e0a1b */
[----:B------:R-:W-:Y:S01]  /*9e20*/  @P4 LEA R21, R21, UR4, 0x3 ;  /* 0x0000000415154c11 */ /* 0x000fe2000f8e18ff */
[----:B------:R0:W-:Y:S01]  /*9e30*/  @P2 STS.64 [R41], R2 ;  /* 0x0000000229002388 */ /* 0x0001e20000000a00 */
[----:B------:R-:W-:Y:S01]  /*9e40*/  ISETP.NE.AND P6, PT, R19, R38, !P6 ;  /* 0x000000261300720c */ /* 0x000fe200077c5270 */
[----:B------:R-:W-:Y:S01]  /*9e50*/  @P5 IMAD.IADD R39, R39, 0x1, -R27 ;  /* 0x0000000127275824 */ /* 0x000fe200078e0a1b */
[----:B------:R-:W-:Y:S01]  /*9e60*/  ISETP.NE.AND P2, PT, R32, R37, PT ;  /* 0x000000252000720c */ /* 0x000fe20003f45270 */
[----:B------:R0:W-:Y:S01]  /*9e70*/  @P1 STS.64 [R18], R4 ;  /* 0x0000000412001388 */ /* 0x0001e20000000a00 */
[----:B------:R-:W-:-:S02]  /*9e80*/  @P3 LEA R23, R23, UR4, 0x3 ;  /* 0x0000000417173c11 */ /* 0x000fc4000f8e18ff */
[----:B------:R-:W-:Y:S02]  /*9e90*/  ISETP.NE.AND P2, PT, R29, R38, !P2 ;  /* 0x000000261d00720c */ /* 0x000fe40005745270 */
[----:B------:R-:W-:Y:S02]  /*9ea0*/  @P0 LEA R24, R24, UR4, 0x3 ;  /* 0x0000000418180c11 */ /* 0x000fe4000f8e18ff */
[----:B------:R-:W-:-:S03]  /*9eb0*/  @P5 LEA R39, R39, UR4, 0x3 ;  /* 0x0000000427275c11 */ /* 0x000fc6000f8e18ff */
[----:B------:R-:W-:-:S05]  /*9ec0*/  @!P6 IMAD.IADD R22, R22, 0x1, -R27 ;  /* 0x000000011616e824 */ /* 0x000fca00078e0a1b */
[----:B------:R-:W-:Y:S01]  /*9ed0*/  @!P6 LEA R22, R22, UR4, 0x3 ;  /* 0x000000041616ec11 */ /* 0x000fe2000f8e18ff */
[----:B------:R-:W-:-:S04]  /*9ee0*/  @!P2 IMAD.IADD R36, R36, 0x1, -R27 ;  /* 0x000000012424a824 */ /* 0x000fc800078e0a1b */
[----:B------:R0:W-:Y:S01]  /*9ef0*/  @!P6 STS.64 [R22], R6 ;  /* 0x000000061600e388 */ /* 0x0001e20000000a00 */
[----:B------:R-:W-:-:S03]  /*9f00*/  @!P2 LEA R36, R36, UR4, 0x3 ;  /* 0x000000042424ac11 */ /* 0x000fc6000f8e18ff */
[----:B------:R0:W-:Y:S04]  /*9f10*/  @P4 STS.64 [R21], R8 ;  /* 0x0000000815004388 */ /* 0x0001e80000000a00 */
[----:B------:R0:W-:Y:S04]  /*9f20*/  @P3 STS.64 [R23], R10 ;  /* 0x0000000a17003388 */ /* 0x0001e80000000a00 */
[----:B------:R0:W-:Y:S01]  /*9f30*/  @P0 STS.64 [R24], R12 ;  /* 0x0000000c18000388 */ /* 0x0001e20000000a00 */
[----:B------:R-:W-:-:S03]  /*9f40*/  ISETP.GE.AND P0, PT, R0, R17, PT ;  /* 0x000000110000720c */ /* 0x000fc60003f06270 */
[----:B------:R0:W-:Y:S04]  /*9f50*/  @P5 STS.64 [R39], R14 ;  /* 0x0000000e27005388 */ /* 0x0001e80000000a00 */
[----:B------:R0:W-:Y:S01]  /*9f60*/  @!P2 STS.64 [R36], R32 ;  /* 0x000000202400a388 */ /* 0x0001e20000000a00 */
[----:B------:R-:W-:Y:S06]  /*9f70*/  BAR.SYNC.DEFER_BLOCKING 0x0 ;  /* 0x0000000000007b1d */ /* 0x000fec0000010000 */
[----:B------:R-:W-:Y:S05]  /*9f80*/  @P0 BRA `(.L_x_916) ;  /* 0x0000000c00a00947 */ /* 0x000fea0003800000 */
[----:B0-----:R-:W-:Y:S01]  /*9f90*/  LOP3.LUT R2, RZ, R0, RZ, 0x33, !PT ;  /* 0x00000000ff027212 */ /* 0x001fe200078e33ff */
[----:B------:R-:W-:Y:S01]  /*9fa0*/  BSSY.RECONVERGENT B1, `(.L_x_917) ;  /* 0x000001b000017945 */ /* 0x000fe20003800200 */
[----:B------:R-:W-:-:S03]  /*9fb0*/  IMAD.MOV.U32 R36, RZ, RZ, R0 ;  /* 0x000000ffff247224 */ /* 0x000fc600078e0000 */
        /* <DEDUP_REMOVED lines=15> */
.L_x_919:
        /* <DEDUP_REMOVED lines=10> */
.L_x_918:
[----:B------:R-:W-:Y:S05]  /*a150*/  BSYNC.RECONVERGENT B1 ;  /* 0x0000000000017941 */ /* 0x000fea0003800200 */
.L_x_917:
[----:B------:R-:W-:Y:S05]  /*a160*/  @!P1 BRA `(.L_x_916) ;  /* 0x0000000c00289947 */ /* 0x000fea0003800000 */
[----:B------:R-:W0:Y:S01]  /*a170*/  LDCU.128 UR8, c[0x0][0x390] ;  /* 0x00007200ff0877ac */ /* 0x000e220008000c00 */
[----:B--2---:R-:W-:Y:S01]  /*a180*/  IMAD.IADD R2, R17, 0x1, -R36 ;  /* 0x0000000111027824 */ /* 0x004fe200078e0a24 */
[----:B------:R-:W-:Y:S01]  /*a190*/  LEA R3, R36, UR4, 0x3 ;  /* 0x0000000424037c11 */ /* 0x000fe2000f8e18ff */
[----:B------:R-:W-:Y:S01]  /*a1a0*/  BSSY.RECONVERGENT B1, `(.L_x_920) ;  /* 0x0000050000017945 */ /* 0x000fe20003800200 */
[----:B------:R-:W-:Y:S02]  /*a1b0*/  PLOP3.LUT P0, PT, PT, PT, PT, 0x80, 0x8 ;  /* 0x000000000008781c */ /* 0x000fe40003f0f070 */
[----:B------:R-:W-:Y:S01]  /*a1c0*/  ISETP.GT.AND P1, PT, R2, 0xc00, PT ;  /* 0x00000c000200780c */ /* 0x000fe20003f24270 */
[----:B------:R-:W-:Y:S02]  /*a1d0*/  IMAD.IADD R2, R36, 0x1, R27 ;  /* 0x0000000124027824 */ /* 0x000fe400078e021b */
[----:B------:R-:W-:Y:S01]  /*a1e0*/  VIADD R3, R3, 0x1000 ;  /* 0x0000100003037836 */ /* 0x000fe20000000000 */
[----:B0-----:R-:W-:-:S02]  /*a1f0*/  UIADD3 UR8, UP0, UPT, UR8, 0x800, URZ ;  /* 0x0000080008087890 */ /* 0x001fc4000ff1e0ff */
[----:B------:R-:W-:Y:S02]  /*a200*/  UIADD3 UR10, UP1, UPT, UR10, 0x800, URZ ;  /* 0x000008000a0a7890 */ /* 0x000fe4000ff3e0ff */
        /* <DEDUP_REMOVED lines=9> */
.L_x_922:
[----:B---3--:R-:W0:Y:S01]  /*a2a0*/  LDS.64 R42, [R3+-0x1000] ;  /* 0xfff00000032a7984 */ /* 0x008e220000000a00 */
[----:B------:R-:W-:-:S03]  /*a2b0*/  IMAD.WIDE R50, R2, 0x4, R6 ;  /* 0x0000000402327825 */ /* 0x000fc600078e0206 */
        /* <DEDUP_REMOVED lines=17> */
[----:B0-----:R-:W-:Y:S04]  /*a3d0*/  STG.E desc[UR12][R50.64+-0x800], R42 ;  /* 0xfff8002a32007986 */ /* 0x001fe8000c10190c */
[----:B------:R-:W0:Y:S04]  /*a3e0*/  LDS.64 R12, [R3+0x5800] ;  /* 0x00580000030c7984 */ /* 0x000e280000000a00 */
[----:B------:R-:W-:Y:S04]  /*a3f0*/  STG.E desc[UR12][R40.64+-0x800], R43 ;  /* 0xfff8002b28007986 */ /* 0x000fe8000c10190c */
[----:B------:R-:W0:Y:S04]  /*a400*/  LDS.64 R42, [R3+0x6000] ;  /* 0x00600000032a7984 */ /* 0x000e280000000a00 */
[----:B------:R2:W0:Y:S04]  /*a410*/  LDS.64 R44, [R3+0x6800] ;  /* 0x00680000032c7984 */ /* 0x0004280000000a00 */
[----:B-1----:R-:W-:Y:S04]  /*a420*/  STG.E desc[UR12][R50.64+-0x400], R48 ;  /* 0xfffc003032007986 */ /* 0x002fe8000c10190c */
[----:B------:R1:W-:Y:S01]  /*a430*/  STG.E desc[UR12][R40.64+-0x400], R49 ;  /* 0xfffc003128007986 */ /* 0x0003e2000c10190c */
[----:B--2---:R-:W-:-:S03]  /*a440*/  VIADD R3, R3, 0x8000 ;  /* 0x0000800003037836 */ /* 0x004fc60000000000 */
[----:B------:R-:W-:Y:S04]  /*a450*/  STG.E desc[UR12][R50.64], R46 ;  /* 0x0000002e32007986 */ /* 0x000fe8000c10190c */
[----:B------:R-:W-:Y:S01]  /*a460*/  STG.E desc[UR12][R40.64], R47 ;  /* 0x0000002f28007986 */ /* 0x000fe2000c10190c */
[----:B-1----:R-:W-:-:S03]  /*a470*/  IMAD.WIDE R48, R5, 0x4, R8 ;  /* 0x0000000405307825 */ /* 0x002fc600078e0208 */
[----:B---3--:R-:W-:Y:S01]  /*a480*/  STG.E desc[UR12][R50.64+0x400], R34 ;  /* 0x0004002232007986 */ /* 0x008fe2000c10190c */
[----:B------:R-:W-:-:S03]  /*a490*/  VIADD R5, R2, 0x800 ;  /* 0x0000080002057836 */ /* 0x000fc60000000000 */
[----:B------:R1:W-:Y:S04]  /*a4a0*/  STG.E desc[UR12][R40.64+0x400], R35 ;  /* 0x0004002328007986 */ /* 0x0003e8000c10190c */
[----:B----4-:R-:W-:Y:S04]  /*a4b0*/  STG.E desc[UR12][R52.64+-0x800], R18 ;  /* 0xfff8001234007986 */ /* 0x010fe8000c10190c */
[----:B------:R2:W-:Y:S04]  /*a4c0*/  STG.E desc[UR12][R48.64+-0x800], R19 ;  /* 0xfff8001330007986 */ /* 0x0005e8000c10190c */
[----:B-----5:R-:W-:Y:S01]  /*a4d0*/  STG.E desc[UR12][R52.64+-0x400], R10 ;  /* 0xfffc000a34007986 */ /* 0x020fe2000c10190c */
[----:B-1----:R-:W-:-:S03]  /*a4e0*/  IMAD.WIDE R34, R5, 0x4, R6 ;  /* 0x0000000405227825 */ /* 0x002fc600078e0206 */
[----:B------:R1:W-:Y:S01]  /*a4f0*/  STG.E desc[UR12][R48.64+-0x400], R11 ;  /* 0xfffc000b30007986 */ /* 0x0003e2000c10190c */
[----:B------:R-:W-:-:S03]  /*a500*/  IMAD.WIDE R40, R5, 0x4, R8 ;  /* 0x0000000405287825 */ /* 0x000fc600078e0208 */
[----:B------:R3:W-:Y:S01]  /*a510*/  STG.E desc[UR12][R52.64], R24 ;  /* 0x0000001834007986 */ /* 0x0007e2000c10190c */
[C---:B--2---:R-:W-:Y:S02]  /*a520*/  VIADD R19, R2.reuse, 0xc00 ;  /* 0x00000c0002137836 */ /* 0x044fe40000000000 */
[----:B------:R-:W-:Y:S01]  /*a530*/  VIADD R2, R2, 0x1000 ;  /* 0x0000100002027836 */ /* 0x000fe20000000000 */
[----:B------:R3:W-:Y:S04]  /*a540*/  STG.E desc[UR12][R48.64], R25 ;  /* 0x0000001930007986 */ /* 0x0007e8000c10190c */
[----:B------:R3:W-:Y:S01]  /*a550*/  STG.E desc[UR12][R52.64+0x400], R32 ;  /* 0x0004002034007986 */ /* 0x0007e2000c10190c */
[----:B-1----:R-:W-:-:S03]  /*a560*/  IMAD.WIDE R10, R19, 0x4, R6 ;  /* 0x00000004130a7825 */ /* 0x002fc600078e0206 */
[----:B------:R3:W-:Y:S01]  /*a570*/  STG.E desc[UR12][R48.64+0x400], R33 ;  /* 0x0004002130007986 */ /* 0x0007e2000c10190c */
[----:B------:R-:W-:-:S03]  /*a580*/  IMAD.WIDE R18, R19, 0x4, R8 ;  /* 0x0000000413127825 */ /* 0x000fc600078e0208 */
        /* <DEDUP_REMOVED lines=10> */
[----:B0-----:R3:W-:Y:S04]  /*a630*/  STG.E desc[UR12][R10.64+-0x400], R12 ;  /* 0xfffc000c0a007986 */ /* 0x0017e8000c10190c */
[----:B------:R3:W-:Y:S04]  /*a640*/  STG.E desc[UR12][R18.64+-0x400], R13 ;  /* 0xfffc000d12007986 */ /* 0x0007e8000c10190c */
[----:B------:R3:W-:Y:S04]  /*a650*/  STG.E desc[UR12][R10.64], R42 ;  /* 0x0000002a0a007986 */ /* 0x0007e8000c10190c */
[----:B------:R3:W-:Y:S04]  /*a660*/  STG.E desc[UR12][R18.64], R43 ;  /* 0x0000002b12007986 */ /* 0x0007e8000c10190c */
[----:B------:R3:W-:Y:S04]  /*a670*/  STG.E desc[UR12][R10.64+0x400], R44 ;  /* 0x0004002c0a007986 */ /* 0x0007e8000c10190c */
[----:B------:R3:W-:Y:S01]  /*a680*/  STG.E desc[UR12][R18.64+0x400], R45 ;  /* 0x0004002d12007986 */ /* 0x0007e2000c10190c */
[----:B------:R-:W-:Y:S05]  /*a690*/  @!P1 BRA `(.L_x_922) ;  /* 0xfffffffc00009947 */ /* 0x000fea000383ffff */
.L_x_921:
[----:B------:R-:W-:Y:S05]  /*a6a0*/  BSYNC.RECONVERGENT B1 ;  /* 0x0000000000017941 */ /* 0x000fea0003800200 */
.L_x_920:
[----:B------:R-:W-:Y:S01]  /*a6b0*/  IMAD.IADD R4, R17, 0x1, -R36 ;  /* 0x0000000111047824 */ /* 0x000fe200078e0a24 */
[----:B------:R-:W-:Y:S04]  /*a6c0*/  BSSY.RECONVERGENT B1, `(.L_x_923) ;  /* 0x0000024000017945 */ /* 0x000fe80003800200 */
[----:B------:R-:W-:-:S13]  /*a6d0*/  ISETP.GT.AND P1, PT, R4, 0x400, PT ;  /* 0x000004000400780c */ /* 0x000fda0003f24270 */
[----:B------:R-:W-:Y:S05]  /*a6e0*/  @!P1 BRA `(.L_x_924) ;  /* 0x0000000000849947 */ /* 0x000fea0003800000 */
[----:B---3--:R-:W0:Y:S01]  /*a6f0*/  LDS.64 R32, [R3+-0x1000] ;  /* 0xfff0000003207984 */ /* 0x008e220000000a00 */
        /* <DEDUP_REMOVED lines=32> */
.L_x_924:
[----:B------:R-:W-:Y:S05]  /*a900*/  BSYNC.RECONVERGENT B1 ;  /* 0x0000000000017941 */ /* 0x000fea0003800200 */
.L_x_923:
[----:B------:R-:W-:-:S13]  /*a910*/  ISETP.LT.OR P0, PT, R36, R17, P0 ;  /* 0x000000112400720c */ /* 0x000fda0000701670 */
[----:B------:R-:W-:Y:S05]  /*a920*/  @!P0 BRA `(.L_x_916) ;  /* 0x0000000400388947 */ /* 0x000fea0003800000 */
[----:B0-----:R-:W0:Y:S01]  /*a930*/  LDS.64 R4, [R3+-0x1000] ;  /* 0xfff0000003047984 */ /* 0x001e220000000a00 */
[----:B------:R-:W-:-:S03]  /*a940*/  IMAD.WIDE R6, R2, 0x4, R6 ;  /* 0x0000000402067825 */ /* 0x000fc600078e0206 */
[----:B---3--:R-:W1:Y:S01]  /*a950*/  LDS.64 R10, [R3+-0x800] ;  /* 0xfff80000030a7984 */ /* 0x008e620000000a00 */
[----:B------:R-:W-:-:S03]  /*a960*/  IMAD.WIDE R8, R2, 0x4, R8 ;  /* 0x0000000402087825 */ /* 0x000fc600078e0208 */
        /* <DEDUP_REMOVED lines=11> */
.L_x_915:
[----:B------:R-:W0:Y:S01]  /*aa20*/  LDC.64 R30, c[0x0][0x390] ;  /* 0x0000e400ff1e7b82 */ /* 0x000e220000000a00 */
[----:B------:R-:W-:Y:S01]  /*aa30*/  ISETP.NE.AND P6, PT, R34, R2, PT ;  /* 0x000000022200720c */ /* 0x000fe20003fc5270 */
[----:B------:R-:W-:-:S03]  /*aa40*/  IMAD.MOV.U32 R17, RZ, RZ, 0x9 ;  /* 0x00000009ff117424 */ /* 0x000fc600078e00ff */
[----:B------:R-:W-:Y:S01]  /*aa50*/  ISETP.NE.AND P6, PT, R19, R38, !P6 ;  /* 0x000000261300720c */ /* 0x000fe200077c5270 */
[CC--:B------:R-:W-:Y:S02]  /*aa60*/  IMAD R19, R0.reuse, R17.reuse, 0x3 ;  /* 0x0000000300137424 */ /* 0x0c0fe400078e0211 */
[----:B------:R-:W1:Y:S01]  /*aa70*/  LDC.64 R26, c[0x0][0x390] ;  /* 0x0000e400ff1a7b82 */ /* 0x000e620000000a00 */
[----:B------:R-:W-:-:S07]  /*aa80*/  IMAD R17, R0, R17, 0x8 ;  /* 0x0000000800117424 */ /* 0x000fce00078e0211 */
[----:B------:R-:W2:Y:S08]  /*aa90*/  LDC.64 R28, c[0x0][0x398] ;  /* 0x0000e600ff1c7b82 */ /* 0x000eb00000000a00 */
[----:B------:R-:W3:Y:S01]  /*aaa0*/  LDC.64 R42, c[0x0][0x398] ;  /* 0x0000e600ff2a7b82 */ /* 0x000ee20000000a00 */
[----:B0-----:R-:W-:-:S07]  /*aab0*/  @P2 IMAD.WIDE R50, R41, 0x4, R30 ;  /* 0x0000000429322825 */ /* 0x001fce00078e021e */
[----:B------:R-:W0:Y:S01]  /*aac0*/  LDC.64 R30, c[0x0][0x390] ;  /* 0x0000e400ff1e7b82 */ /* 0x000e220000000a00 */
[----:B-1----:R-:W-:-:S05]  /*aad0*/  @!P6 IMAD.WIDE R26, R25, 0x4, R26 ;  /* 0x00000004191ae825 */ /* 0x002fca00078e021a */
[----:B------:R-:W-:Y:S02]  /*aae0*/  @!P6 STG.E desc[UR12][R26.64], R34 ;  /* 0x000000221a00e986 */ /* 0x000fe4000c10190c */
[----:B------:R-:W1:Y:S01]  /*aaf0*/  LDC.64 R48, c[0x0][0x398] ;  /* 0x0000e600ff307b82 */ /* 0x000e620000000a00 */
[----:B--2---:R-:W-:-:S05]  /*ab00*/  @!P6 IMAD.WIDE R28, R25, 0x4, R28 ;  /* 0x00000004191ce825 */ /* 0x004fca00078e021c */
[----:B------:R2:W-:Y:S01]  /*ab10*/  @!P6 STG.E desc[UR12][R28.64], R35 ;  /* 0x000000231c00e986 */ /* 0x0005e2000c10190c */
[----:B------:R-:W-:Y:S01]  /*ab20*/  ISETP.NE.AND P6, PT, R6, R8, PT ;  /* 0x000000080600720c */ /* 0x000fe20003fc5270 */
[----:B------:R-:W4:Y:S01]  /*ab30*/  LDC.64 R44, c[0x0][0x398] ;  /* 0x0000e600ff2c7b82 */ /* 0x000f220000000a00 */
[----:B---3--:R-:W-:Y:S01]  /*ab40*/  @P2 IMAD.WIDE R42, R41, 0x4, R42 ;  /* 0x00000004292a2825 */ /* 0x008fe200078e022a */
[----:B------:R3:W-:Y:S01]  /*ab50*/  @P2 STG.E desc[UR12][R50.64], R2 ;  /* 0x0000000232002986 */ /* 0x0007e2000c10190c */
[----:B------:R-:W-:-:S03]  /*ab60*/  ISETP.NE.AND P6, PT, R19, R38, !P6 ;  /* 0x000000261300720c */ /* 0x000fc600077c5270 */
[----:B------:R5:W-:Y:S02]  /*ab70*/  @P2 STG.E desc[UR12][R42.64], R3 ;  /* 0x000000032a002986 */ /* 0x000be4000c10190c */
[----:B------:R-:W3:Y:S01]  /*ab80*/  LDC.64 R46, c[0x0][0x390] ;  /* 0x0000e400ff2e7b82 */ /* 0x000ee20000000a00 */
[----:B0-----:R-:W-:-:S05]  /*ab90*/  @P1 IMAD.WIDE R40, R18, 0x4, R30 ;  /* 0x0000000412281825 */ /* 0x001fca00078e021e */
[----:B------:R0:W-:Y:S02]  /*aba0*/  @P1 STG.E desc[UR12][R40.64], R4 ;  /* 0x0000000428001986 */ /* 0x0001e4000c10190c */
[----:B--2---:R-:W2:Y:S01]  /*abb0*/  LDC.64 R34, c[0x0][0x390] ;  /* 0x0000e400ff227b82 */ /* 0x004ea20000000a00 */
[----:B-1----:R-:W-:-:S05]  /*abc0*/  @P1 IMAD.WIDE R48, R18, 0x4, R48 ;  /* 0x0000000412301825 */ /* 0x002fca00078e0230 */
[----:B------:R1:W-:Y:S01]  /*abd0*/  @P1 STG.E desc[UR12][R48.64], R5 ;  /* 0x0000000530001986 */ /* 0x0003e2000c10190c */
[----:B------:R-:W-:Y:S01]  /*abe0*/  ISETP.NE.AND P1, PT, R32, R37, PT ;  /* 0x000000252000720c */ /* 0x000fe20003f25270 */
[----:B------:R-:W5:Y:S01]  /*abf0*/  LDC.64 R30, c[0x0][0x398] ;  /* 0x0000e600ff1e7b82 */ /* 0x000f620000000a00 */
[----:B----4-:R-:W-:Y:S02]  /*ac00*/  @!P6 IMAD.WIDE R52, R22, 0x4, R44 ;  /* 0x000000041634e825 */ /* 0x010fe400078e022c */
[----:B------:R-:W-:-:S05]  /*ac10*/  ISETP.NE.AND P1, PT, R17, R38, !P1 ;  /* 0x000000261100720c */ /* 0x000fca0004f25270 */
[----:B------:R-:W4:Y:S01]  /*ac20*/  LDC.64 R28, c[0x0][0x390] ;  /* 0x0000e400ff1c7b82 */ /* 0x000f220000000a00 */
[----:B---3--:R-:W-:-:S05]  /*ac30*/  @!P6 IMAD.WIDE R46, R22, 0x4, R46 ;  /* 0x00000004162ee825 */ /* 0x008fca00078e022e */
[----:B------:R1:W-:Y:S02]  /*ac40*/  @!P6 STG.E desc[UR12][R46.64], R6 ;  /* 0x000000062e00e986 */ /* 0x0003e4000c10190c */
[----:B------:R-:W3:Y:S01]  /*ac50*/  LDC.64 R18, c[0x0][0x398] ;  /* 0x0000e600ff127b82 */ /* 0x000ee20000000a00 */
[C---:B--2---:R-:W-:Y:S01]  /*ac60*/  @P4 IMAD.WIDE R34, R21.reuse, 0x4, R34 ;  /* 0x0000000415224825 */ /* 0x044fe200078e0222 */
[----:B------:R1:W-:Y:S04]  /*ac70*/  @!P6 STG.E desc[UR12][R52.64], R7 ;  /* 0x000000073400e986 */ /* 0x0003e8000c10190c */
[----:B------:R1:W-:Y:S02]  /*ac80*/  @P4 STG.E desc[UR12][R34.64], R8 ;  /* 0x0000000822004986 */ /* 0x0003e4000c10190c */
[----:B------:R-:W2:Y:S01]  /*ac90*/  LDC.64 R26, c[0x0][0x390] ;  /* 0x0000e400ff1a7b82 */ /* 0x000ea20000000a00 */
[----:B-----5:R-:W-:-:S05]  /*aca0*/  @P4 IMAD.WIDE R30, R21, 0x4, R30 ;  /* 0x00000004151e4825 */ /* 0x020fca00078e021e */
[----:B------:R1:W-:Y:S02]  /*acb0*/  @P4 STG.E desc[UR12][R30.64], R9 ;  /* 0x000000091e004986 */ /* 0x0003e4000c10190c */
[----:B------:R-:W5:Y:S01]  /*acc0*/  LDC.64 R50, c[0x0][0x398] ;  /* 0x0000e600ff327b82 */ /* 0x000f620000000a00 */
[----:B----4-:R-:W-:-:S05]  /*acd0*/  @P3 IMAD.WIDE R28, R23, 0x4, R28 ;  /* 0x00000004171c3825 */ /* 0x010fca00078e021c */
[----:B------:R1:W-:Y:S02]  /*ace0*/  @P3 STG.E desc[UR12][R28.64], R10 ;  /* 0x0000000a1c003986 */ /* 0x0003e4000c10190c */
[----:B------:R-:W4:Y:S01]  /*acf0*/  LDC.64 R44, c[0x0][0x390] ;  /* 0x0000e400ff2c7b82 */ /* 0x000f220000000a00 */
[----:B---3--:R-:W-:-:S05]  /*ad00*/  @P3 IMAD.WIDE R18, R23, 0x4, R18 ;  /* 0x0000000417123825 */ /* 0x008fca00078e0212 */
[----:B------:R1:W-:Y:S02]  /*ad10*/  @P3 STG.E desc[UR12][R18.64], R11 ;  /* 0x0000000b12003986 */ /* 0x0003e4000c10190c */
[----:B------:R-:W3:Y:S01]  /*ad20*/  LDC.64 R42, c[0x0][0x398] ;  /* 0x0000e600ff2a7b82 */ /* 0x000ee20000000a00 */
[----:B--2---:R-:W-:-:S05]  /*ad30*/  @P0 IMAD.WIDE R26, R24, 0x4, R26 ;  /* 0x00000004181a0825 */ /* 0x004fca00078e021a */
[----:B------:R1:W-:Y:S02]  /*ad40*/  @P0 STG.E desc[UR12][R26.64], R12 ;  /* 0x0000000c1a000986 */ /* 0x0003e4000c10190c */
[----:B0-----:R-:W0:Y:S01]  /*ad50*/  LDC.64 R40, c[0x0][0x390] ;  /* 0x0000e400ff287b82 */ /* 0x001e220000000a00 */
[----:B-----5:R-:W-:-:S05]  /*ad60*/  @P0 IMAD.WIDE R50, R24, 0x4, R50 ;  /* 0x0000000418320825 */ /* 0x020fca00078e0232 */
[----:B------:R1:W-:Y:S02]  /*ad70*/  @P0 STG.E desc[UR12][R50.64], R13 ;  /* 0x0000000d32000986 */ /* 0x0003e4000c10190c */
[----:B------:R-:W2:Y:S01]  /*ad80*/  LDC.64 R2, c[0x0][0x398] ;  /* 0x0000e600ff027b82 */ /* 0x000ea20000000a00 */
[----:B----4-:R-:W-:-:S05]  /*ad90*/  @P5 IMAD.WIDE R44, R39, 0x4, R44 ;  /* 0x00000004272c5825 */ /* 0x010fca00078e022c */
[----:B------:R1:W-:Y:S01]  /*ada0*/  @P5 STG.E desc[UR12][R44.64], R14 ;  /* 0x0000000e2c005986 */ /* 0x0003e2000c10190c */
[----:B---3--:R-:W-:-:S05]  /*adb0*/  @P5 IMAD.WIDE R42, R39, 0x4, R42 ;  /* 0x00000004272a5825 */ /* 0x008fca00078e022a */
[----:B------:R1:W-:Y:S01]  /*adc0*/  @P5 STG.E desc[UR12][R42.64], R15 ;  /* 0x0000000f2a005986 */ /* 0x0003e2000c10190c */
[----:B0-----:R-:W-:-:S05]  /*add0*/  @!P1 IMAD.WIDE R40, R36, 0x4, R40 ;  /* 0x0000000424289825 */ /* 0x001fca00078e0228 */
[----:B------:R1:W-:Y:S01]  /*ade0*/  @!P1 STG.E desc[UR12][R40.64], R32 ;  /* 0x0000002028009986 */ /* 0x0003e2000c10190c */
[----:B--2---:R-:W-:-:S05]  /*adf0*/  @!P1 IMAD.WIDE R2, R36, 0x4, R2 ;  /* 0x0000000424029825 */ /* 0x004fca00078e0202 */
[----:B------:R1:W-:Y:S02]  /*ae00*/  @!P1 STG.E desc[UR12][R2.64], R33 ;  /* 0x0000002102009986 */ /* 0x0003e4000c10190c */
.L_x_916:
[----:B------:R-:W-:Y:S05]  /*ae10*/  BSYNC.RECONVERGENT B0 ;  /* 0x0000000000007941 */ /* 0x000fea0003800200 */
.L_x_914:
[----:B------:R-:W-:-:S13]  /*ae20*/  ISETP.NE.AND P0, PT, R0, 0xff, PT ;  /* 0x000000ff0000780c */ /* 0x000fda0003f05270 */
[----:B------:R-:W-:Y:S05]  /*ae30*/  @P0 EXIT ;  /* 0x000000000000094d */ /* 0x000fea0003800000 */
[----:B012---:R-:W0:Y:S01]  /*ae40*/  LDC.64 R2, c[0x0][0x390] ;  /* 0x0000e400ff027b82 */ /* 0x007e220000000a00 */
[----:B------:R-:W-:-:S07]  /*ae50*/  ISETP.NE.AND P0, PT, R38, 0x900, PT ;  /* 0x000009002600780c */ /* 0x000fce0003f05270 */
[----:B----4-:R-:W1:Y:S08]  /*ae60*/  LDC.64 R4, c[0x0][0x398] ;  /* 0x0000e600ff047b82 */ /* 0x010e700000000a00 */
        /* <DEDUP_REMOVED lines=8> */
.L_x_870:
[----:B------:R-:W-:Y:S01]  /*aef0*/  BSSY B0, `(.L_x_925) ;  /* 0x0000006000007945 */ /* 0x000fe20003800000 */
[----:B------:R-:W-:Y:S01]  /*af00*/  PLOP3.LUT P3, PT, P1, PT, PT, 0x8, 0x80 ;  /* 0x000000000080781c */ /* 0x000fe20000f6e170 */
[----:B------:R-:W-:-:S12]  /*af10*/  IMAD.MOV.U32 R21, RZ, RZ, -0x1 ;  /* 0xffffffffff157424 */ /* 0x000fd800078e00ff */
[----:B------:R-:W-:Y:S05]  /*af20*/  WARPSYNC.COLLECTIVE R21, `(.L_x_926) ;  /* 0x0000000015087348 */ /* 0x000fea0003c00000 */
[----:B------:R-:W-:Y:S01]  /*af30*/  VOTE.ANY P3, P3 ;  /* 0x0000000000ff7806 */ /* 0x000fe20001860100 */
[----:B------:R-:W-:-:S12]  /*af40*/  ENDCOLLECTIVE ;  /* 0x000000000000791b */ /* 0x000fd80003800000 */
.L_x_926:
[----:B------:R-:W-:Y:S05]  /*af50*/  BSYNC B0 ;  /* 0x0000000000007941 */ /* 0x000fea0003800000 */
.L_x_925:
[----:B------:R-:W-:Y:S01]  /*af60*/  PLOP3.LUT P1, PT, P3, PT, PT, 0x80, 0x8 ;  /* 0x000000000008781c */ /* 0x000fe20001f2f070 */
[----:B------:R-:W-:-:S12]  /*af70*/  BRA `(.L_x_927) ;  /* 0xffffff8400107947 */ /* 0x000fd8000383ffff */
.L_x_872:
[----:B------:R-:W0:Y:S01]  /*af80*/  S2R R17, SR_GEMASK ;  /* 0x0000000000117919 */ /* 0x000e220000003c00 */
[----:B------:R-:W-:Y:S01]  /*af90*/  ISETP.NE.U32.AND P3, PT, R14, 0x65, PT ;  /* 0x000000650e00780c */ /* 0x000fe20003f65070 */
[----:B------:R-:W-:Y:S01]  /*afa0*/  BSSY B0, `(.L_x_928) ;  /* 0x0000007000007945 */ /* 0x000fe20003800000 */
[----:B------:R-:W-:Y:S01]  /*afb0*/  PLOP3.LUT P5, PT, P5, PT, PT, 0x8, 0x80 ;  /* 0x000000000080781c */ /* 0x000fe20002fae170 */
[----:B------:R-:W-:Y:S01]  /*afc0*/  IMAD.MOV.U32 R21, RZ, RZ, -0x1 ;  /* 0xffffffffff157424 */ /* 0x000fe200078e00ff */
[----:B------:R-:W-:-:S13]  /*afd0*/  ISETP.NE.AND.EX P3, PT, R15, RZ, PT, P3 ;  /* 0x000000ff0f00720c */ /* 0x000fda0003f65330 */
[----:B0-----:R-:W-:Y:S05]  /*afe0*/  WARPSYNC.COLLECTIVE R21, `(.L_x_929) ;  /* 0x0000000015087348 */ /* 0x001fea0003c00000 */
[----:B------:R-:W-:Y:S01]  /*aff0*/  VOTE.ANY R21, PT, P5 ;  /* 0x0000000000157806 */ /* 0x000fe200028e0100 */
[----:B0-----:R-:W-:Y:S06]  /*b000*/  ENDCOLLECTIVE ;  /* 0x000000000000791b */ /* 0x001fec0003800000 */
.L_x_929:
[----:B------:R-:W-:Y:S05]  /*b010*/  BSYNC B0 ;  /* 0x0000000000007941 */ /* 0x000fea0003800000 */
.L_x_928:
[----:B------:R-:W-:Y:S01]  /*b020*/  LOP3.LUT R21, R21, 0x80000000, R17, 0xec, !PT ;  /* 0x8000000015157812 */ /* 0x000fe200078eec11 */
[----:B------:R-:W-:Y:S01]  /*b030*/  IMAD.MOV.U32 R26, RZ, RZ, R12 ;  /* 0x000000ffff1a7224 */ /* 0x000fe200078e000c */
[----:B------:R-:W-:Y:S01]  /*b040*/  ISETP.NE.AND P2, PT, R12, RZ, PT ;  /* 0x000000ff0c00720c */ /* 0x000fe20003f45270 */
[----:B------:R-:W-:Y:S02]  /*b050*/  IMAD.MOV.U32 R19, RZ, RZ, 0x1 ;  /* 0x00000001ff137424 */ /* 0x000fe400078e00ff */
[----:B------:R-:W-:Y:S02]  /*b060*/  VIADD R14, R21, 0xffffffff ;  /* 0xffffffff150e7836 */ /* 0x000fe40000000000 */
[----:B------:R-:W-:-:S03]  /*b070*/  VIADD R15, R36, 0x4 ;  /* 0x00000004240f7836 */ /* 0x000fc60000000000 */
[----:B------:R-:W-:Y:S01]  /*b080*/  LOP3.LUT R14, R21, R14, RZ, 0xc, !PT ;  /* 0x0000000e150e7212 */ /* 0x000fe200078e0cff */
[----:B------:R-:W-:-:S03]  /*b090*/  IMAD.MOV.U32 R21, RZ, RZ, -0x1 ;  /* 0xffffffffff157424 */ /* 0x000fc600078e00ff */
[----:B------:R0:W1:Y:S04]  /*b0a0*/  POPC R24, R14 ;  /* 0x0000000e00187309 */ /* 0x0000680000000000 */
[----:B01----:R-:W-:Y:S05]  /*b0b0*/  WARPSYNC.COLLECTIVE R21, `(.L_x_930) ;  /* 0x0000000015087348 */ /* 0x003fea0003c00000 */
[----:B-1----:R1:W2:Y:S02]  /*b0c0*/  SHFL.DOWN P5, R23, R26, R19, R24 ;  /* 0x080000131a177389 */ /* 0x0022a400000a0018 */
[----:B012---:R-:W-:Y:S05]  /*b0d0*/  ENDCOLLECTIVE ;  /* 0x000000000000791b */ /* 0x007fea0003800000 */
.L_x_930:
[----:B------:R-:W-:Y:S01]  /*b0e0*/  ISETP.GE.AND P1, PT, R36, R24, PT ;  /* 0x000000182400720c */ /* 0x000fe20003f26270 */
[----:B------:R-:W-:Y:S02]  /*b0f0*/  IMAD.MOV.U32 R26, RZ, RZ, R13 ;  /* 0x000000ffff1a7224 */ /* 0x000fe400078e000d */
[----:B------:R-:W-:-:S10]  /*b100*/  IMAD.MOV.U32 R18, RZ, RZ, R23 ;  /* 0x000000ffff127224 */ /* 0x000fd400078e0017 */
[----:B------:R-:W-:Y:S05]  /*b110*/  WARPSYNC.COLLECTIVE R21, `(.L_x_931) ;  /* 0x0000000015087348 */ /* 0x000fea0003c00000 */
[----:B------:R0:W1:Y:S02]  /*b120*/  SHFL.DOWN P5, R23, R26, R19, R24 ;  /* 0x080000131a177389 */ /* 0x00006400000a0018 */
[----:B01----:R-:W-:Y:S05]  /*b130*/  ENDCOLLECTIVE ;  /* 0x000000000000791b */ /* 0x003fea0003800000 */
.L_x_931:
[----:B------:R-:W-:-:S05]  /*b140*/  SEL R45, R18, RZ, !P1 ;  /* 0x000000ff122d7207 */ /* 0x000fca0004800000 */
[----:B------:R-:W-:-:S04]  /*b150*/  IMAD.IADD R45, R12, 0x1, R45 ;  /* 0x000000010c2d7824 */ /* 0x000fc800078e022d */
[----:B------:R-:W-:Y:S02]  /*b160*/  IMAD.MOV.U32 R26, RZ, RZ, R45 ;  /* 0x000000ffff1a7224 */ /* 0x000fe400078e002d */
[----:B------:R-:W-:Y:S01]  /*b170*/  IMAD.MOV.U32 R19, RZ, RZ, 0x2 ;  /* 0x00000002ff137424 */ /* 0x000fe200078e00ff */
[----:B------:R-:W-:Y:S02]  /*b180*/  SEL R23, R23, RZ, !P2 ;  /* 0x000000ff17177207 */ /* 0x000fe40005000000 */
[----:B------:R-:W-:Y:S02]  /*b190*/  ISETP.NE.AND P2, PT, R45, RZ, PT ;  /* 0x000000ff2d00720c */ /* 0x000fe40003f45270 */
[----:B------:R-:W-:-:S05]  /*b1a0*/  SEL R23, R23, RZ, !P1 ;  /* 0x000000ff17177207 */ /* 0x000fca0004800000 */
[----:B------:R-:W-:-:S07]  /*b1b0*/  IMAD.IADD R25, R13, 0x1, R23 ;  /* 0x000000010d197824 */ /* 0x000fce00078e0217 */
[----:B------:R-:W-:Y:S05]  /*b1c0*/  WARPSYNC.COLLECTIVE R21, `(.L_x_932) ;  /* 0x0000000015087348 */ /* 0x000fea0003c00000 */
[----:B------:R0:W1:Y:S02]  /*b1d0*/  SHFL.DOWN P5, R23, R26, R19, R24 ;  /* 0x080000131a177389 */ /* 0x00006400000a0018 */
[----:B01----:R-:W-:Y:S05]  /*b1e0*/  ENDCOLLECTIVE ;  /* 0x000000000000791b */ /* 0x003fea0003800000 */
.L_x_932:
[----:B------:R-:W-:-:S05]  /*b1f0*/  VIADD R13, R36, 0x2 ;  /* 0x00000002240d7836 */ /* 0x000fca0000000000 */
[----:B------:R-:W-:Y:S01]  /*b200*/  ISETP.GT.AND P1, PT, R13, R24, PT ;  /* 0x000000180d00720c */ /* 0x000fe20003f24270 */
[----:B------:R-:W-:Y:S02]  /*b210*/  IMAD.MOV.U32 R26, RZ, RZ, R25 ;  /* 0x000000ffff1a7224 */ /* 0x000fe400078e0019 */
[----:B------:R-:W-:-:S10]  /*b220*/  IMAD.MOV.U32 R16, RZ, RZ, R23 ;  /* 0x000000ffff107224 */ /* 0x000fd400078e0017 */
[----:B------:R-:W-:Y:S05]  /*b230*/  WARPSYNC.COLLECTIVE R21, `(.L_x_933) ;  /* 0x0000000015087348 */ /* 0x000fea0003c00000 */
[----:B------:R0:W1:Y:S02]  /*b240*/  SHFL.DOWN P5, R23, R26, R19, R24 ;  /* 0x080000131a177389 */ /* 0x00006400000a0018 */
[----:B01----:R-:W-:Y:S05]  /*b250*/  ENDCOLLECTIVE ;  /* 0x000000000000791b */ /* 0x003fea0003800000 */
.L_x_933:
[----:B------:R-:W-:-:S05]  /*b260*/  SEL R16, R16, RZ, !P1 ;  /* 0x000000ff10107207 */ /* 0x000fca0004800000 */
[----:B------:R-:W-:-:S04]  /*b270*/  IMAD.IADD R47, R45, 0x1, R16 ;  /* 0x000000012d2f7824 */ /* 0x000fc800078e0210 */
[----:B------:R-:W-:Y:S02]  /*b280*/  IMAD.MOV.U32 R26, RZ, RZ, R47 ;  /* 0x000000ffff1a7224 */ /* 0x000fe400078e002f */
[----:B------:R-:W-:Y:S01]  /*b290*/  IMAD.MOV.U32 R19, RZ, RZ, 0x4 ;  /* 0x00000004ff137424 */ /* 0x000fe200078e00ff */
[----:B------:R-:W-:Y:S02]  /*b2a0*/  SEL R23, R23, RZ, !P2 ;  /* 0x000000ff17177207 */ /* 0x000fe40005000000 */
[----:B------:R-:W-:Y:S02]  /*b2b0*/  ISETP.NE.AND P2, PT, R47, RZ, PT ;  /* 0x000000ff2f00720c */ /* 0x000fe40003f45270 */
[----:B------:R-:W-:-:S11]  /*b2c0*/  SEL R12, R23, RZ, !P1 ;  /* 0x000000ff170c7207 */ /* 0x000fd60004800000 */
[----:B------:R-:W-:Y:S05]  /*b2d0*/  WARPSYNC.COLLECTIVE R21, `(.L_x_934) ;  /* 0x0000000015087348 */ /* 0x000fea0003c00000 */
[----:B------:R0:W1:Y:S02]  /*b2e0*/  SHFL.DOWN P5, R23, R26, R19, R24 ;  /* 0x080000131a177389 */ /* 0x00006400000a0018 */
[----:B01----:R-:W-:Y:S05]  /*b2f0*/  ENDCOLLECTIVE ;  /* 0x000000000000791b */ /* 0x003fea0003800000 */
.L_x_934:
[----:B------:R-:W-:Y:S01]  /*b300*/  ISETP.GT.AND P1, PT, R15, R24, PT ;  /* 0x000000180f00720c */ /* 0x000fe20003f24270 */
[----:B------:R-:W-:-:S04]  /*b310*/  IMAD.IADD R13, R25, 0x1, R12 ;  /* 0x00000001190d7824 */ /* 0x000fc800078e020c */
[----:B------:R-:W-:Y:S02]  /*b320*/  IMAD.MOV.U32 R26, RZ, RZ, R13 ;  /* 0x000000ffff1a7224 */ /* 0x000fe400078e000d */
[----:B------:R-:W-:-:S07]  /*b330*/  IMAD.MOV.U32 R12, RZ, RZ, R23 ;  /* 0x000000ffff0c7224 */ /* 0x000fce00078e0017 */
[----:B------:R-:W-:Y:S05]  /*b340*/  WARPSYNC.COLLECTIVE R21, `(.L_x_935) ;  /* 0x0000000015087348 */ /* 0x000fea0003c00000 */
[----:B------:R0:W1:Y:S02]  /*b350*/  SHFL.DOWN P5, R23, R26, R19, R24 ;  /* 0x080000131a177389 */ /* 0x00006400000a0018 */
[----:B01----:R-:W-:Y:S05]  /*b360*/  ENDCOLLECTIVE ;  /* 0x000000000000791b */ /* 0x003fea0003800000 */
.L_x_935:
[----:B------:R-:W-:-:S05]  /*b370*/  SEL R12, R12, RZ, !P1 ;  /* 0x000000ff0c0c7207 */ /* 0x000fca0004800000 */
[----:B------:R-:W-:-:S04]  /*b380*/  IMAD.IADD R51, R47, 0x1, R12 ;  /* 0x000000012f337824 */ /* 0x000fc800078e020c */
[----:B------:R-:W-:Y:S02]  /*b390*/  IMAD.MOV.U32 R26, RZ, RZ, R51 ;  /* 0x000000ffff1a7224 */ /* 0x000fe400078e0033 */
[----:B------:R-:W-:Y:S01]  /*b3a0*/  IMAD.MOV.U32 R19, RZ, RZ, 0x8 ;  /* 0x00000008ff137424 */ /* 0x000fe200078e00ff */
[----:B------:R-:W-:-:S07]  /*b3b0*/  SEL R14, R23, RZ, !P2 ;  /* 0x000000ff170e7207 */ /* 0x000fce0005000000 */
[----:B------:R-:W-:Y:S05]  /*b3c0*/  WARPSYNC.COLLECTIVE R21, `(.L_x_936) ;  /* 0x0000000015087348 */ /* 0x000fea0003c00000 */
[----:B------:R0:W1:Y:S02]  /*b3d0*/  SHFL.DOWN P5, R23, R26, R19, R24 ;  /* 0x080000131a177389 */ /* 0x00006400000a0018 */
[----:B01----:R-:W-:Y:S05]  /*b3e0*/  ENDCOLLECTIVE ;  /* 0x000000000000791b */ /* 0x003fea0003800000 */
.L_x_936:
[----:B------:R-:W-:Y:S02]  /*b3f0*/  ISETP.NE.AND P2, PT, R51, RZ, PT ;  /* 0x000000ff3300720c */ /* 0x000fe40003f45270 */
[----:B------:R-:W-:-:S05]  /*b400*/  SEL R14, R14, RZ, !P1 ;  /* 0x000000ff0e0e7207 */ /* 0x000fca0004800000 */
[----:B------:R-:W-:Y:S01]  /*b410*/  IMAD.IADD R49, R13, 0x1, R14 ;  /* 0x000000010d317824 */ /* 0x000fe200078e020e */
[----:B------:R-:W-:Y:S01]  /*b420*/  LOP3.LUT R14, RZ, R0, RZ, 0x33, !PT ;  /* 0x00000000ff0e7212 */ /* 0x000fe200078e33ff */
[----:B------:R-:W-:Y:S02]  /*b430*/  VIADD R13, R36, 0x8 ;  /* 0x00000008240d7836 */ /* 0x000fe40000000000 */
[----:B------:R-:W-:-:S03]  /*b440*/  IMAD.MOV.U32 R26, RZ, RZ, R49 ;  /* 0x000000ffff1a7224 */ /* 0x000fc600078e0031 */
[----:B------:R-:W-:Y:S01]  /*b450*/  ISETP.GT.AND P1, PT, R13, R24, PT ;  /* 0x000000180d00720c */ /* 0x000fe20003f24270 */
[----:B------:R-:W-:Y:S02]  /*b460*/  IMAD.IADD R14, R14, 0x1, R39 ;  /* 0x000000010e0e7824 */ /* 0x000fe400078e0227 */
[----:B------:R-:W-:-:S10]  /*b470*/  IMAD.MOV.U32 R12, RZ, RZ, R23 ;  /* 0x000000ffff0c7224 */ /* 0x000fd400078e0017 */
[----:B------:R-:W-:Y:S05]  /*b480*/  WARPSYNC.COLLECTIVE R21, `(.L_x_937) ;  /* 0x0000000015087348 */ /* 0x000fea0003c00000 */
[----:B------:R0:W1:Y:S02]  /*b490*/  SHFL.DOWN P5, R23, R26, R19, R24 ;  /* 0x080000131a177389 */ /* 0x00006400000a0018 */
[----:B01----:R-:W-:Y:S05]  /*b4a0*/  ENDCOLLECTIVE ;  /* 0x000000000000791b */ /* 0x003fea0003800000 */
.L_x_937:
[----:B------:R-:W-:-:S05]  /*b4b0*/  SEL R12, R12, RZ, !P1 ;  /* 0x000000ff0c0c7207 */ /* 0x000fca0004800000 */
[----:B------:R-:W-:-:S04]  /*b4c0*/  IMAD.IADD R45, R51, 0x1, R12 ;  /* 0x00000001332d7824 */ /* 0x000fc800078e020c */
[----:B------:R-:W-:Y:S02]  /*b4d0*/  IMAD.MOV.U32 R26, RZ, RZ, R45 ;  /* 0x000000ffff1a7224 */ /* 0x000fe400078e002d */
[----:B------:R-:W-:Y:S02]  /*b4e0*/  IMAD.MOV.U32 R19, RZ, RZ, 0x10 ;  /* 0x00000010ff137424 */ /* 0x000fe400078e00ff */
[----:B------:R-:W-:-:S07]  /*b4f0*/  IMAD.MOV.U32 R13, RZ, RZ, R23 ;  /* 0x000000ffff0d7224 */ /* 0x000fce00078e0017 */
[----:B------:R-:W-:Y:S05]  /*b500*/  WARPSYNC.COLLECTIVE R21, `(.L_x_938) ;  /* 0x0000000015087348 */ /* 0x000fea0003c00000 */
[----:B------:R0:W1:Y:S02]  /*b510*/  SHFL.DOWN P5, R23, R26, R19, R24 ;  /* 0x080000131a177389 */ /* 0x00006400000a0018 */
[----:B01----:R-:W-:Y:S05]  /*b520*/  ENDCOLLECTIVE ;  /* 0x000000000000791b */ /* 0x003fea0003800000 */
.L_x_938:
[----:B------:R-:W-:Y:S02]  /*b530*/  SEL R13, R13, RZ, !P2 ;  /* 0x000000ff0d0d7207 */ /* 0x000fe40005000000 */
[----:B------:R-:W-:Y:S02]  /*b540*/  ISETP.NE.AND P2, PT, R45, RZ, PT ;  /* 0x000000ff2d00720c */ /* 0x000fe40003f45270 */
[----:B------:R-:W-:Y:S01]  /*b550*/  SEL R12, R13, RZ, !P1 ;  /* 0x000000ff0d0c7207 */ /* 0x000fe20004800000 */
[----:B------:R-:W-:-:S04]  /*b560*/  VIADD R13, R36, 0x10 ;  /* 0x00000010240d7836 */ /* 0x000fc80000000000 */
[----:B------:R-:W-:Y:S01]  /*b570*/  IMAD.IADD R25, R49, 0x1, R12 ;  /* 0x0000000131197824 */ /* 0x000fe200078e020c */
[----:B------:R-:W-:Y:S02]  /*b580*/  ISETP.GT.AND P1, PT, R13, R24, PT ;  /* 0x000000180d00720c */ /* 0x000fe40003f24270 */
[----:B------:R-:W0:Y:S01]  /*b590*/  LDC.64 R12, c[0x0][0x3a8] ;  /* 0x0000ea00ff0c7b82 */ /* 0x000e220000000a00 */
[----:B------:R-:W-:Y:S02]  /*b5a0*/  IMAD.MOV.U32 R26, RZ, RZ, R25 ;  /* 0x000000ffff1a7224 */ /* 0x000fe400078e0019 */
[----:B------:R-:W-:-:S08]  /*b5b0*/  IMAD.MOV.U32 R16, RZ, RZ, R23 ;  /* 0x000000ffff107224 */ /* 0x000fd000078e0017 */
[----:B0-----:R-:W-:Y:S05]  /*b5c0*/  WARPSYNC.COLLECTIVE R21, `(.L_x_939) ;  /* 0x0000000015087348 */ /* 0x001fea0003c00000 */
[----:B------:R1:W2:Y:S02]  /*b5d0*/  SHFL.DOWN P5, R23, R26, R19, R24 ;  /* 0x080000131a177389 */ /* 0x0002a400000a0018 */
[----:B012---:R-:W-:Y:S05]  /*b5e0*/  ENDCOLLECTIVE ;  /* 0x000000000000791b */ /* 0x007fea0003800000 */
.L_x_939:
[----:B------:R-:W-:Y:S05]  /*b5f0*/  WARPSYNC.COLLECTIVE R21, `(.L_x_940) ;  /* 0x0000000015087348 */ /* 0x000fea0003c00000 */
[----:B------:R-:W-:Y:S01]  /*b600*/  VOTE.ALL P3, P3 ;  /* 0x0000000000ff7806 */ /* 0x000fe20001860000 */
[----:B------:R-:W-:-:S12]  /*b610*/  ENDCOLLECTIVE ;  /* 0x000000000000791b */ /* 0x000fd80003800000 */
.L_x_940:
[----:B------:R-:W-:-:S05]  /*b620*/  SEL R16, R16, RZ, !P1 ;  /* 0x000000ff10107207 */ /* 0x000fca0004800000 */
[----:B------:R-:W-:Y:S01]  /*b630*/  IMAD.IADD R16, R45, 0x1, R16 ;  /* 0x000000012d107824 */ /* 0x000fe200078e0210 */
[----:B------:R-:W-:-:S04]  /*b640*/  SEL R23, R23, RZ, !P2 ;  /* 0x000000ff17177207 */ /* 0x000fc80005000000 */
[----:B------:R-:W-:Y:S02]  /*b650*/  SEL R18, R23, RZ, !P1 ;  /* 0x000000ff17127207 */ /* 0x000fe40004800000 */
[----:B------:R-:W-:-:S03]  /*b660*/  IADD3 R38, P1, PT, R12, 0x200, RZ ;  /* 0x000002000c267810 */ /* 0x000fc60007f3e0ff */
[----:B------:R-:W-:Y:S02]  /*b670*/  IMAD.IADD R18, R25, 0x1, R18 ;  /* 0x0000000119127824 */ /* 0x000fe400078e0212 */
[----:B------:R-:W-:Y:S01]  /*b680*/  IMAD.X R39, RZ, RZ, R13, P1 ;  /* 0x000000ffff277224 */ /* 0x000fe200008e060d */
[----:B------:R-:W-:Y:S07]  /*b690*/  BRA `(.L_x_941) ;  /* 0xffffff8000587947 */ /* 0x000fee000383ffff */
.L_x_874:
[----:B------:R-:W-:Y:S01]  /*b6a0*/  BSSY B0, `(.L_x_942) ;  /* 0x0000006000007945 */ /* 0x000fe20003800000 */
[----:B------:R-:W-:Y:S01]  /*b6b0*/  PLOP3.LUT P3, PT, P1, PT, PT, 0x8, 0x80 ;  /* 0x000000000080781c */ /* 0x000fe20000f6e170 */
[----:B------:R-:W-:-:S12]  /*b6c0*/  IMAD.MOV.U32 R21, RZ, RZ, -0x1 ;  /* 0xffffffffff157424 */ /* 0x000fd800078e00ff */
[----:B------:R-:W-:Y:S05]  /*b6d0*/  WARPSYNC.COLLECTIVE R21, `(.L_x_943) ;  /* 0x0000000015087348 */ /* 0x000fea0003c00000 */
[----:B------:R-:W-:Y:S01]  /*b6e0*/  VOTE.ANY P3, P3 ;  /* 0x0000000000ff7806 */ /* 0x000fe20001860100 */
[----:B------:R-:W-:-:S12]  /*b6f0*/  ENDCOLLECTIVE ;  /* 0x000000000000791b */ /* 0x000fd80003800000 */
.L_x_943:
[----:B------:R-:W-:Y:S05]  /*b700*/  BSYNC B0 ;  /* 0x0000000000007941 */ /* 0x000fea0003800000 */
.L_x_942:
[----:B------:R-:W-:Y:S01]  /*b710*/  PLOP3.LUT P1, PT, P3, PT, PT, 0x80, 0x8 ;  /* 0x000000000008781c */ /* 0x000fe20001f2f070 */
[----:B------:R-:W-:-:S12]  /*b720*/  BRA `(.L_x_944) ;  /* 0xffffff80005c7947 */ /* 0x000fd8000383ffff */
.L_x_876:
[----:B------:R-:W-:Y:S01]  /*b730*/  ISETP.NE.U32.AND P3, PT, R14, 0x65, PT ;  /* 0x000000650e00780c */ /* 0x000fe20003f65070 */
[----:B------:R-:W-:Y:S01]  /*b740*/  BSSY B0, `(.L_x_945) ;  /* 0x0000007000007945 */ /* 0x000fe20003800000 */
[----:B------:R-:W-:Y:S01]  /*b750*/  PLOP3.LUT P5, PT, P5, PT, PT, 0x8, 0x80 ;  /* 0x000000000080781c */ /* 0x000fe20002fae170 */
[----:B------:R-:W-:Y:S01]  /*b760*/  IMAD.MOV.U32 R21, RZ, RZ, -0x1 ;  /* 0xffffffffff157424 */ /* 0x000fe200078e00ff */
[----:B------:R-:W-:-:S13]  /*b770*/  ISETP.NE.AND.EX P3, PT, R15, RZ, PT, P3 ;  /* 0x000000ff0f00720c */ /* 0x000fda0003f65330 */
[----:B------:R-:W-:Y:S05]  /*b780*/  WARPSYNC.COLLECTIVE R21, `(.L_x_946) ;  /* 0x0000000015087348 */ /* 0x000fea0003c00000 */
[----:B------:R-:W-:Y:S01]  /*b790*/  VOTE.ANY R21, PT, P5 ;  /* 0x0000000000157806 */ /* 0x000fe200028e0100 */
[----:B------:R-:W-:Y:S06]  /*b7a0*/  ENDCOLLECTIVE ;  /* 0x000000000000791b */ /* 0x000fec0003800000 */
.L_x_946:
[----:B------:R-:W-:Y:S05]  /*b7b0*/  BSYNC B0 ;  /* 0x0000000000007941 */ /* 0x000fea0003800000 */
.L_x_945:
        /* <DEDUP_REMOVED lines=12> */
.L_x_947:
[----:B------:R-:W-:Y:S01]  /*b880*/  ISETP.GE.AND P1, PT, R36, R24, PT ;  /* 0x000000182400720c */ /* 0x000fe20003f26270 */
[----:B------:R-:W-:Y:S02]  /*b890*/  IMAD.MOV.U32 R26, RZ, RZ, R13 ;  /* 0x000000ffff1a7224 */ /* 0x000fe400078e000d */
[----:B------:R-:W-:-:S10]  /*b8a0*/  IMAD.MOV.U32 R42, RZ, RZ, R23 ;  /* 0x000000ffff2a7224 */ /* 0x000fd400078e0017 */
[----:B------:R-:W-:Y:S05]  /*b8b0*/  WARPSYNC.COLLECTIVE R21, `(.L_x_948) ;  /* 0x0000000015087348 */ /* 0x000fea0003c00000 */
[----:B------:R0:W1:Y:S02]  /*b8c0*/  SHFL.DOWN P5, R23, R26, R19, R24 ;  /* 0x080000131a177389 */ /* 0x00006400000a0018 */
[----:B01----:R-:W-:Y:S05]  /*b8d0*/  ENDCOLLECTIVE ;  /* 0x000000000000791b */ /* 0x003fea0003800000 */
.L_x_948:
[----:B------:R-:W-:-:S05]  /*b8e0*/  SEL R15, R42, RZ, !P1 ;  /* 0x000000ff2a0f7207 */ /* 0x000fca0004800000 */
[----:B------:R-:W-:Y:S02]  /*b8f0*/  IMAD.IADD R42, R12, 0x1, R15 ;  /* 0x000000010c2a7824 */ /* 0x000fe400078e020f */
[----:B------:R-:W-:Y:S02]  /*b900*/  VIADD R15, R36, 0x2 ;  /* 0x00000002240f7836 */ /* 0x000fe40000000000 */
[----:B------:R-:W-:Y:S02]  /*b910*/  IMAD.MOV.U32 R26, RZ, RZ, R42 ;  /* 0x000000ffff1a7224 */ /* 0x000fe400078e002a */
[----:B------:R-:W-:Y:S01]  /*b920*/  IMAD.MOV.U32 R19, RZ, RZ, 0x2 ;  /* 0x00000002ff137424 */ /* 0x000fe200078e00ff */
[----:B------:R-:W-:Y:S02]  /*b930*/  SEL R23, R23, RZ, !P2 ;  /* 0x000000ff17177207 */ /* 0x000fe40005000000 */
[----:B------:R-:W-:Y:S02]  /*b940*/  ISETP.NE.AND P2, PT, R42, RZ, PT ;  /* 0x000000ff2a00720c */ /* 0x000fe40003f45270 */
[----:B------:R-:W-:-:S02]  /*b950*/  SEL R23, R23, RZ, !P1 ;  /* 0x000000ff17177207 */ /* 0x000fc40004800000 */
[----:B------:R-:W-:Y:S01]  /*b960*/  ISETP.GT.AND P1, PT, R15, R24, PT ;  /* 0x000000180f00720c */ /* 0x000fe20003f24270 */
[----:B------:R-:W-:Y:S02]  /*b970*/  VIADD R15, R36, 0x4 ;  /* 0x00000004240f7836 */ /* 0x000fe40000000000 */
[----:B------:R-:W-:-:S10]  /*b980*/  IMAD.IADD R22, R13, 0x1, R23 ;  /* 0x000000010d167824 */ /* 0x000fd400078e0217 */
[----:B------:R-:W-:Y:S05]  /*b990*/  WARPSYNC.COLLECTIVE R21, `(.L_x_949) ;  /* 0x0000000015087348 */ /* 0x000fea0003c00000 */
[----:B------:R0:W1:Y:S02]  /*b9a0*/  SHFL.DOWN P5, R23, R26, R19, R24 ;  /* 0x080000131a177389 */ /* 0x00006400000a0018 */
[----:B01----:R-:W-:Y:S05]  /*b9b0*/  ENDCOLLECTIVE ;  /* 0x000000000000791b */ /* 0x003fea0003800000 */
.L_x_949:
[----:B------:R-:W-:Y:S02]  /*b9c0*/  IMAD.MOV.U32 R26, RZ, RZ, R22 ;  /* 0x000000ffff1a7224 */ /* 0x000fe400078e0016 */
[----:B------:R-:W-:-:S07]  /*b9d0*/  IMAD.MOV.U32 R13, RZ, RZ, R23 ;  /* 0x000000ffff0d7224 */ /* 0x000fce00078e0017 */
[----:B------:R-:W-:Y:S05]  /*b9e0*/  WARPSYNC.COLLECTIVE R21, `(.L_x_950) ;  /* 0x0000000015087348 */ /* 0x000fea0003c00000 */
[----:B------:R0:W1:Y:S02]  /*b9f0*/  SHFL.DOWN P5, R23, R26, R19, R24 ;  /* 0x080000131a177389 */ /* 0x00006400000a0018 */
[----:B01----:R-:W-:Y:S05]  /*ba00*/  ENDCOLLECTIVE ;  /* 0x000000000000791b */ /* 0x003fea0003800000 */
.L_x_950:
[----:B------:R-:W-:-:S05]  /*ba10*/  SEL R13, R13, RZ, !P1 ;  /* 0x000000ff0d0d7207 */ /* 0x000fca0004800000 */
[----:B------:R-:W-:-:S04]  /*ba20*/  IMAD.IADD R13, R42, 0x1, R13 ;  /* 0x000000012a0d7824 */ /* 0x000fc800078e020d */
[----:B------:R-:W-:Y:S02]  /*ba30*/  IMAD.MOV.U32 R26, RZ, RZ, R13 ;  /* 0x000000ffff1a7224 */ /* 0x000fe400078e000d */
[----:B------:R-:W-:Y:S01]  /*ba40*/  IMAD.MOV.U32 R19, RZ, RZ, 0x4 ;  /* 0x00000004ff137424 */ /* 0x000fe200078e00ff */
[----:B------:R-:W-:Y:S02]  /*ba50*/  SEL R23, R23, RZ, !P2 ;  /* 0x000000ff17177207 */ /* 0x000fe40005000000 */
[----:B------:R-:W-:Y:S02]  /*ba60*/  ISETP.NE.AND P2, PT, R13, RZ, PT ;  /* 0x000000ff0d00720c */ /* 0x000fe40003f45270 */
[----:B------:R-:W-:Y:S02]  /*ba70*/  SEL R23, R23, RZ, !P1 ;  /* 0x000000ff17177207 */ /* 0x000fe40004800000 */
[----:B------:R-:W-:Y:S01]  /*ba80*/  ISETP.GT.AND P1, PT, R15, R24, PT ;  /* 0x000000180f00720c */ /* 0x000fe20003f24270 */
[----:B------:R-:W-:-:S02]  /*ba90*/  VIADD R15, R36, 0x10 ;  /* 0x00000010240f7836 */ /* 0x000fc40000000000 */
[----:B------:R-:W-:-:S10]  /*baa0*/  IMAD.IADD R45, R22, 0x1, R23 ;  /* 0x00000001162d7824 */ /* 0x000fd400078e0217 */
[----:B------:R-:W-:Y:S05]  /*bab0*/  WARPSYNC.COLLECTIVE R21, `(.L_x_951) ;  /* 0x0000000015087348 */ /* 0x000fea0003c00000 */
[----:B------:R0:W1:Y:S02]  /*bac0*/  SHFL.DOWN P5, R23, R26, R19, R24 ;  /* 0x080000131a177389 */ /* 0x00006400000a0018 */
[----:B01----:R-:W-:Y:S05]  /*bad0*/  ENDCOLLECTIVE ;  /* 0x000000000000791b */ /* 0x003fea0003800000 */
.L_x_951:
[----:B------:R-:W-:Y:S01]  /*bae0*/  IMAD.MOV.U32 R26, RZ, RZ, R45 ;  /* 0x000000ffff1a7224 */ /* 0x000fe200078e002d */
[----:B------:R-:W-:-:S07]  /*baf0*/  SEL R12, R23, RZ, !P1 ;  /* 0x000000ff170c7207 */ /* 0x000fce0004800000 */
[----:B------:R-:W-:Y:S05]  /*bb00*/  WARPSYNC.COLLECTIVE R21, `(.L_x_952) ;  /* 0x0000000015087348 */ /* 0x000fea0003c00000 */
[----:B------:R0:W1:Y:S02]  /*bb10*/  SHFL.DOWN P5, R23, R26, R19, R24 ;  /* 0x080000131a177389 */ /* 0x00006400000a0018 */
[----:B01----:R-:W-:Y:S05]  /*bb20*/  ENDCOLLECTIVE ;  /* 0x000000000000791b */ /* 0x003fea0003800000 */
.L_x_952:
[----:B------:R-:W-:Y:S02]  /*bb30*/  IMAD.IADD R49, R13, 0x1, R12 ;  /* 0x000000010d317824 */ /* 0x000fe400078e020c */
[----:B------:R-:W-:Y:S02]  /*bb40*/  VIADD R13, R36, 0x8 ;  /* 0x00000008240d7836 */ /* 0x000fe40000000000 */
[----:B------:R-:W-:Y:S02]  /*bb50*/  IMAD.MOV.U32 R26, RZ, RZ, R49 ;  /* 0x000000ffff1a7224 */ /* 0x000fe400078e0031 */
[----:B------:R-:W-:Y:S02]  /*bb60*/  IMAD.MOV.U32 R19, RZ, RZ, 0x8 ;  /* 0x00000008ff137424 */ /* 0x000fe400078e00ff */
[----:B------:R-:W-:-:S07]  /*bb70*/  IMAD.MOV.U32 R12, RZ, RZ, R23 ;  /* 0x000000ffff0c7224 */ /* 0x000fce00078e0017 */
[----:B------:R-:W-:Y:S05]  /*bb80*/  WARPSYNC.COLLECTIVE R21, `(.L_x_953) ;  /* 0x0000000015087348 */ /* 0x000fea0003c00000 */
[----:B------:R0:W1:Y:S02]  /*bb90*/  SHFL.DOWN P5, R23, R26, R19, R24 ;  /* 0x080000131a177389 */ /* 0x00006400000a0018 */
[----:B01----:R-:W-:Y:S05]  /*bba0*/  ENDCOLLECTIVE ;  /* 0x000000000000791b */ /* 0x003fea0003800000 */
.L_x_953:
[----:B------:R-:W-:Y:S02]  /*bbb0*/  SEL R12, R12, RZ, !P2 ;  /* 0x000000ff0c0c7207 */ /* 0x000fe40005000000 */
[----:B------:R-:W-:Y:S02]  /*bbc0*/  ISETP.NE.AND P2, PT, R49, RZ, PT ;  /* 0x000000ff3100720c */ /* 0x000fe40003f45270 */
[----:B------:R-:W-:Y:S02]  /*bbd0*/  SEL R12, R12, RZ, !P1 ;  /* 0x000000ff0c0c7207 */ /* 0x000fe40004800000 */
[----:B------:R-:W-:-:S03]  /*bbe0*/  ISETP.GT.AND P1, PT, R13, R24, PT ;  /* 0x000000180d00720c */ /* 0x000fc60003f24270 */
[----:B------:R-:W-:-:S04]  /*bbf0*/  IMAD.IADD R47, R45, 0x1, R12 ;  /* 0x000000012d2f7824 */ /* 0x000fc800078e020c */
[----:B------:R-:W-:Y:S01]  /*bc00*/  IMAD.MOV.U32 R26, RZ, RZ, R47 ;  /* 0x000000ffff1a7224 */ /* 0x000fe200078e002f */
[----:B------:R-:W-:-:S07]  /*bc10*/  SEL R12, R23, RZ, !P1 ;  /* 0x000000ff170c7207 */ /* 0x000fce0004800000 */
[----:B------:R-:W-:Y:S05]  /*bc20*/  WARPSYNC.COLLECTIVE R21, `(.L_x_954) ;  /* 0x0000000015087348 */ /* 0x000fea0003c00000 */
[----:B------:R0:W1:Y:S02]  /*bc30*/  SHFL.DOWN P5, R23, R26, R19, R24 ;  /* 0x080000131a177389 */ /* 0x00006400000a0018 */
[----:B01----:R-:W-:Y:S05]  /*bc40*/  ENDCOLLECTIVE ;  /* 0x000000000000791b */ /* 0x003fea0003800000 */
.L_x_954:
[----:B------:R-:W-:-:S04]  /*bc50*/  IMAD.IADD R45, R49, 0x1, R12 ;  /* 0x00000001312d7824 */ /* 0x000fc800078e020c */
[----:B------:R-:W-:Y:S02]  /*bc60*/  IMAD.MOV.U32 R26, RZ, RZ, R45 ;  /* 0x000000ffff1a7224 */ /* 0x000fe400078e002d */
[----:B------:R-:W-:Y:S02]  /*bc70*/  IMAD.MOV.U32 R19, RZ, RZ, 0x10 ;  /* 0x00000010ff137424 */ /* 0x000fe400078e00ff */
[----:B------:R-:W-:-:S07]  /*bc80*/  IMAD.MOV.U32 R22, RZ, RZ, R23 ;  /* 0x000000ffff167224 */ /* 0x000fce00078e0017 */
[----:B------:R-:W-:Y:S05]  /*bc90*/  WARPSYNC.COLLECTIVE R21, `(.L_x_955) ;  /* 0x0000000015087348 */ /* 0x000fea0003c00000 */
[----:B------:R0:W1:Y:S02]  /*bca0*/  SHFL.DOWN P5, R23, R26, R19, R24 ;  /* 0x080000131a177389 */ /* 0x00006400000a0018 */
[----:B01----:R-:W-:Y:S05]  /*bcb0*/  ENDCOLLECTIVE ;  /* 0x000000000000791b */ /* 0x003fea0003800000 */
.L_x_955:
[----:B------:R-:W-:Y:S02]  /*bcc0*/  SEL R22, R22, RZ, !P2 ;  /* 0x000000ff16167207 */ /* 0x000fe40005000000 */
[----:B------:R-:W-:Y:S02]  /*bcd0*/  ISETP.NE.AND P2, PT, R45, RZ, PT ;  /* 0x000000ff2d00720c */ /* 0x000fe40003f45270 */
[----:B------:R-:W-:Y:S02]  /*bce0*/  SEL R22, R22, RZ, !P1 ;  /* 0x000000ff16167207 */ /* 0x000fe40004800000 */
[----:B------:R-:W-:-:S03]  /*bcf0*/  ISETP.GT.AND P1, PT, R15, R24, PT ;  /* 0x000000180f00720c */ /* 0x000fc60003f24270 */
[----:B------:R-:W-:-:S04]  /*bd00*/  IMAD.IADD R13, R47, 0x1, R22 ;  /* 0x000000012f0d7824 */ /* 0x000fc800078e0216 */
[----:B------:R-:W-:Y:S02]  /*bd10*/  IMAD.MOV.U32 R26, RZ, RZ, R13 ;  /* 0x000000ffff1a7224 */ /* 0x000fe400078e000d */
[----:B------:R-:W-:-:S07]  /*bd20*/  IMAD.MOV.U32 R12, RZ, RZ, R23 ;  /* 0x000000ffff0c7224 */ /* 0x000fce00078e0017 */
[----:B------:R-:W-:Y:S05]  /*bd30*/  WARPSYNC.COLLECTIVE R21, `(.L_x_956) ;  /* 0x0000000015087348 */ /* 0x000fea0003c00000 */
[----:B------:R0:W1:Y:S02]  /*bd40*/  SHFL.DOWN P5, R23, R26, R19, R24 ;  /* 0x080000131a177389 */ /* 0x00006400000a0018 */
[----:B01----:R-:W-:Y:S05]  /*bd50*/  ENDCOLLECTIVE ;  /* 0x000000000000791b */ /* 0x003fea0003800000 */
.L_x_956:
[----:B------:R-:W-:Y:S05]  /*bd60*/  WARPSYNC.COLLECTIVE R21, `(.L_x_957) ;  /* 0x0000000015087348 */ /* 0x000fea0003c00000 */
[----:B------:R-:W-:Y:S01]  /*bd70*/  VOTE.ALL P3, P3 ;  /* 0x0000000000ff7806 */ /* 0x000fe20001860000 */
[----:B------:R-:W-:-:S12]  /*bd80*/  ENDCOLLECTIVE ;  /* 0x000000000000791b */ /* 0x000fd80003800000 */
.L_x_957:
[----:B------:R-:W-:Y:S01]  /*bd90*/  SEL R12, R12, RZ, !P1 ;  /* 0x000000ff0c0c7207 */ /* 0x000fe20004800000 */
[----:B------:R-:W-:-:S05]  /*bda0*/  IMAD.MOV.U32 R22, RZ, RZ, R23 ;  /* 0x000000ffff167224 */ /* 0x000fca00078e0017 */
[----:B------:R-:W-:-:S04]  /*bdb0*/  SEL R22, R22, RZ, !P2 ;  /* 0x000000ff16167207 */ /* 0x000fc80005000000 */
[----:B------:R-:W-:Y:S02]  /*bdc0*/  SEL R22, R22, RZ, !P1 ;  /* 0x000000ff16167207 */ /* 0x000fe40004800000 */
[----:B------:R-:W-:Y:S02]  /*bdd0*/  ISETP.NE.AND P1, PT, R16, RZ, PT ;  /* 0x000000ff1000720c */ /* 0x000fe40003f25270 */
[----:B------:R-:W-:Y:S01]  /*bde0*/  IADD3 R16, PT, PT, R45, R12, R16 ;  /* 0x0000000c2d107210 */ /* 0x000fe20007ffe010 */
[----:B------:R-:W-:-:S05]  /*bdf0*/  IMAD.IADD R22, R13, 0x1, R22 ;  /* 0x000000010d167824 */ /* 0x000fca00078e0216 */
[----:B------:R-:W-:-:S05]  /*be00*/  SEL R13, R22, RZ, !P1 ;  /* 0x000000ff160d7207 */ /* 0x000fca0004800000 */
[----:B------:R-:W-:Y:S01]  /*be10*/  IMAD.IADD R18, R13, 0x1, R18 ;  /* 0x000000010d127824 */ /* 0x000fe200078e0212 */
[----:B------:R-:W-:Y:S06]  /*be20*/  BRA `(.L_x_958) ;  /* 0xffffff7c00a47947 */ /* 0x000fec000383ffff */
.L_x_904:
[----:B------:R-:W-:Y:S01]  /*be30*/  BSSY B0, `(.L_x_959) ;  /* 0x0000006000007945 */ /* 0x000fe20003800000 */
[----:B------:R-:W-:Y:S01]  /*be40*/  PLOP3.LUT P3, PT, P3, PT, PT, 0x8, 0x80 ;  /* 0x000000000080781c */ /* 0x000fe20001f6e170 */
[----:B------:R-:W-:-:S12]  /*be50*/  IMAD.MOV.U32 R21, RZ, RZ, -0x1 ;  /* 0xffffffffff157424 */ /* 0x000fd800078e00ff */
[----:B------:R-:W-:Y:S05]  /*be60*/  WARPSYNC.COLLECTIVE R21, `(.L_x_960) ;  /* 0x0000000015087348 */ /* 0x000fea0003c00000 */
[----:B------:R-:W-:Y:S01]  /*be70*/  VOTE.ANY P3, P3 ;  /* 0x0000000000ff7806 */ /* 0x000fe20001860100 */
[----:B------:R-:W-:-:S12]  /*be80*/  ENDCOLLECTIVE ;  /* 0x000000000000791b */ /* 0x000fd80003800000 */
.L_x_960:
[----:B------:R-:W-:Y:S05]  /*be90*/  BSYNC B0 ;  /* 0x0000000000007941 */ /* 0x000fea0003800000 */
.L_x_959:
[----:B------:R-:W-:Y:S05]  /*bea0*/  BRA `(.L_x_961) ;  /* 0xffffffcc00f07947 */ /* 0x000fea000383ffff */
.L_x_906:
        /* <DEDUP_REMOVED lines=9> */
.L_x_963:
[----:B------:R-:W-:Y:S05]  /*bf40*/  BSYNC B0 ;  /* 0x0000000000007941 */ /* 0x000fea0003800000 */
.L_x_962:
[----:B------:R-:W-:Y:S01]  /*bf50*/  LOP3.LUT R21, R21, 0x80000000, R27, 0xec, !PT ;  /* 0x8000000015157812 */ /* 0x000fe200078eec1b */
[----:B------:R-:W-:Y:S01]  /*bf60*/  IMAD.MOV.U32 R26, RZ, RZ, R16 ;  /* 0x000000ffff1a7224 */ /* 0x000fe200078e0010 */
[----:B------:R-:W-:Y:S01]  /*bf70*/  ISETP.NE.AND P6, PT, R16, RZ, PT ;  /* 0x000000ff1000720c */ /* 0x000fe20003fc5270 */
[----:B------:R-:W-:Y:S02]  /*bf80*/  IMAD.MOV.U32 R19, RZ, RZ, 0x1 ;  /* 0x00000001ff137424 */ /* 0x000fe400078e00ff */
[----:B------:R-:W-:-:S05]  /*bf90*/  VIADD R18, R21, 0xffffffff ;  /* 0xffffffff15127836 */ /* 0x000fca0000000000 */
[----:B------:R-:W-:Y:S01]  /*bfa0*/  LOP3.LUT R18, R21, R18, RZ, 0xc, !PT ;  /* 0x0000001215127212 */ /* 0x000fe200078e0cff */
[----:B------:R-:W-:-:S03]  /*bfb0*/  IMAD.MOV.U32 R21, RZ, RZ, -0x1 ;  /* 0xffffffffff157424 */ /* 0x000fc600078e00ff */
[----:B------:R0:W1:Y:S04]  /*bfc0*/  POPC R24, R18 ;  /* 0x0000001200187309 */ /* 0x0000680000000000 */
[----:B01----:R-:W-:Y:S05]  /*bfd0*/  WARPSYNC.COLLECTIVE R21, `(.L_x_964) ;  /* 0x0000000015087348 */ /* 0x003fea0003c00000 */
[----:B-1----:R1:W2:Y:S02]  /*bfe0*/  SHFL.DOWN P5, R23, R26, R19, R24 ;  /* 0x080000131a177389 */ /* 0x0022a400000a0018 */
[----:B012---:R-:W-:Y:S05]  /*bff0*/  ENDCOLLECTIVE ;  /* 0x000000000000791b */ /* 0x007fea0003800000 */
.L_x_964:
[----:B------:R-:W-:Y:S02]  /*c000*/  IMAD.MOV.U32 R26, RZ, RZ, R17 ;  /* 0x000000ffff1a7224 */ /* 0x000fe400078e0011 */
[----:B------:R-:W-:-:S07]  /*c010*/  IMAD.MOV.U32 R20, RZ, RZ, R23 ;  /* 0x000000ffff147224 */ /* 0x000fce00078e0017 */
[----:B------:R-:W-:Y:S05]  /*c020*/  WARPSYNC.COLLECTIVE R21, `(.L_x_965) ;  /* 0x0000000015087348 */ /* 0x000fea0003c00000 */
[----:B------:R0:W1:Y:S02]  /*c030*/  SHFL.DOWN P5, R23, R26, R19, R24 ;  /* 0x080000131a177389 */ /* 0x00006400000a0018 */
[----:B01----:R-:W-:Y:S05]  /*c040*/  ENDCOLLECTIVE ;  /* 0x000000000000791b */ /* 0x003fea0003800000 */
.L_x_965:
[----:B------:R-:W-:Y:S01]  /*c050*/  IMAD.MOV.U32 R19, RZ, RZ, 0x2 ;  /* 0x00000002ff137424 */ /* 0x000fe200078e00ff */
[----:B------:R-:W-:Y:S02]  /*c060*/  ISETP.GE.AND P5, PT, R42, R24, PT ;  /* 0x000000182a00720c */ /* 0x000fe40003fa6270 */
[----:B------:R-:W-:Y:S02]  /*c070*/  SEL R23, R23, RZ, !P6 ;  /* 0x000000ff17177207 */ /* 0x000fe40007000000 */
[----:B------:R-:W-:Y:S02]  /*c080*/  SEL R43, R20, RZ, !P5 ;  /* 0x000000ff142b7207 */ /* 0x000fe40006800000 */
[----:B------:R-:W-:-:S03]  /*c090*/  SEL R23, R23, RZ, !P5 ;  /* 0x000000ff17177207 */ /* 0x000fc60006800000 */
[----:B------:R-:W-:Y:S02]  /*c0a0*/  IMAD.IADD R43, R16, 0x1, R43 ;  /* 0x00000001102b7824 */ /* 0x000fe400078e022b */
[----:B------:R-:W-:Y:S02]  /*c0b0*/  IMAD.IADD R41, R17, 0x1, R23 ;  /* 0x0000000111297824 */ /* 0x000fe400078e0217 */
[----:B------:R-:W-:Y:S01]  /*c0c0*/  IMAD.MOV.U32 R26, RZ, RZ, R43 ;  /* 0x000000ffff1a7224 */ /* 0x000fe200078e002b */
[----:B------:R-:W-:Y:S01]  /*c0d0*/  ISETP.NE.AND P6, PT, R43, RZ, PT ;  /* 0x000000ff2b00720c */ /* 0x000fe20003fc5270 */
[----:B------:R-:W-:-:S12]  /*c0e0*/  VIADD R17, R42, 0x2 ;  /* 0x000000022a117836 */ /* 0x000fd80000000000 */
[----:B------:R-:W-:Y:S05]  /*c0f0*/  WARPSYNC.COLLECTIVE R21, `(.L_x_966) ;  /* 0x0000000015087348 */ /* 0x000fea0003c00000 */
[----:B------:R0:W1:Y:S02]  /*c100*/  SHFL.DOWN P5, R23, R26, R19, R24 ;  /* 0x080000131a177389 */ /* 0x00006400000a0018 */
[----:B01----:R-:W-:Y:S05]  /*c110*/  ENDCOLLECTIVE ;  /* 0x000000000000791b */ /* 0x003fea0003800000 */
.L_x_966:
[----:B------:R-:W-:Y:S02]  /*c120*/  IMAD.MOV.U32 R26, RZ, RZ, R41 ;  /* 0x000000ffff1a7224 */ /* 0x000fe400078e0029 */
[----:B------:R-:W-:-:S07]  /*c130*/  IMAD.MOV.U32 R20, RZ, RZ, R23 ;  /* 0x000000ffff147224 */ /* 0x000fce00078e0017 */
[----:B------:R-:W-:Y:S05]  /*c140*/  WARPSYNC.COLLECTIVE R21, `(.L_x_967) ;  /* 0x0000000015087348 */ /* 0x000fea0003c00000 */
[----:B------:R0:W1:Y:S02]  /*c150*/  SHFL.DOWN P5, R23, R26, R19, R24 ;  /* 0x080000131a177389 */ /* 0x00006400000a0018 */
[----:B01----:R-:W-:Y:S05]  /*c160*/  ENDCOLLECTIVE ;  /* 0x000000000000791b */ /* 0x003fea0003800000 */
.L_x_967:
[----:B------:R-:W-:Y:S01]  /*c170*/  IMAD.MOV.U32 R19, RZ, RZ, 0x4 ;  /* 0x00000004ff137424 */ /* 0x000fe200078e00ff */
[----:B------:R-:W-:Y:S02]  /*c180*/  ISETP.GT.AND P5, PT, R17, R24, PT ;  /* 0x000000181100720c */ /* 0x000fe40003fa4270 */
        /* <DEDUP_REMOVED lines=11> */
.L_x_968:
[----:B------:R-:W-:Y:S02]  /*c240*/  IMAD.MOV.U32 R26, RZ, RZ, R17 ;  /* 0x000000ffff1a7224 */ /* 0x000fe400078e0011 */
[----:B------:R-:W-:-:S07]  /*c250*/  IMAD.MOV.U32 R16, RZ, RZ, R23 ;  /* 0x000000ffff107224 */ /* 0x000fce00078e0017 */
[----:B------:R-:W-:Y:S05]  /*c260*/  WARPSYNC.COLLECTIVE R21, `(.L_x_969) ;  /* 0x0000000015087348 */ /* 0x000fea0003c00000 */
[----:B------:R0:W1:Y:S02]  /*c270*/  SHFL.DOWN P5, R23, R26, R19, R24 ;  /* 0x080000131a177389 */ /* 0x00006400000a0018 */
[----:B01----:R-:W-:Y:S05]  /*c280*/  ENDCOLLECTIVE ;  /* 0x000000000000791b */ /* 0x003fea0003800000 */
.L_x_969:
[----:B------:R-:W-:Y:S01]  /*c290*/  IMAD.MOV.U32 R19, RZ, RZ, 0x8 ;  /* 0x00000008ff137424 */ /* 0x000fe200078e00ff */
[----:B------:R-:W-:Y:S02]  /*c2a0*/  ISETP.GT.AND P5, PT, R41, R24, PT ;  /* 0x000000182900720c */ /* 0x000fe40003fa4270 */
[----:B------:R-:W-:Y:S02]  /*c2b0*/  SEL R23, R23, RZ, !P6 ;  /* 0x000000ff17177207 */ /* 0x000fe40007000000 */
[----:B------:R-:W-:-:S05]  /*c2c0*/  SEL R16, R16, RZ, !P5 ;  /* 0x000000ff10107207 */ /* 0x000fca0006800000 */
[----:B------:R-:W-:Y:S01]  /*c2d0*/  IMAD.IADD R47, R45, 0x1, R16 ;  /* 0x000000012d2f7824 */ /* 0x000fe200078e0210 */
[----:B------:R-:W-:-:S03]  /*c2e0*/  SEL R16, R23, RZ, !P5 ;  /* 0x000000ff17107207 */ /* 0x000fc60006800000 */
[----:B------:R-:W-:Y:S01]  /*c2f0*/  IMAD.MOV.U32 R26, RZ, RZ, R47 ;  /* 0x000000ffff1a7224 */ /* 0x000fe200078e002f */
[----:B------:R-:W-:Y:S01]  /*c300*/  ISETP.NE.AND P6, PT, R47, RZ, PT ;  /* 0x000000ff2f00720c */ /* 0x000fe20003fc5270 */
[----:B------:R-:W-:Y:S02]  /*c310*/  IMAD.IADD R41, R17, 0x1, R16 ;  /* 0x0000000111297824 */ /* 0x000fe400078e0210 */
[----:B------:R-:W-:-:S10]  /*c320*/  VIADD R17, R42, 0x8 ;  /* 0x000000082a117836 */ /* 0x000fd40000000000 */
[----:B------:R-:W-:Y:S05]  /*c330*/  WARPSYNC.COLLECTIVE R21, `(.L_x_970) ;  /* 0x0000000015087348 */ /* 0x000fea0003c00000 */
[----:B------:R0:W1:Y:S02]  /*c340*/  SHFL.DOWN P5, R23, R26, R19, R24 ;  /* 0x080000131a177389 */ /* 0x00006400000a0018 */
[----:B01----:R-:W-:Y:S05]  /*c350*/  ENDCOLLECTIVE ;  /* 0x000000000000791b */ /* 0x003fea0003800000 */
.L_x_970:
[----:B------:R-:W-:Y:S02]  /*c360*/  IMAD.MOV.U32 R26, RZ, RZ, R41 ;  /* 0x000000ffff1a7224 */ /* 0x000fe400078e0029 */
[----:B------:R-:W-:-:S07]  /*c370*/  IMAD.MOV.U32 R16, RZ, RZ, R23 ;  /* 0x000000ffff107224 */ /* 0x000fce00078e0017 */
[----:B------:R-:W-:Y:S05]  /*c380*/  WARPSYNC.COLLECTIVE R21, `(.L_x_971) ;  /* 0x0000000015087348 */ /* 0x000fea0003c00000 */
[----:B------:R0:W1:Y:S02]  /*c390*/  SHFL.DOWN P5, R23, R26, R19, R24 ;  /* 0x080000131a177389 */ /* 0x00006400000a0018 */
[----:B01----:R-:W-:Y:S05]  /*c3a0*/  ENDCOLLECTIVE ;  /* 0x000000000000791b */ /* 0x003fea0003800000 */
.L_x_971:
[----:B------:R-:W-:Y:S01]  /*c3b0*/  IMAD.MOV.U32 R19, RZ, RZ, 0x10 ;  /* 0x00000010ff137424 */ /* 0x000fe200078e00ff */
[----:B------:R-:W-:Y:S01]  /*c3c0*/  ISETP.GT.AND P5, PT, R17, R24, PT ;  /* 0x000000181100720c */ /* 0x000fe20003fa4270 */
[----:B------:R-:W-:Y:S01]  /*c3d0*/  VIADD R17, R42, 0x10 ;  /* 0x000000102a117836 */ /* 0x000fe20000000000 */
[----:B------:R-:W-:Y:S02]  /*c3e0*/  SEL R23, R23, RZ, !P6 ;  /* 0x000000ff17177207 */ /* 0x000fe40007000000 */
[----:B------:R-:W-:-:S05]  /*c3f0*/  SEL R16, R16, RZ, !P5 ;  /* 0x000000ff10107207 */ /* 0x000fca0006800000 */
[----:B------:R-:W-:Y:S01]  /*c400*/  IMAD.IADD R45, R47, 0x1, R16 ;  /* 0x000000012f2d7824 */ /* 0x000fe200078e0210 */
[----:B------:R-:W-:-:S03]  /*c410*/  SEL R16, R23, RZ, !P5 ;  /* 0x000000ff17107207 */ /* 0x000fc60006800000 */
[----:B------:R-:W-:Y:S01]  /*c420*/  IMAD.MOV.U32 R26, RZ, RZ, R45 ;  /* 0x000000ffff1a7224 */ /* 0x000fe200078e002d */
[----:B------:R-:W-:Y:S01]  /*c430*/  ISETP.NE.AND P6, PT, R45, RZ, PT ;  /* 0x000000ff2d00720c */ /* 0x000fe20003fc5270 */
[----:B------:R-:W-:Y:S01]  /*c440*/  IMAD.IADD R43, R41, 0x1, R16 ;  /* 0x00000001292b7824 */ /* 0x000fe200078e0210 */
[----:B------:R-:W-:-:S11]  /*c450*/  LOP3.LUT R16, RZ, R0, RZ, 0x33, !PT ;  /* 0x00000000ff107212 */ /* 0x000fd600078e33ff */
[----:B------:R-:W-:Y:S05]  /*c460*/  WARPSYNC.COLLECTIVE R21, `(.L_x_972) ;  /* 0x0000000015087348 */ /* 0x000fea0003c00000 */
[----:B------:R0:W1:Y:S02]  /*c470*/  SHFL.DOWN P5, R23, R26, R19, R24 ;  /* 0x080000131a177389 */ /* 0x00006400000a0018 */
[----:B01----:R-:W-:Y:S05]  /*c480*/  ENDCOLLECTIVE ;  /* 0x000000000000791b */ /* 0x003fea0003800000 */
.L_x_972:
[----:B------:R-:W-:Y:S02]  /*c490*/  IMAD.IADD R39, R16, 0x1, R39 ;  /* 0x0000000110277824 */ /* 0x000fe400078e0227 */
[----:B------:R-:W-:Y:S02]  /*c4a0*/  IMAD.MOV.U32 R26, RZ, RZ, R43 ;  /* 0x000000ffff1a7224 */ /* 0x000fe400078e002b */
[----:B------:R-:W-:-:S07]  /*c4b0*/  IMAD.MOV.U32 R20, RZ, RZ, R23 ;  /* 0x000000ffff147224 */ /* 0x000fce00078e0017 */
[----:B------:R-:W-:Y:S05]  /*c4c0*/  WARPSYNC.COLLECTIVE R21, `(.L_x_973) ;  /* 0x0000000015087348 */ /* 0x000fea0003c00000 */
[----:B------:R0:W1:Y:S02]  /*c4d0*/  SHFL.DOWN P5, R23, R26, R19, R24 ;  /* 0x080000131a177389 */ /* 0x00006400000a0018 */
[----:B01----:R-:W-:Y:S05]  /*c4e0*/  ENDCOLLECTIVE ;  /* 0x000000000000791b */ /* 0x003fea0003800000 */
.L_x_973:
[----:B------:R-:W-:Y:S05]  /*c4f0*/  WARPSYNC.COLLECTIVE R21, `(.L_x_974) ;  /* 0x0000000015087348 */ /* 0x000fea0003c00000 */
[----:B------:R-:W-:Y:S01]  /*c500*/  VOTE.ALL P3, P3 ;  /* 0x0000000000ff7806 */ /* 0x000fe20001860000 */
[----:B------:R-:W-:-:S12]  /*c510*/  ENDCOLLECTIVE ;  /* 0x000000000000791b */ /* 0x000fd80003800000 */
.L_x_974:
[----:B------:R-:W-:Y:S02]  /*c520*/  ISETP.GT.AND P5, PT, R17, R24, PT ;  /* 0x000000181100720c */ /* 0x000fe40003fa4270 */
[----:B------:R-:W0:Y:S01]  /*c530*/  LDC.64 R16, c[0x0][0x3a8] ;  /* 0x0000ea00ff107b82 */ /* 0x000e220000000a00 */
[----:B------:R-:W-:Y:S02]  /*c540*/  SEL R23, R23, RZ, !P6 ;  /* 0x000000ff17177207 */ /* 0x000fe40007000000 */
[----:B------:R-:W-:Y:S02]  /*c550*/  SEL R20, R20, RZ, !P5 ;  /* 0x000000ff14147207 */ /* 0x000fe40006800000 */
[----:B------:R-:W-:-:S03]  /*c560*/  SEL R22, R23, RZ, !P5 ;  /* 0x000000ff17167207 */ /* 0x000fc60006800000 */
[----:B------:R-:W-:Y:S02]  /*c570*/  IMAD.IADD R20, R45, 0x1, R20 ;  /* 0x000000012d147824 */ /* 0x000fe400078e0214 */
[----:B------:R-:W-:Y:S01]  /*c580*/  IMAD.IADD R22, R43, 0x1, R22 ;  /* 0x000000012b167824 */ /* 0x000fe200078e0216 */
[----:B0-----:R-:W-:-:S05]  /*c590*/  IADD3 R40, P5, PT, R16, 0x200, RZ ;  /* 0x0000020010287810 */ /* 0x001fca0007fbe0ff */
[----:B------:R-:W-:Y:S01]  /*c5a0*/  IMAD.X R41, RZ, RZ, R17, P5 ;  /* 0x000000ffff297224 */ /* 0x000fe200028e0611 */
[----:B------:R-:W-:Y:S07]  /*c5b0*/  BRA `(.L_x_975) ;  /* 0xffffffcc003c7947 */ /* 0x000fee000383ffff */
.L_x_908:
[----:B------:R-:W-:Y:S01]  /*c5c0*/  BSSY B0, `(.L_x_976) ;  /* 0x0000006000007945 */ /* 0x000fe20003800000 */
[----:B------:R-:W-:Y:S01]  /*c5d0*/  PLOP3.LUT P3, PT, P3, PT, PT, 0x8, 0x80 ;  /* 0x000000000080781c */ /* 0x000fe20001f6e170 */
[----:B------:R-:W-:-:S12]  /*c5e0*/  IMAD.MOV.U32 R21, RZ, RZ, -0x1 ;  /* 0xffffffffff157424 */ /* 0x000fd800078e00ff */
[----:B------:R-:W-:Y:S05]  /*c5f0*/  WARPSYNC.COLLECTIVE R21, `(.L_x_977) ;  /* 0x0000000015087348 */ /* 0x000fea0003c00000 */
[----:B------:R-:W-:Y:S01]  /*c600*/  VOTE.ANY P3, P3 ;  /* 0x0000000000ff7806 */ /* 0x000fe20001860100 */
[----:B------:R-:W-:-:S12]  /*c610*/  ENDCOLLECTIVE ;  /* 0x000000000000791b */ /* 0x000fd80003800000 */
.L_x_977:
[----:B------:R-:W-:Y:S05]  /*c620*/  BSYNC B0 ;  /* 0x0000000000007941 */ /* 0x000fea0003800000 */
.L_x_976:
[----:B------:R-:W-:Y:S05]  /*c630*/  BRA `(.L_x_978) ;  /* 0xffffffcc00407947 */ /* 0x000fea000383ffff */
.L_x_910:
        /* <DEDUP_REMOVED lines=8> */
.L_x_980:
[----:B------:R-:W-:Y:S05]  /*c6c0*/  BSYNC B0 ;  /* 0x0000000000007941 */ /* 0x000fea0003800000 */
.L_x_979:
[----:B------:R-:W-:Y:S01]  /*c6d0*/  LOP3.LUT R21, R21, 0x80000000, R27, 0xec, !PT ;  /* 0x8000000015157812 */ /* 0x000fe200078eec1b */
[----:B------:R-:W-:Y:S01]  /*c6e0*/  IMAD.MOV.U32 R26, RZ, RZ, R16 ;  /* 0x000000ffff1a7224 */ /* 0x000fe200078e0010 */
[----:B------:R-:W-:Y:S01]  /*c6f0*/  ISETP.NE.AND P6, PT, R16, RZ, PT ;  /* 0x000000ff1000720c */ /* 0x000fe20003fc5270 */
[----:B------:R-:W-:Y:S02]  /*c700*/  IMAD.MOV.U32 R19, RZ, RZ, 0x1 ;  /* 0x00000001ff137424 */ /* 0x000fe400078e00ff */
[----:B------:R-:W-:Y:S02]  /*c710*/  VIADD R18, R21, 0xffffffff ;  /* 0xffffffff15127836 */ /* 0x000fe40000000000 */
[----:B------:R-:W-:Y:S02]  /*c720*/  VIADD R45, R42, 0x2 ;  /* 0x000000022a2d7836 */ /* 0x000fe40000000000 */
[----:B------:R-:W-:Y:S01]  /*c730*/  VIADD R39, R39, 0xffffffe0 ;  /* 0xffffffe027277836 */ /* 0x000fe20000000000 */
[----:B------:R-:W-:Y:S01]  /*c740*/  LOP3.LUT R18, R21, R18, RZ, 0xc, !PT ;  /* 0x0000001215127212 */ /* 0x000fe200078e0cff */
[----:B------:R-:W-:-:S03]  /*c750*/  IMAD.MOV.U32 R21, RZ, RZ, -0x1 ;  /* 0xffffffffff157424 */ /* 0x000fc600078e00ff */
[----:B------:R0:W1:Y:S04]  /*c760*/  POPC R24, R18 ;  /* 0x0000001200187309 */ /* 0x0000680000000000 */
[----:B01----:R-:W-:Y:S05]  /*c770*/  WARPSYNC.COLLECTIVE R21, `(.L_x_981) ;  /* 0x0000000015087348 */ /* 0x003fea0003c00000 */
[----:B-1----:R1:W2:Y:S02]  /*c780*/  SHFL.DOWN P5, R23, R26, R19, R24 ;  /* 0x080000131a177389 */ /* 0x0022a400000a0018 */
[----:B012---:R-:W-:Y:S05]  /*c790*/  ENDCOLLECTIVE ;  /* 0x000000000000791b */ /* 0x007fea0003800000 */
.L_x_981:
[----:B------:R-:W-:Y:S02]  /*c7a0*/  IMAD.MOV.U32 R26, RZ, RZ, R17 ;  /* 0x000000ffff1a7224 */ /* 0x000fe400078e0011 */
[----:B------:R-:W-:-:S07]  /*c7b0*/  IMAD.MOV.U32 R44, RZ, RZ, R23 ;  /* 0x000000ffff2c7224 */ /* 0x000fce00078e0017 */
[----:B------:R-:W-:Y:S05]  /*c7c0*/  WARPSYNC.COLLECTIVE R21, `(.L_x_982) ;  /* 0x0000000015087348 */ /* 0x000fea0003c00000 */
[----:B------:R0:W1:Y:S02]  /*c7d0*/  SHFL.DOWN P5, R23, R26, R19, R24 ;  /* 0x080000131a177389 */ /* 0x00006400000a0018 */
[----:B01----:R-:W-:Y:S05]  /*c7e0*/  ENDCOLLECTIVE ;  /* 0x000000000000791b */ /* 0x003fea0003800000 */
.L_x_982:
        /* <DEDUP_REMOVED lines=8> */
[----:B------:R-:W-:-:S13]  /*c870*/  ISETP.NE.AND P6, PT, R44, RZ, PT ;  /* 0x000000ff2c00720c */ /* 0x000fda0003fc5270 */
[----:B------:R-:W-:Y:S05]  /*c880*/  WARPSYNC.COLLECTIVE R21, `(.L_x_983) ;  /* 0x0000000015087348 */ /* 0x000fea0003c00000 */
[----:B------:R0:W1:Y:S02]  /*c890*/  SHFL.DOWN P5, R23, R26, R19, R24 ;  /* 0x080000131a177389 */ /* 0x00006400000a0018 */
[----:B01----:R-:W-:Y:S05]  /*c8a0*/  ENDCOLLECTIVE ;  /* 0x000000000000791b */ /* 0x003fea0003800000 */
.L_x_983:
[----:B------:R-:W-:Y:S02]  /*c8b0*/  IMAD.MOV.U32 R26, RZ, RZ, R43 ;  /* 0x000000ffff1a7224 */ /* 0x000fe400078e002b */
[----:B------:R-:W-:-:S07]  /*c8c0*/  IMAD.MOV.U32 R17, RZ, RZ, R23 ;  /* 0x000000ffff117224 */ /* 0x000fce00078e0017 */
[----:B------:R-:W-:Y:S05]  /*c8d0*/  WARPSYNC.COLLECTIVE R21, `(.L_x_984) ;  /* 0x0000000015087348 */ /* 0x000fea0003c00000 */
[----:B------:R0:W1:Y:S02]  /*c8e0*/  SHFL.DOWN P5, R23, R26, R19, R24 ;  /* 0x080000131a177389 */ /* 0x00006400000a0018 */
[----:B01----:R-:W-:Y:S05]  /*c8f0*/  ENDCOLLECTIVE ;  /* 0x000000000000791b */ /* 0x003fea0003800000 */
.L_x_984:
        /* <DEDUP_REMOVED lines=13> */
.L_x_985:
[----:B------:R-:W-:Y:S02]  /*c9d0*/  IMAD.MOV.U32 R26, RZ, RZ, R45 ;  /* 0x000000ffff1a7224 */ /* 0x000fe400078e002d */
[----:B------:R-:W-:-:S07]  /*c9e0*/  IMAD.MOV.U32 R16, RZ, RZ, R23 ;  /* 0x000000ffff107224 */ /* 0x000fce00078e0017 */
[----:B------:R-:W-:Y:S05]  /*c9f0*/  WARPSYNC.COLLECTIVE R21, `(.L_x_986) ;  /* 0x0000000015087348 */ /* 0x000fea0003c00000 */
[----:B------:R0:W1:Y:S02]  /*ca00*/  SHFL.DOWN P5, R23, R26, R19, R24 ;  /* 0x080000131a177389 */ /* 0x00006400000a0018 */
[----:B01----:R-:W-:Y:S05]  /*ca10*/  ENDCOLLECTIVE ;  /* 0x000000000000791b */ /* 0x003fea0003800000 */
.L_x_986:
[----:B------:R-:W-:Y:S01]  /*ca20*/  IMAD.MOV.U32 R19, RZ, RZ, 0x8 ;  /* 0x00000008ff137424 */ /* 0x000fe200078e00ff */
[----:B------:R-:W-:Y:S02]  /*ca30*/  ISETP.GT.AND P5, PT, R43, R24, PT ;  /* 0x000000182b00720c */ /* 0x000fe40003fa4270 */
[----:B------:R-:W-:Y:S02]  /*ca40*/  SEL R23, R23, RZ, !P6 ;  /* 0x000000ff17177207 */ /* 0x000fe40007000000 */
[----:B------:R-:W-:-:S05]  /*ca50*/  SEL R16, R16, RZ, !P5 ;  /* 0x000000ff10107207 */ /* 0x000fca0006800000 */
[----:B------:R-:W-:Y:S01]  /*ca60*/  IMAD.IADD R47, R17, 0x1, R16 ;  /* 0x00000001112f7824 */ /* 0x000fe200078e0210 */
[----:B------:R-:W-:Y:S01]  /*ca70*/  SEL R16, R23, RZ, !P5 ;  /* 0x000000ff17107207 */ /* 0x000fe20006800000 */
[----:B------:R-:W-:Y:S02]  /*ca80*/  VIADD R17, R42, 0x8 ;  /* 0x000000082a117836 */ /* 0x000fe40000000000 */
[----:B------:R-:W-:Y:S01]  /*ca90*/  IMAD.MOV.U32 R26, RZ, RZ, R47 ;  /* 0x000000ffff1a7224 */ /* 0x000fe200078e002f */
[----:B------:R-:W-:Y:S01]  /*caa0*/  ISETP.NE.AND P6, PT, R47, RZ, PT ;  /* 0x000000ff2f00720c */ /* 0x000fe20003fc5270 */
[----:B------:R-:W-:-:S12]  /*cab0*/  IMAD.IADD R43, R45, 0x1, R16 ;  /* 0x000000012d2b7824 */ /* 0x000fd800078e0210 */
[----:B------:R-:W-:Y:S05]  /*cac0*/  WARPSYNC.COLLECTIVE R21, `(.L_x_987) ;  /* 0x0000000015087348 */ /* 0x000fea0003c00000 */
[----:B------:R0:W1:Y:S02]  /*cad0*/  SHFL.DOWN P5, R23, R26, R19, R24 ;  /* 0x080000131a177389 */ /* 0x00006400000a0018 */
[----:B01----:R-:W-:Y:S05]  /*cae0*/  ENDCOLLECTIVE ;  /* 0x000000000000791b */ /* 0x003fea0003800000 */
.L_x_987:
[----:B------:R-:W-:Y:S02]  /*caf0*/  IMAD.MOV.U32 R26, RZ, RZ, R43 ;  /* 0x000000ffff1a7224 */ /* 0x000fe400078e002b */
[----:B------:R-:W-:-:S07]  /*cb00*/  IMAD.MOV.U32 R16, RZ, RZ, R23 ;  /* 0x000000ffff107224 */ /* 0x000fce00078e0017 */
[----:B------:R-:W-:Y:S05]  /*cb10*/  WARPSYNC.COLLECTIVE R21, `(.L_x_988) ;  /* 0x0000000015087348 */ /* 0x000fea0003c00000 */
[----:B------:R0:W1:Y:S02]  /*cb20*/  SHFL.DOWN P5, R23, R26, R19, R24 ;  /* 0x080000131a177389 */ /* 0x00006400000a0018 */
[----:B01----:R-:W-:Y:S05]  /*cb30*/  ENDCOLLECTIVE ;  /* 0x000000000000791b */ /* 0x003fea0003800000 */
.L_x_988:
        /* <DEDUP_REMOVED lines=13> */
.L_x_989:
[----:B------:R-:W-:Y:S02]  /*cc10*/  IMAD.MOV.U32 R26, RZ, RZ, R17 ;  /* 0x000000ffff1a7224 */ /* 0x000fe400078e0011 */
[----:B------:R-:W-:-:S07]  /*cc20*/  IMAD.MOV.U32 R16, RZ, RZ, R23 ;  /* 0x000000ffff107224 */ /* 0x000fce00078e0017 */
[----:B------:R-:W-:Y:S05]  /*cc30*/  WARPSYNC.COLLECTIVE R21, `(.L_x_990) ;  /* 0x0000000015087348 */ /* 0x000fea0003c00000 */
[----:B------:R0:W1:Y:S02]  /*cc40*/  SHFL.DOWN P5, R23, R26, R19, R24 ;  /* 0x080000131a177389 */ /* 0x00006400000a0018 */
[----:B01----:R-:W-:Y:S05]  /*cc50*/  ENDCOLLECTIVE ;  /* 0x000000000000791b */ /* 0x003fea0003800000 */
.L_x_990:
[----:B------:R-:W-:Y:S05]  /*cc60*/  WARPSYNC.COLLECTIVE R21, `(.L_x_991) ;  /* 0x0000000015087348 */ /* 0x000fea0003c00000 */
[----:B------:R-:W-:Y:S01]  /*cc70*/  VOTE.ALL P3, P3 ;  /* 0x0000000000ff7806 */ /* 0x000fe20001860000 */
[----:B------:R-:W-:-:S12]  /*cc80*/  ENDCOLLECTIVE ;  /* 0x000000000000791b */ /* 0x000fd80003800000 */
.L_x_991:
[----:B------:R-:W-:Y:S02]  /*cc90*/  ISETP.GT.AND P5, PT, R43, R24, PT ;  /* 0x000000182b00720c */ /* 0x000fe40003fa4270 */
[----:B------:R-:W-:Y:S02]  /*cca0*/  SEL R23, R23, RZ, !P6 ;  /* 0x000000ff17177207 */ /* 0x000fe40007000000 */
[----:B------:R-:W-:Y:S02]  /*ccb0*/  SEL R16, R16, RZ, !P5 ;  /* 0x000000ff10107207 */ /* 0x000fe40006800000 */
[----:B------:R-:W-:Y:S02]  /*ccc0*/  SEL R18, R23, RZ, !P5 ;  /* 0x000000ff17127207 */ /* 0x000fe40006800000 */
[----:B------:R-:W-:Y:S02]  /*ccd0*/  ISETP.NE.AND P5, PT, R20, RZ, PT ;  /* 0x000000ff1400720c */ /* 0x000fe40003fa5270 */
[----:B------:R-:W-:Y:S01]  /*cce0*/  IADD3 R20, PT, PT, R45, R16, R20 ;  /* 0x000000102d147210 */ /* 0x000fe20007ffe014 */
[----:B------:R-:W-:-:S05]  /*ccf0*/  IMAD.IADD R18, R17, 0x1, R18 ;  /* 0x0000000111127824 */ /* 0x000fca00078e0212 */
[----:B------:R-:W-:-:S05]  /*cd00*/  SEL R17, R18, RZ, !P5 ;  /* 0x000000ff12117207 */ /* 0x000fca0006800000 */
[----:B------:R-:W-:Y:S01]  /*cd10*/  IMAD.IADD R22, R17, 0x1, R22 ;  /* 0x0000000111167824 */ /* 0x000fe200078e0216 */
[----:B------:R-:W-:Y:S06]  /*cd20*/  BRA `(.L_x_992) ;  /* 0xffffffc8008c7947 */ /* 0x000fec000383ffff */
.L_x_993:
        /* <DEDUP_REMOVED lines=13> */
.L_x_1034:


//--------------------- .text._ZN6thrust24THRUST_300001_SM_1000_NS8cuda_cub4core6detail13_kernel_agentINS1_15__reduce_by_key9InitAgentIN3cub18CUB_300001_SM_100024ReduceByKeyScanTileStateIiiLb1EEEiPiEEJSA_iSB_EEEvDpT0_ --------------------------
	.section	.text._ZN6thrust24THRUST_300001_SM_1000_NS8cuda_cub4core6detail13_kernel_agentINS1_15__reduce_by_key9InitAgentIN3cub18CUB_300001_SM_100024ReduceByKeyScanTileStateIiiLb1EEEiPiEEJSA_iSB_EEEvDpT0_,"ax",@progbits
	.align	128
        .global         _ZN6thrust24THRUST_300001_SM_1000_NS8cuda_cub4core6detail13_kernel_agentINS1_15__reduce_by_key9InitAgentIN3cub18CUB_300001_SM_100024ReduceByKeyScanTileStateIiiLb1EEEiPiEEJSA_iSB_EEEvDpT0_
        .type           _ZN6thrust24THRUST_300001_SM_1000_NS8cuda_cub4core6detail13_kernel_agentINS1_15__reduce_by_key9InitAgentIN3cub18CUB_300001_SM_100024ReduceByKeyScanTileStateIiiLb1EEEiPiEEJSA_iSB_EEEvDpT0_,@function
        .size           _ZN6thrust24THRUST_300001_SM_1000_NS8cuda_cub4core6detail13_kernel_agentINS1_15__reduce_by_key9InitAgentIN3cub18CUB_300001_SM_100024ReduceByKeyScanTileStateIiiLb1EEEiPiEEJSA_iSB_EEEvDpT0_,(.L_x_1035 - _ZN6thrust24THRUST_300001_SM_1000_NS8cuda_cub4core6detail13_kernel_agentINS1_15__reduce_by_key9InitAgentIN3cub18CUB_300001_SM_100024ReduceByKeyScanTileStateIiiLb1EEEiPiEEJSA_iSB_EEEvDpT0_)
        .other          _ZN6thrust24THRUST_300001_SM_1000_NS8cuda_cub4core6detail13_kernel_agentINS1_15__reduce_by_key9InitAgentIN3cub18CUB_300001_SM_100024ReduceByKeyScanTileStateIiiLb1EEEiPiEEJSA_iSB_EEEvDpT0_,@"STO_CUDA_ENTRY STV_DEFAULT"
_ZN6thrust24THRUST_300001_SM_1000_NS8cuda_cub4core6detail13_kernel_agentINS1_15__reduce_by_key9InitAgentIN3cub18CUB_300001_SM_100024ReduceByKeyScanTileStateIiiLb1EEEiPiEEJSA_iSB_EEEvDpT0_:
.text._ZN6thrust24THRUST_300001_SM_1000_NS8cuda_cub4core6detail13_kernel_agentINS1_15__reduce_by_key9InitAgentIN3cub18CUB_300001_SM_100024ReduceByKeyScanTileStateIiiLb1EEEiPiEEJSA_iSB_EEEvDpT0_:
        /* <DEDUP_REMOVED lines=22> */
[----:B0-----:R-:W-:Y:S01]  /*0160*/  STG.E desc[UR4][R2.64], RZ ;  /* 0x000000ff02007986 */ /* 0x001fe2000c101904 */
[----:B------:R-:W-:Y:S05]  /*0170*/  EXIT ;  /* 0x000000000000794d */ /* 0x000fea0003800000 */
.L_x_994:
        /* <DEDUP_REMOVED lines=16> */
.L_x_1035:


//--------------------- .text._Z21find_group_boundariesP8KeyValueiPiS1_S1_ --------------------------
	.section	.text._Z21find_group_boundariesP8KeyValueiPiS1_S1_,"ax",@progbits
	.align	128
        .global         _Z21find_group_boundariesP8KeyValueiPiS1_S1_
        .type           _Z21find_group_boundariesP8KeyValueiPiS1_S1_,@function
        .size           _Z21find_group_boundariesP8KeyValueiPiS1_S1_,(.L_x_1036 - _Z21find_group_boundariesP8KeyValueiPiS1_S1_)
        .other          _Z21find_group_boundariesP8KeyValueiPiS1_S1_,@"STO_CUDA_ENTRY STV_DEFAULT"
_Z21find_group_boundariesP8KeyValueiPiS1_S1_:
.text._Z21find_group_boundariesP8KeyValueiPiS1_S1_:
[----:B------:R-:W-:Y:S01]  /*0000*/  LDC R1, c[0x0][0x37c] ;  /* 0x0000df00ff017b82 */ /* 0x000fe20000000800 */
[----:B------:R-:W0:Y:S02]  /*0010*/  S2R R0, SR_TID.X ;  /* 0x0000000000007919 */ /* 0x000e240000002100 */
[----:B0-----:R-:W-:-:S13]  /*0020*/  ISETP.NE.AND P0, PT, R0, RZ, PT ;  /* 0x000000ff0000720c */ /* 0x001fda0003f05270 */
[----:B------:R-:W-:Y:S05]  /*0030*/  @P0 EXIT ;  /* 0x000000000000094d */ /* 0x000fea0003800000 */
[----:B------:R-:W0:Y:S01]  /*0040*/  LDC R4, c[0x0][0x388] ;  /* 0x0000e200ff047b82 */ /* 0x000e220000000800 */
[----:B------:R-:W1:Y:S07]  /*0050*/  LDCU.64 UR4, c[0x0][0x358] ;  /* 0x00006b00ff0477ac */ /* 0x000e6e0008000a00 */
[----:B------:R-:W1:Y:S01]  /*0060*/  LDC.64 R2, c[0x0][0x3a0] ;  /* 0x0000e800ff027b82 */ /* 0x000e620000000a00 */
[----:B0-----:R-:W-:Y:S01]  /*0070*/  ISETP.GE.AND P0, PT, R4, 0x1, PT ;  /* 0x000000010400780c */ /* 0x001fe20003f06270 */
[----:B-1----:R0:W-:-:S12]  /*0080*/  STG.E desc[UR4][R2.64], RZ ;  /* 0x000000ff02007986 */ /* 0x0021d8000c101904 */
[----:B------:R-:W-:Y:S05]  /*0090*/  @!P0 EXIT ;  /* 0x000000000000894d */ /* 0x000fea0003800000 */
[----:B0-----:R-:W0:Y:S01]  /*00a0*/  LDC.64 R2, c[0x0][0x390] ;  /* 0x0000e400ff027b82 */ /* 0x001e220000000a00 */
[----:B------:R-:W-:Y:S01]  /*00b0*/  ISETP.NE.AND P0, PT, R4, 0x1, PT ;  /* 0x000000010400780c */ /* 0x000fe20003f05270 */
[----:B------:R-:W-:Y:S01]  /*00c0*/  HFMA2 R0, -RZ, RZ, 0, 0 ;  /* 0x00000000ff007431 */ /* 0x000fe200000001ff */
[----:B0-----:R0:W-:Y:S11]  /*00d0*/  STG.E desc[UR4][R2.64], RZ ;  /* 0x000000ff02007986 */ /* 0x0011f6000c101904 */
[----:B------:R-:W-:Y:S05]  /*00e0*/  @!P0 BRA `(.L_x_995) ;  /* 0x0000000c00a08947 */ /* 0x000fea0003800000 */
[C---:B------:R-:W-:Y:S01]  /*00f0*/  VIADD R0, R4.reuse, 0xfffffffe ;  /* 0xfffffffe04007836 */ /* 0x040fe20000000000 */
[----:B0-----:R-:W-:Y:S02]  /*0100*/  IADD3 R2, PT, PT, R4, -0x1, RZ ;  /* 0xffffffff04027810 */ /* 0x001fe40007ffe0ff */
[----:B------:R-:W-:Y:S02]  /*0110*/  MOV R3, 0x1 ;  /* 0x0000000100037802 */ /* 0x000fe40000000f00 */
[----:B------:R-:W-:Y:S01]  /*0120*/  ISETP.GE.U32.AND P0, PT, R0, 0x7, PT ;  /* 0x000000070000780c */ /* 0x000fe20003f06070 */
[----:B------:R-:W-:Y:S01]  /*0130*/  IMAD.MOV.U32 R0, RZ, RZ, RZ ;  /* 0x000000ffff007224 */ /* 0x000fe200078e00ff */
[----:B------:R-:W-:-:S11]  /*0140*/  LOP3.LUT R16, R2, 0x7, RZ, 0xc0, !PT ;  /* 0x0000000702107812 */ /* 0x000fd600078ec0ff */
[----:B------:R-:W-:Y:S05]  /*0150*/  @!P0 BRA `(.L_x_996) ;  /* 0x0000000400c08947 */ /* 0x000fea0003800000 */
[----:B------:R-:W-:Y:S01]  /*0160*/  LOP3.LUT R3, R2, 0xfffffff8, RZ, 0xc0, !PT ;  /* 0xfffffff802037812 */ /* 0x000fe200078ec0ff */
[----:B------:R-:W-:Y:S01]  /*0170*/  IMAD.MOV.U32 R0, RZ, RZ, RZ ;  /* 0x000000ffff007224 */ /* 0x000fe200078e00ff */
[----:B------:R-:W-:-:S07]  /*0180*/  MOV R6, 0x1 ;  /* 0x0000000100067802 */ /* 0x000fce0000000f00 */
.L_x_997:
[----:B0-----:R-:W0:Y:S08]  /*0190*/  LDC.64 R4, c[0x0][0x380] ;  /* 0x0000e000ff047b82 */ /* 0x001e300000000a00 */
[----:B------:R-:W1:Y:S01]  /*01a0*/  LDC.64 R8, c[0x0][0x390] ;  /* 0x0000e400ff087b82 */ /* 0x000e620000000a00 */
[----:B0-----:R-:W-:-:S05]  /*01b0*/  IMAD.WIDE.U32 R4, R6, 0x8, R4 ;  /* 0x0000000806047825 */ /* 0x001fca00078e0004 */
[----:B------:R-:W2:Y:S04]  /*01c0*/  LDG.E R7, desc[UR4][R4.64] ;  /* 0x0000000404077981 */ /* 0x000ea8000c1e1900 */
[----:B------:R-:W2:Y:S02]  /*01d0*/  LDG.E R10, desc[UR4][R4.64+-0x8] ;  /* 0xfffff804040a7981 */ /* 0x000ea4000c1e1900 */
[----:B--2---:R-:W-:Y:S02]  /*01e0*/  ISETP.NE.AND P0, PT, R7, R10, PT ;  /* 0x0000000a0700720c */ /* 0x004fe40003f05270 */
[----:B------:R-:W0:Y:S11]  /*01f0*/  LDC.64 R10, c[0x0][0x398] ;  /* 0x0000e600ff0a7b82 */ /* 0x000e360000000a00 */
[----:B-1----:R-:W-:-:S05]  /*0200*/  @P0 IMAD.WIDE R8, R0, 0x4, R8 ;  /* 0x0000000400080825 */ /* 0x002fca00078e0208 */
[----:B------:R-:W2:Y:S01]  /*0210*/  @P0 LDG.E R13, desc[UR4][R8.64] ;  /* 0x00000004080d0981 */ /* 0x000ea2000c1e1900 */
[----:B0-----:R-:W-:-:S04]  /*0220*/  @P0 IMAD.WIDE R10, R0, 0x4, R10 ;  /* 0x00000004000a0825 */ /* 0x001fc800078e020a */
[----:B--2---:R-:W-:Y:S02]  /*0230*/  @P0 IMAD.IADD R17, R6, 0x1, -R13 ;  /* 0x0000000106110824 */ /* 0x004fe400078e0a0d */
[----:B------:R-:W0:Y:S03]  /*0240*/  LDC.64 R12, c[0x0][0x390] ;  /* 0x0000e400ff0c7b82 */ /* 0x000e260000000a00 */
[----:B------:R-:W-:Y:S04]  /*0250*/  @P0 STG.E desc[UR4][R10.64], R17 ;  /* 0x000000110a000986 */ /* 0x000fe8000c101904 */
[----:B------:R1:W-:Y:S04]  /*0260*/  @P0 STG.E desc[UR4][R8.64+0x4], R6 ;  /* 0x0000040608000986 */ /* 0x0003e8000c101904 */
[----:B------:R-:W2:Y:S04]  /*0270*/  @P0 LDG.E R7, desc[UR4][R4.64] ;  /* 0x0000000404070981 */ /* 0x000ea8000c1e1900 */
[----:B------:R-:W2:Y:S01]  /*0280*/  LDG.E R14, desc[UR4][R4.64+0x8] ;  /* 0x00000804040e7981 */ /* 0x000ea2000c1e1900 */
[----:B------:R-:W-:Y:S01]  /*0290*/  @P0 IADD3 R0, PT, PT, R0, 0x1, RZ ;  /* 0x0000000100000810 */ /* 0x000fe20007ffe0ff */
[----:B-1----:R-:W1:Y:S01]  /*02a0*/  LDC.64 R8, c[0x0][0x390] ;  /* 0x0000e400ff087b82 */ /* 0x002e620000000a00 */
[----:B--2---:R-:W-:-:S07]  /*02b0*/  ISETP.NE.AND P1, PT, R14, R7, PT ;  /* 0x000000070e00720c */ /* 0x004fce0003f25270 */
[----:B------:R-:W2:Y:S06]  /*02c0*/  LDC.64 R14, c[0x0][0x398] ;  /* 0x0000e600ff0e7b82 */ /* 0x000eac0000000a00 */
[----:B0-----:R-:W-:-:S05]  /*02d0*/  @P1 IMAD.WIDE R12, R0, 0x4, R12 ;  /* 0x00000004000c1825 */ /* 0x001fca00078e020c */
[----:B------:R-:W3:Y:S01]  /*02e0*/  @P1 LDG.E R18, desc[UR4][R12.64] ;  /* 0x000000040c121981 */ /* 0x000ee2000c1e1900 */
[----:B------:R-:W-:Y:S02]  /*02f0*/  @P1 VIADD R19, R6, 0x1 ;  /* 0x0000000106131836 */ /* 0x000fe40000000000 */
[----:B--2---:R-:W-:-:S03]  /*0300*/  @P1 IMAD.WIDE R14, R0, 0x4, R14 ;  /* 0x00000004000e1825 */ /* 0x004fc600078e020e */
[----:B---3--:R-:W-:-:S05]  /*0310*/  @P1 IADD3 R17, PT, PT, R19, -R18, RZ ;  /* 0x8000001213111210 */ /* 0x008fca0007ffe0ff */
[----:B------:R-:W-:Y:S04]  /*0320*/  @P1 STG.E desc[UR4][R14.64], R17 ;  /* 0x000000110e001986 */ /* 0x000fe8000c101904 */
[----:B------:R0:W-:Y:S04]  /*0330*/  @P1 STG.E desc[UR4][R12.64+0x4], R19 ;  /* 0x000004130c001986 */ /* 0x0001e8000c101904 */
[----:B------:R-:W2:Y:S04]  /*0340*/  @P1 LDG.E R7, desc[UR4][R4.64+0x8] ;  /* 0x0000080404071981 */ /* 0x000ea8000c1e1900 */
[----:B------:R-:W2:Y:S01]  /*0350*/  LDG.E R10, desc[UR4][R4.64+0x10] ;  /* 0x00001004040a7981 */ /* 0x000ea2000c1e1900 */
[----:B------:R-:W-:Y:S01]  /*0360*/  @P1 VIADD R0, R0, 0x1 ;  /* 0x0000000100001836 */ /* 0x000fe20000000000 */
[----:B0-----:R-:W0:Y:S01]  /*0370*/  LDC.64 R12, c[0x0][0x390] ;  /* 0x0000e400ff0c7b82 */ /* 0x001e220000000a00 */
[----:B--2---:R-:W-:-:S07]  /*0380*/  ISETP.NE.AND P0, PT, R10, R7, PT ;  /* 0x000000070a00720c */ /* 0x004fce0003f05270 */
[----:B------:R-:W2:Y:S06]  /*0390*/  LDC.64 R10, c[0x0][0x398] ;  /* 0x0000e600ff0a7b82 */ /* 0x000eac0000000a00 */
[----:B-1----:R-:W-:-:S05]  /*03a0*/  @P0 IMAD.WIDE R8, R0, 0x4, R8 ;  /* 0x0000000400080825 */ /* 0x002fca00078e0208 */
[----:B------:R-:W3:Y:S01]  /*03b0*/  @P0 LDG.E R18, desc[UR4][R8.64] ;  /* 0x0000000408120981 */ /* 0x000ee2000c1e1900 */
[----:B------:R-:W-:Y:S01]  /*03c0*/  @P0 IADD3 R21, PT, PT, R6, 0x2, RZ ;  /* 0x0000000206150810 */ /* 0x000fe20007ffe0ff */
[----:B--2---:R-:W-:-:S04]  /*03d0*/  @P0 IMAD.WIDE R10, R0, 0x4, R10 ;  /* 0x00000004000a0825 */ /* 0x004fc800078e020a */
[----:B---3--:R-:W-:-:S05]  /*03e0*/  @P0 IMAD.IADD R17, R21, 0x1, -R18 ;  /* 0x0000000115110824 */ /* 0x008fca00078e0a12 */
        /* <DEDUP_REMOVED lines=50> */
[----:B--2---:R-:W-:-:S03]  /*0710*/  @P0 IMAD.WIDE R10, R0, 0x4, R10 ;  /* 0x00000004000a0825 */ /* 0x004fc600078e020a */
[----:B---3--:R-:W-:-:S05]  /*0720*/  @P0 IADD3 R17, PT, PT, R21, -R18, RZ ;  /* 0x8000001215110210 */ /* 0x008fca0007ffe0ff */
[----:B------:R-:W-:Y:S04]  /*0730*/  @P0 STG.E desc[UR4][R10.64], R17 ;  /* 0x000000110a000986 */ /* 0x000fe8000c101904 */
[----:B------:R1:W-:Y:S04]  /*0740*/  @P0 STG.E desc[UR4][R8.64+0x4], R21 ;  /* 0x0000041508000986 */ /* 0x0003e8000c101904 */
[----:B------:R-:W2:Y:S04]  /*0750*/  @P0 LDG.E R7, desc[UR4][R4.64+0x30] ;  /* 0x0000300404070981 */ /* 0x000ea8000c1e1900 */
[----:B------:R-:W2:Y:S01]  /*0760*/  LDG.E R14, desc[UR4][R4.64+0x38] ;  /* 0x00003804040e7981 */ /* 0x000ea2000c1e1900 */
[----:B------:R-:W-:Y:S01]  /*0770*/  @P0 VIADD R0, R0, 0x1 ;  /* 0x0000000100000836 */ /* 0x000fe20000000000 */
[----:B--2---:R-:W-:-:S02]  /*0780*/  ISETP.NE.AND P1, PT, R14, R7, PT ;  /* 0x000000070e00720c */ /* 0x004fc40003f25270 */
[----:B------:R-:W2:Y:S11]  /*0790*/  LDC.64 R14, c[0x0][0x398] ;  /* 0x0000e600ff0e7b82 */ /* 0x000eb60000000a00 */
[----:B0-----:R-:W-:-:S05]  /*07a0*/  @P1 IMAD.WIDE R12, R0, 0x4, R12 ;  /* 0x00000004000c1825 */ /* 0x001fca00078e020c */
[----:B------:R-:W1:Y:S01]  /*07b0*/  @P1 LDG.E R18, desc[UR4][R12.64] ;  /* 0x000000040c121981 */ /* 0x000e62000c1e1900 */
[C---:B------:R-:W-:Y:S01]  /*07c0*/  IADD3 R7, PT, PT, R6.reuse, 0x7, RZ ;  /* 0x0000000706077810 */ /* 0x040fe20007ffe0ff */
[----:B------:R-:W-:-:S03]  /*07d0*/  VIADD R6, R6, 0x8 ;  /* 0x0000000806067836 */ /* 0x000fc60000000000 */
[C---:B------:R-:W-:Y:S01]  /*07e0*/  ISETP.NE.AND P0, PT, R7.reuse, R3, PT ;  /* 0x000000030700720c */ /* 0x040fe20003f05270 */
[C---:B--2---:R-:W-:Y:S01]  /*07f0*/  @P1 IMAD.WIDE R14, R0.reuse, 0x4, R14 ;  /* 0x00000004000e1825 */ /* 0x044fe200078e020e */
[----:B------:R-:W-:Y:S02]  /*0800*/  @P1 IADD3 R0, PT, PT, R0, 0x1, RZ ;  /* 0x0000000100001810 */ /* 0x000fe40007ffe0ff */
[----:B-1----:R-:W-:-:S05]  /*0810*/  @P1 IADD3 R9, PT, PT, R7, -R18, RZ ;  /* 0x8000001207091210 */ /* 0x002fca0007ffe0ff */
[----:B------:R0:W-:Y:S04]  /*0820*/  @P1 STG.E desc[UR4][R14.64], R9 ;  /* 0x000000090e001986 */ /* 0x0001e8000c101904 */
[----:B------:R0:W-:Y:S01]  /*0830*/  @P1 STG.E desc[UR4][R12.64+0x4], R7 ;  /* 0x000004070c001986 */ /* 0x0001e2000c101904 */
[----:B------:R-:W-:Y:S05]  /*0840*/  @P0 BRA `(.L_x_997) ;  /* 0xfffffff800500947 */ /* 0x000fea000383ffff */
[----:B------:R-:W-:-:S07]  /*0850*/  MOV R3, R6 ;  /* 0x0000000600037202 */ /* 0x000fce0000000f00 */
.L_x_996:
[----:B------:R-:W-:-:S13]  /*0860*/  ISETP.NE.AND P0, PT, R16, RZ, PT ;  /* 0x000000ff1000720c */ /* 0x000fda0003f05270 */
[----:B------:R-:W-:Y:S05]  /*0870*/  @!P0 BRA `(.L_x_995) ;  /* 0x0000000400bc8947 */ /* 0x000fea0003800000 */
[----:B------:R-:W-:Y:S02]  /*0880*/  ISETP.GE.U32.AND P1, PT, R16, 0x4, PT ;  /* 0x000000041000780c */ /* 0x000fe40003f26070 */
[----:B------:R-:W-:-:S04]  /*0890*/  LOP3.LUT R10, R2, 0x3, RZ, 0xc0, !PT ;  /* 0x00000003020a7812 */ /* 0x000fc800078ec0ff */
[----:B------:R-:W-:-:S07]  /*08a0*/  ISETP.NE.AND P0, PT, R10, RZ, PT ;  /* 0x000000ff0a00720c */ /* 0x000fce0003f05270 */
[----:B------:R-:W-:Y:S06]  /*08b0*/  @!P1 BRA `(.L_x_998) ;  /* 0x0000000000e49947 */ /* 0x000fec0003800000 */
[----:B0-----:R-:W0:Y:S08]  /*08c0*/  LDC.64 R8, c[0x0][0x380] ;  /* 0x0000e000ff087b82 */ /* 0x001e300000000a00 */
[----:B------:R-:W1:Y:S08]  /*08d0*/  LDC.64 R12, c[0x0][0x390] ;  /* 0x0000e400ff0c7b82 */ /* 0x000e700000000a00 */
[----:B------:R-:W2:Y:S01]  /*08e0*/  LDC.64 R14, c[0x0][0x398] ;  /* 0x0000e600ff0e7b82 */ /* 0x000ea20000000a00 */
[----:B0-----:R-:W-:-:S04]  /*08f0*/  IMAD.WIDE.U32 R6, R3, 0x8, R8 ;  /* 0x0000000803067825 */ /* 0x001fc800078e0008 */
[----:B------:R-:W-:Y:S01]  /*0900*/  IMAD.WIDE R4, R3, 0x8, R8 ;  /* 0x0000000803047825 */ /* 0x000fe200078e0208 */
[----:B------:R-:W3:Y:S04]  /*0910*/  LDG.E R22, desc[UR4][R6.64] ;  /* 0x0000000406167981 */ /* 0x000ee8000c1e1900 */
[----:B------:R-:W3:Y:S02]  /*0920*/  LDG.E R11, desc[UR4][R4.64+-0x8] ;  /* 0xfffff804040b7981 */ /* 0x000ee4000c1e1900 */
[----:B---3--:R-:W-:-:S13]  /*0930*/  ISETP.NE.AND P2, PT, R22, R11, PT ;  /* 0x0000000b1600720c */ /* 0x008fda0003f45270 */
[----:B-1----:R-:W-:-:S05]  /*0940*/  @P2 IMAD.WIDE R12, R0, 0x4, R12 ;  /* 0x00000004000c2825 */ /* 0x002fca00078e020c */
[----:B------:R-:W3:Y:S01]  /*0950*/  @P2 LDG.E R16, desc[UR4][R12.64] ;  /* 0x000000040c102981 */ /* 0x000ee2000c1e1900 */
[----:B------:R-:W-:Y:S02]  /*0960*/  VIADD R11, R3, 0x1 ;  /* 0x00000001030b7836 */ /* 0x000fe40000000000 */
[----:B--2---:R-:W-:-:S04]  /*0970*/  @P2 IMAD.WIDE R20, R0, 0x4, R14 ;  /* 0x0000000400142825 */ /* 0x004fc800078e020e */
[----:B------:R-:W-:Y:S01]  /*0980*/  IMAD.WIDE.U32 R18, R11, 0x8, R8 ;  /* 0x000000080b127825 */ /* 0x000fe200078e0008 */
[C---:B---3--:R-:W-:Y:S02]  /*0990*/  @P2 IADD3 R25, PT, PT, R3.reuse, -R16, RZ ;  /* 0x8000001003192210 */ /* 0x048fe40007ffe0ff */
[----:B------:R-:W0:Y:S03]  /*09a0*/  LDC.64 R16, c[0x0][0x390] ;  /* 0x0000e400ff107b82 */ /* 0x000e260000000a00 */
[----:B------:R-:W-:Y:S04]  /*09b0*/  @P2 STG.E desc[UR4][R20.64], R25 ;  /* 0x0000001914002986 */ /* 0x000fe8000c101904 */
[----:B------:R1:W-:Y:S04]  /*09c0*/  @P2 STG.E desc[UR4][R12.64+0x4], R3 ;  /* 0x000004030c002986 */ /* 0x0003e8000c101904 */
[----:B------:R-:W2:Y:S04]  /*09d0*/  LDG.E R19, desc[UR4][R18.64] ;  /* 0x0000000412137981 */ /* 0x000ea8000c1e1900 */
[----:B------:R-:W2:Y:S01]  /*09e0*/  @P2 LDG.E R22, desc[UR4][R4.64] ;  /* 0x0000000404162981 */ /* 0x000ea2000c1e1900 */
[----:B------:R-:W-:Y:S01]  /*09f0*/  @P2 IADD3 R0, PT, PT, R0, 0x1, RZ ;  /* 0x0000000100002810 */ /* 0x000fe20007ffe0ff */
[----:B------:R-:W-:Y:S01]  /*0a00*/  VIADD R15, R3, 0x2 ;  /* 0x00000002030f7836 */ /* 0x000fe20000000000 */
[----:B-1----:R-:W1:Y:S01]  /*0a10*/  LDC.64 R12, c[0x0][0x390] ;  /* 0x0000e400ff0c7b82 */ /* 0x002e620000000a00 */
[----:B--2---:R-:W-:-:S07]  /*0a20*/  ISETP.NE.AND P1, PT, R19, R22, PT ;  /* 0x000000161300720c */ /* 0x004fce0003f25270 */
[----:B------:R-:W2:Y:S06]  /*0a30*/  LDC.64 R22, c[0x0][0x398] ;  /* 0x0000e600ff167b82 */ /* 0x000eac0000000a00 */
[----:B0-----:R-:W-:-:S05]  /*0a40*/  @P1 IMAD.WIDE R16, R0, 0x4, R16 ;  /* 0x0000000400101825 */ /* 0x001fca00078e0210 */
[----:B------:R-:W3:Y:S01]  /*0a50*/  @P1 LDG.E R14, desc[UR4][R16.64] ;  /* 0x00000004100e1981 */ /* 0x000ee2000c1e1900 */
[----:B------:R-:W-:-:S04]  /*0a60*/  IMAD.WIDE.U32 R8, R15, 0x8, R8 ;  /* 0x000000080f087825 */ /* 0x000fc800078e0008 */
[----:B--2---:R-:W-:Y:S01]  /*0a70*/  @P1 IMAD.WIDE R22, R0, 0x4, R22 ;  /* 0x0000000400161825 */ /* 0x004fe200078e0216 */
[----:B---3--:R-:W-:-:S05]  /*0a80*/  @P1 IADD3 R21, PT, PT, R11, -R14, RZ ;  /* 0x8000000e0b151210 */ /* 0x008fca0007ffe0ff */
[----:B------:R-:W-:Y:S04]  /*0a90*/  @P1 STG.E desc[UR4][R22.64], R21 ;  /* 0x0000001516001986 */ /* 0x000fe8000c101904 */
[----:B------:R0:W-:Y:S04]  /*0aa0*/  @P1 STG.E desc[UR4][R16.64+0x4], R11 ;  /* 0x0000040b10001986 */ /* 0x0001e8000c101904 */
[----:B------:R-:W2:Y:S04]  /*0ab0*/  LDG.E R8, desc[UR4][R8.64] ;  /* 0x0000000408087981 */ /* 0x000ea8000c1e1900 */
[----:B------:R-:W2:Y:S01]  /*0ac0*/  LDG.E R19, desc[UR4][R4.64+0x8] ;  /* 0x0000080404137981 */ /* 0x000ea2000c1e1900 */
[----:B------:R-:W-:Y:S01]  /*0ad0*/  @P1 IADD3 R0, PT, PT, R0, 0x1, RZ ;  /* 0x0000000100001810 */ /* 0x000fe20007ffe0ff */
[----:B0-----:R-:W0:Y:S01]  /*0ae0*/  LDC.64 R16, c[0x0][0x398] ;  /* 0x0000e600ff107b82 */ /* 0x001e220000000a00 */
[----:B--2---:R-:W-:-:S07]  /*0af0*/  ISETP.NE.AND P2, PT, R8, R19, PT ;  /* 0x000000130800720c */ /* 0x004fce0003f45270 */
[----:B------:R-:W2:Y:S08]  /*0b00*/  LDC.64 R18, c[0x0][0x398] ;  /* 0x0000e600ff127b82 */ /* 0x000eb00000000a00 */
[----:B------:R-:W3:Y:S01]  /*0b10*/  LDC.64 R8, c[0x0][0x390] ;  /* 0x0000e400ff087b82 */ /* 0x000ee20000000a00 */
[----:B-1----:R-:W-:-:S05]  /*0b20*/  @P2 IMAD.WIDE R12, R0, 0x4, R12 ;  /* 0x00000004000c2825 */ /* 0x002fca00078e020c */
[----:B------:R-:W4:Y:S01]  /*0b30*/  @P2 LDG.E R14, desc[UR4][R12.64] ;  /* 0x000000040c0e2981 */ /* 0x000f22000c1e1900 */
[----:B--2---:R-:W-:-:S04]  /*0b40*/  @P2 IMAD.WIDE R18, R0, 0x4, R18 ;  /* 0x0000000400122825 */ /* 0x004fc800078e0212 */
[----:B----4-:R-:W-:-:S05]  /*0b50*/  @P2 IMAD.IADD R21, R15, 0x1, -R14 ;  /* 0x000000010f152824 */ /* 0x010fca00078e0a0e */
[----:B------:R-:W-:Y:S04]  /*0b60*/  @P2 STG.E desc[UR4][R18.64], R21 ;  /* 0x0000001512002986 */ /* 0x000fe8000c101904 */
[----:B------:R1:W-:Y:S04]  /*0b70*/  @P2 STG.E desc[UR4][R12.64+0x4], R15 ;  /* 0x0000040f0c002986 */ /* 0x0003e8000c101904 */
[----:B------:R-:W2:Y:S04]  /*0b80*/  LDG.E R6, desc[UR4][R6.64+0x18] ;  /* 0x0000180406067981 */ /* 0x000ea8000c1e1900 */
[----:B------:R-:W2:Y:S01]  /*0b90*/  LDG.E R5, desc[UR4][R4.64+0x10] ;  /* 0x0000100404057981 */ /* 0x000ea2000c1e1900 */
[----:B------:R-:W-:-:S02]  /*0ba0*/  @P2 IADD3 R0, PT, PT, R0, 0x1, RZ ;  /* 0x0000000100002810 */ /* 0x000fc40007ffe0ff */
[----:B--2---:R-:W-:-:S13]  /*0bb0*/  ISETP.NE.AND P1, PT, R6, R5, PT ;  /* 0x000000050600720c */ /* 0x004fda0003f25270 */
[----:B---3--:R-:W-:-:S05]  /*0bc0*/  @P1 IMAD.WIDE R8, R0, 0x4, R8 ;  /* 0x0000000400081825 */ /* 0x008fca00078e0208 */
[----:B------:R-:W1:Y:S01]  /*0bd0*/  @P1 LDG.E R14, desc[UR4][R8.64] ;  /* 0x00000004080e1981 */ /* 0x000e62000c1e1900 */
[C---:B------:R-:W-:Y:S01]  /*0be0*/  @P1 IADD3 R11, PT, PT, R3.reuse, 0x3, RZ ;  /* 0x00000003030b1810 */ /* 0x040fe20007ffe0ff */
[C---:B0-----:R-:W-:Y:S01]  /*0bf0*/  @P1 IMAD.WIDE R16, R0.reuse, 0x4, R16 ;  /* 0x0000000400101825 */ /* 0x041fe200078e0210 */
[----:B------:R-:W-:Y:S02]  /*0c00*/  IADD3 R3, PT, PT, R3, 0x4, RZ ;  /* 0x0000000403037810 */ /* 0x000fe40007ffe0ff */
[----:B------:R-:W-:Y:S01]  /*0c10*/  @P1 IADD3 R0, PT, PT, R0, 0x1, RZ ;  /* 0x0000000100001810 */ /* 0x000fe20007ffe0ff */
[----:B-1----:R-:W-:-:S05]  /*0c20*/  @P1 IMAD.IADD R13, R11, 0x1, -R14 ;  /* 0x000000010b0d1824 */ /* 0x002fca00078e0a0e */
[----:B------:R1:W-:Y:S04]  /*0c30*/  @P1 STG.E desc[UR4][R16.64], R13 ;  /* 0x0000000d10001986 */ /* 0x0003e8000c101904 */
[----:B------:R1:W-:Y:S02]  /*0c40*/  @P1 STG.E desc[UR4][R8.64+0x4], R11 ;  /* 0x0000040b08001986 */ /* 0x0003e4000c101904 */
.L_x_998:
[----:B------:R-:W-:Y:S05]  /*0c50*/  @!P0 BRA `(.L_x_995) ;  /* 0x0000000000c48947 */ /* 0x000fea0003800000 */
[----:B------:R-:W-:Y:S02]  /*0c60*/  ISETP.NE.AND P1, PT, R10, 0x1, PT ;  /* 0x000000010a00780c */ /* 0x000fe40003f25270 */
[----:B------:R-:W-:-:S04]  /*0c70*/  LOP3.LUT R2, R2, 0x1, RZ, 0xc0, !PT ;  /* 0x0000000102027812 */ /* 0x000fc800078ec0ff */
[----:B------:R-:W-:-:S07]  /*0c80*/  ISETP.NE.U32.AND P0, PT, R2, 0x1, PT ;  /* 0x000000010200780c */ /* 0x000fce0003f05070 */
[----:B------:R-:W-:Y:S06]  /*0c90*/  @!P1 BRA `(.L_x_999) ;  /* 0x0000000000749947 */ /* 0x000fec0003800000 */
[----:B------:R-:W2:Y:S08]  /*0ca0*/  LDC.64 R4, c[0x0][0x380] ;  /* 0x0000e000ff047b82 */ /* 0x000eb00000000a00 */
[----:B01----:R-:W0:Y:S08]  /*0cb0*/  LDC.64 R8, c[0x0][0x390] ;  /* 0x0000e400ff087b82 */ /* 0x003e300000000a00 */
[----:B------:R-:W1:Y:S01]  /*0cc0*/  LDC.64 R10, c[0x0][0x398] ;  /* 0x0000e600ff0a7b82 */ /* 0x000e620000000a00 */
[----:B--2---:R-:W-:-:S07]  /*0cd0*/  IMAD.WIDE.U32 R6, R3, 0x8, R4 ;  /* 0x0000000803067825 */ /* 0x004fce00078e0004 */
[----:B------:R-:W2:Y:S01]  /*0ce0*/  LDC.64 R12, c[0x0][0x390] ;  /* 0x0000e400ff0c7b82 */ /* 0x000ea20000000a00 */
[----:B------:R-:W-:Y:S01]  /*0cf0*/  IMAD.WIDE R4, R3, 0x8, R4 ;  /* 0x0000000803047825 */ /* 0x000fe200078e0204 */
[----:B------:R-:W3:Y:S04]  /*0d00*/  LDG.E R15, desc[UR4][R6.64] ;  /* 0x00000004060f7981 */ /* 0x000ee8000c1e1900 */
[----:B------:R-:W3:Y:S02]  /*0d10*/  LDG.E R2, desc[UR4][R4.64+-0x8] ;  /* 0xfffff80404027981 */ /* 0x000ee4000c1e1900 */
[----:B---3--:R-:W-:-:S13]  /*0d20*/  ISETP.NE.AND P1, PT, R15, R2, PT ;  /* 0x000000020f00720c */ /* 0x008fda0003f25270 */
[----:B0-----:R-:W-:-:S05]  /*0d30*/  @P1 IMAD.WIDE R8, R0, 0x4, R8 ;  /* 0x0000000400081825 */ /* 0x001fca00078e0208 */
[----:B------:R-:W3:Y:S01]  /*0d40*/  @P1 LDG.E R2, desc[UR4][R8.64] ;  /* 0x0000000408021981 */ /* 0x000ee2000c1e1900 */
[----:B-1----:R-:W-:-:S04]  /*0d50*/  @P1 IMAD.WIDE R10, R0, 0x4, R10 ;  /* 0x00000004000a1825 */ /* 0x002fc800078e020a */
[----:B---3--:R-:W-:-:S05]  /*0d60*/  @P1 IMAD.IADD R17, R3, 0x1, -R2 ;  /* 0x0000000103111824 */ /* 0x008fca00078e0a02 */
[----:B------:R-:W-:Y:S04]  /*0d70*/  @P1 STG.E desc[UR4][R10.64], R17 ;  /* 0x000000110a001986 */ /* 0x000fe8000c101904 */
[----:B------:R0:W-:Y:S04]  /*0d80*/  @P1 STG.E desc[UR4][R8.64+0x4], R3 ;  /* 0x0000040308001986 */ /* 0x0001e8000c101904 */
[----:B------:R-:W3:Y:S04]  /*0d90*/  @P1 LDG.E R15, desc[UR4][R4.64] ;  /* 0x00000004040f1981 */ /* 0x000ee8000c1e1900 */
[----:B------:R-:W3:Y:S01]  /*0da0*/  LDG.E R6, desc[UR4][R6.64+0x8] ;  /* 0x0000080406067981 */ /* 0x000ee2000c1e1900 */
[----:B------:R-:W-:-:S02]  /*0db0*/  @P1 IADD3 R0, PT, PT, R0, 0x1, RZ ;  /* 0x0000000100001810 */ /* 0x000fc40007ffe0ff */
[----:B---3--:R-:W-:Y:S02]  /*0dc0*/  ISETP.NE.AND P2, PT, R6, R15, PT ;  /* 0x0000000f0600720c */ /* 0x008fe40003f45270 */
[----:B------:R-:W1:Y:S11]  /*0dd0*/  LDC.64 R14, c[0x0][0x398] ;  /* 0x0000e600ff0e7b82 */ /* 0x000e760000000a00 */
[----:B--2---:R-:W-:-:S05]  /*0de0*/  @P2 IMAD.WIDE R12, R0, 0x4, R12 ;  /* 0x00000004000c2825 */ /* 0x004fca00078e020c */
[----:B------:R-:W2:Y:S01]  /*0df0*/  @P2 LDG.E R2, desc[UR4][R12.64] ;  /* 0x000000040c022981 */ /* 0x000ea2000c1e1900 */
[C---:B------:R-:W-:Y:S02]  /*0e00*/  @P2 IADD3 R19, PT, PT, R3.reuse, 0x1, RZ ;  /* 0x0000000103132810 */ /* 0x040fe40007ffe0ff */
[----:B0-----:R-:W-:Y:S01]  /*0e10*/  IADD3 R3, PT, PT, R3, 0x2, RZ ;  /* 0x0000000203037810 */ /* 0x001fe20007ffe0ff */
[C---:B-1----:R-:W-:Y:S01]  /*0e20*/  @P2 IMAD.WIDE R14, R0.reuse, 0x4, R14 ;  /* 0x00000004000e2825 */ /* 0x042fe200078e020e */
[----:B------:R-:W-:-:S03]  /*0e30*/  @P2 IADD3 R0, PT, PT, R0, 0x1, RZ ;  /* 0x0000000100002810 */ /* 0x000fc60007ffe0ff */
[----:B--2---:R-:W-:-:S05]  /*0e40*/  @P2 IMAD.IADD R9, R19, 0x1, -R2 ;  /* 0x0000000113092824 */ /* 0x004fca00078e0a02 */
[----:B------:R2:W-:Y:S04]  /*0e50*/  @P2 STG.E desc[UR4][R14.64], R9 ;  /* 0x000000090e002986 */ /* 0x0005e8000c101904 */
[----:B------:R2:W-:Y:S02]  /*0e60*/  @P2 STG.E desc[UR4][R12.64+0x4], R19 ;  /* 0x000004130c002986 */ /* 0x0005e4000c101904 */
.L_x_999:
[----:B------:R-:W-:Y:S05]  /*0e70*/  @P0 BRA `(.L_x_995) ;  /* 0x00000000003c0947 */ /* 0x000fea0003800000 */
[----:B0-----:R-:W0:Y:S08]  /*0e80*/  LDC.64 R6, c[0x0][0x380] ;  /* 0x0000e000ff067b82 */ /* 0x001e300000000a00 */
[----:B-12---:R-:W1:Y:S08]  /*0e90*/  LDC.64 R8, c[0x0][0x390] ;  /* 0x0000e400ff087b82 */ /* 0x006e700000000a00 */
[----:B------:R-:W2:Y:S01]  /*0ea0*/  LDC.64 R10, c[0x0][0x398] ;  /* 0x0000e600ff0a7b82 */ /* 0x000ea20000000a00 */
[----:B0-----:R-:W-:-:S04]  /*0eb0*/  IMAD.WIDE.U32 R4, R3, 0x8, R6 ;  /* 0x0000000803047825 */ /* 0x001fc800078e0006 */
[----:B------:R-:W-:Y:S02]  /*0ec0*/  IMAD.WIDE R6, R3, 0x8, R6 ;  /* 0x0000000803067825 */ /* 0x000fe400078e0206 */
[----:B------:R-:W3:Y:S04]  /*0ed0*/  LDG.E R4, desc[UR4][R4.64] ;  /* 0x0000000404047981 */ /* 0x000ee8000c1e1900 */
[----:B------:R-:W3:Y:S02]  /*0ee0*/  LDG.E R7, desc[UR4][R6.64+-0x8] ;  /* 0xfffff80406077981 */ /* 0x000ee4000c1e1900 */
[----:B---3--:R-:W-:-:S13]  /*0ef0*/  ISETP.NE.AND P0, PT, R4, R7, PT ;  /* 0x000000070400720c */ /* 0x008fda0003f05270 */
[----:B-1----:R-:W-:-:S05]  /*0f00*/  @P0 IMAD.WIDE R8, R0, 0x4, R8 ;  /* 0x0000000400080825 */ /* 0x002fca00078e0208 */
[----:B------:R-:W3:Y:S01]  /*0f10*/  @P0 LDG.E R2, desc[UR4][R8.64] ;  /* 0x0000000408020981 */ /* 0x000ee2000c1e1900 */
[C---:B--2---:R-:W-:Y:S01]  /*0f20*/  @P0 IMAD.WIDE R10, R0.reuse, 0x4, R10 ;  /* 0x00000004000a0825 */ /* 0x044fe200078e020a */
[----:B------:R-:W-:-:S03]  /*0f30*/  @P0 IADD3 R0, PT, PT, R0, 0x1, RZ ;  /* 0x0000000100000810 */ /* 0x000fc60007ffe0ff */
[----:B---3--:R-:W-:-:S05]  /*0f40*/  @P0 IMAD.IADD R13, R3, 0x1, -R2 ;  /* 0x00000001030d0824 */ /* 0x008fca00078e0a02 */
[----:B------:R3:W-:Y:S04]  /*0f50*/  @P0 STG.E desc[UR4][R10.64], R13 ;  /* 0x0000000d0a000986 */ /* 0x0007e8000c101904 */
[----:B------:R3:W-:Y:S02]  /*0f60*/  @P0 STG.E desc[UR4][R8.64+0x4], R3 ;  /* 0x0000040308000986 */ /* 0x0007e4000c101904 */
.L_x_995:
[----:B0--3--:R-:W0:Y:S01]  /*0f70*/  LDC.64 R2, c[0x0][0x390] ;  /* 0x0000e400ff027b82 */ /* 0x009e220000000a00 */
[----:B------:R-:W2:Y:S07]  /*0f80*/  LDCU UR6, c[0x0][0x388] ;  /* 0x00007100ff0677ac */ /* 0x000eae0008000800 */
[----:B------:R-:W3:Y:S01]  /*0f90*/  LDC.64 R4, c[0x0][0x398] ;  /* 0x0000e600ff047b82 */ /* 0x000ee20000000a00 */
[----:B0-----:R-:W-:-:S06]  /*0fa0*/  IMAD.WIDE R2, R0, 0x4, R2 ;  /* 0x0000000400027825 */ /* 0x001fcc00078e0202 */
[----:B------:R-:W2:Y:S01]  /*0fb0*/  LDG.E R2, desc[UR4][R2.64] ;  /* 0x0000000402027981 */ /* 0x000ea2000c1e1900 */
[----:B------:R-:W0:Y:S01]  /*0fc0*/  LDC.64 R6, c[0x0][0x3a0] ;  /* 0x0000e800ff067b82 */ /* 0x000e220000000a00 */
[C---:B---3--:R-:W-:Y:S01]  /*0fd0*/  IMAD.WIDE R4, R0.reuse, 0x4, R4 ;  /* 0x0000000400047825 */ /* 0x048fe200078e0204 */
[----:B-1----:R-:W-:Y:S02]  /*0fe0*/  IADD3 R11, PT, PT, R0, 0x1, RZ ;  /* 0x00000001000b7810 */ /* 0x002fe40007ffe0ff */
[----:B--2---:R-:W-:-:S05]  /*0ff0*/  IADD3 R9, PT, PT, -R2, UR6, RZ ;  /* 0x0000000602097c10 */ /* 0x004fca000fffe1ff */
[----:B------:R-:W-:Y:S04]  /*1000*/  STG.E desc[UR4][R4.64], R9 ;  /* 0x0000000904007986 */ /* 0x000fe8000c101904 */
[----:B0-----:R-:W-:Y:S01]  /*1010*/  STG.E desc[UR4][R6.64], R11 ;  /* 0x0000000b06007986 */ /* 0x001fe2000c101904 */
[----:B------:R-:W-:Y:S05]  /*1020*/  EXIT ;  /* 0x000000000000794d */ /* 0x000fea0003800000 */
.L_x_1000:
        /* <DEDUP_REMOVED lines=13> */
.L_x_1036:


//--------------------- .text._Z20reduce_by_key_sharedP8KeyValueS0_PiS1_i --------------------------
	.section	.text._Z20reduce_by_key_sharedP8KeyValueS0_PiS1_i,"ax",@progbits
	.align	128
        .global         _Z20reduce_by_key_sharedP8KeyValueS0_PiS1_i
        .type           _Z20reduce_by_key_sharedP8KeyValueS0_PiS1_i,@function
        .size           _Z20reduce_by_key_sharedP8KeyValueS0_PiS1_i,(.L_x_1037 - _Z20reduce_by_key_sharedP8KeyValueS0_PiS1_i)
        .other          _Z20reduce_by_key_sharedP8KeyValueS0_PiS1_i,@"STO_CUDA_ENTRY STV_DEFAULT"
_Z20reduce_by_key_sharedP8KeyValueS0_PiS1_i:
.text._Z20reduce_by_key_sharedP8KeyValueS0_PiS1_i:
[----:B------:R-:W-:Y:S01]  /*0000*/  LDC R1, c[0x0][0x37c] ;  /* 0x0000df00ff017b82 */ /* 0x000fe20000000800 */
[----:B------:R-:W0:Y:S01]  /*0010*/  S2R R0, SR_CTAID.X ;  /* 0x0000000000007919 */ /* 0x000e220000002500 */
[----:B------:R-:W0:Y:S02]  /*0020*/  LDCU UR4, c[0x0][0x3a0] ;  /* 0x00007400ff0477ac */ /* 0x000e240008000800 */
[----:B0-----:R-:W-:-:S13]  /*0030*/  ISETP.GE.AND P0, PT, R0, UR4, PT ;  /* 0x0000000400007c0c */ /* 0x001fda000bf06270 */
[----:B------:R-:W-:Y:S05]  /*0040*/  @P0 EXIT ;  /* 0x000000000000094d */ /* 0x000fea0003800000 */
[----:B------:R-:W0:Y:S01]  /*0050*/  LDC.64 R2, c[0x0][0x398] ;  /* 0x0000e600ff027b82 */ /* 0x000e220000000a00 */
[----:B------:R-:W1:Y:S01]  /*0060*/  LDCU.64 UR6, c[0x0][0x358] ;  /* 0x00006b00ff0677ac */ /* 0x000e620008000a00 */
[----:B------:R-:W2:Y:S06]  /*0070*/  S2R R12, SR_TID.X ;  /* 0x00000000000c7919 */ /* 0x000eac0000002100 */
[----:B------:R-:W3:Y:S01]  /*0080*/  LDC.64 R4, c[0x0][0x390] ;  /* 0x0000e400ff047b82 */ /* 0x000ee20000000a00 */
[----:B0-----:R-:W-:-:S05]  /*0090*/  IMAD.WIDE.U32 R2, R0, 0x4, R2 ;  /* 0x0000000400027825 */ /* 0x001fca00078e0002 */
[----:B-1----:R-:W2:Y:S01]  /*00a0*/  LDG.E R7, desc[UR6][R2.64] ;  /* 0x0000000602077981 */ /* 0x002ea2000c1e1900 */
[----:B------:R-:W-:Y:S01]  /*00b0*/  BSSY.RECONVERGENT B0, `(.L_x_1001) ;  /* 0x0000013000007945 */ /* 0x000fe20003800200 */
[----:B------:R-:W-:Y:S02]  /*00c0*/  CS2R R8, SRZ ;  /* 0x0000000000087805 */ /* 0x000fe4000001ff00 */
[----:B--2---:R-:W-:-:S13]  /*00d0*/  ISETP.GE.AND P0, PT, R12, R7, PT ;  /* 0x000000070c00720c */ /* 0x004fda0003f06270 */
[----:B---3--:R-:W-:Y:S05]  /*00e0*/  @P0 BRA `(.L_x_1002) ;  /* 0x00000000003c0947 */ /* 0x008fea0003800000 */
[----:B------:R-:W-:Y:S01]  /*00f0*/  IMAD.WIDE.U32 R2, R0, 0x4, R4 ;  /* 0x0000000400027825 */ /* 0x000fe200078e0004 */
[----:B------:R-:W0:Y:S04]  /*0100*/  LDC R11, c[0x0][0x360] ;  /* 0x0000d800ff0b7b82 */ /* 0x000e280000000800 */
[----:B------:R1:W5:Y:S01]  /*0110*/  LDG.E R6, desc[UR6][R2.64] ;  /* 0x0000000602067981 */ /* 0x000362000c1e1900 */
[----:B------:R-:W-:Y:S01]  /*0120*/  IMAD.MOV.U32 R10, RZ, RZ, R12 ;  /* 0x000000ffff0a7224 */ /* 0x000fe200078e000c */
[----:B------:R-:W-:Y:S02]  /*0130*/  CS2R R8, SRZ ;  /* 0x0000000000087805 */ /* 0x000fe4000001ff00 */
[----:B------:R-:W2:Y:S05]  /*0140*/  LDC.64 R4, c[0x0][0x380] ;  /* 0x0000e000ff047b82 */ /* 0x000eaa0000000a00 */
.L_x_1003:
[----:B-1---5:R-:W-:Y:S01]  /*0150*/  IMAD.IADD R3, R6, 0x1, R10 ;  /* 0x0000000106037824 */ /* 0x022fe200078e020a */
[----:B------:R-:W-:-:S03]  /*0160*/  ISETP.NE.AND P0, PT, R8, RZ, PT ;  /* 0x000000ff0800720c */ /* 0x000fc60003f05270 */
[----:B--2---:R-:W-:-:S05]  /*0170*/  IMAD.WIDE R2, R3, 0x8, R4 ;  /* 0x0000000803027825 */ /* 0x004fca00078e0204 */
[----:B------:R-:W2:Y:S01]  /*0180*/  LDG.E R14, desc[UR6][R2.64+0x4] ;  /* 0x00000406020e7981 */ /* 0x000ea2000c1e1900 */
[----:B0-----:R-:W-:-:S04]  /*0190*/  IMAD.IADD R10, R11, 0x1, R10 ;  /* 0x000000010b0a7824 */ /* 0x001fc800078e020a */
[----:B------:R3:W5:Y:S01]  /*01a0*/  @!P0 LDG.E R8, desc[UR6][R2.64] ;  /* 0x0000000602088981 */ /* 0x000762000c1e1900 */
[----:B------:R-:W-:Y:S01]  /*01b0*/  ISETP.GE.AND P0, PT, R10, R7, PT ;  /* 0x000000070a00720c */ /* 0x000fe20003f06270 */
[----:B--2---:R-:W-:-:S12]  /*01c0*/  IMAD.IADD R9, R14, 0x1, R9 ;  /* 0x000000010e097824 */ /* 0x004fd800078e0209 */
[----:B---3--:R-:W-:Y:S05]  /*01d0*/  @!P0 BRA `(.L_x_1003) ;  /* 0xfffffffc00dc8947 */ /* 0x008fea000383ffff */
.L_x_1002:
[----:B------:R-:W-:Y:S05]  /*01e0*/  BSYNC.RECONVERGENT B0 ;  /* 0x0000000000007941 */ /* 0x000fea0003800200 */
.L_x_1001:
[----:B------:R-:W0:Y:S01]  /*01f0*/  S2UR UR5, SR_CgaCtaId ;  /* 0x00000000000579c3 */ /* 0x000e220000008800 */
[----:B------:R-:W-:Y:S01]  /*0200*/  UMOV UR4, 0x400 ;  /* 0x0000040000047882 */ /* 0x000fe20000000000 */
[----:B------:R-:W1:Y:S01]  /*0210*/  LDCU UR8, c[0x0][0x360] ;  /* 0x00006c00ff0877ac */ /* 0x000e620008000800 */
[----:B------:R-:W-:Y:S01]  /*0220*/  ISETP.NE.AND P1, PT, R12, RZ, PT ;  /* 0x000000ff0c00720c */ /* 0x000fe20003f25270 */
[----:B-1----:R-:W-:Y:S02]  /*0230*/  UISETP.GE.U32.AND UP0, UPT, UR8, 0x2, UPT ;  /* 0x000000020800788c */ /* 0x002fe4000bf06070 */
[----:B0-----:R-:W-:-:S06]  /*0240*/  ULEA UR4, UR5, UR4, 0x18 ;  /* 0x0000000405047291 */ /* 0x001fcc000f8ec0ff */
[----:B------:R-:W-:-:S05]  /*0250*/  LEA R2, R12, UR4, 0x3 ;  /* 0x000000040c027c11 */ /* 0x000fca000f8e18ff */
[----:B-----5:R0:W-:Y:S01]  /*0260*/  STS.64 [R2], R8 ;  /* 0x0000000802007388 */ /* 0x0201e20000000a00 */
[----:B------:R-:W-:Y:S06]  /*0270*/  BAR.SYNC.DEFER_BLOCKING 0x0 ;  /* 0x0000000000007b1d */ /* 0x000fec0000010000 */
[----:B------:R-:W-:Y:S05]  /*0280*/  BRA.U !UP0, `(.L_x_1004) ;  /* 0x00000001083c7547 */ /* 0x000fea000b800000 */
[----:B------:R-:W-:Y:S01]  /*0290*/  VIADD R3, R2, 0x4 ;  /* 0x0000000402037836 */ /* 0x000fe20000000000 */
[----:B------:R-:W-:-:S07]  /*02a0*/  MOV R4, UR8 ;  /* 0x0000000800047c02 */ /* 0x000fce0008000f00 */
.L_x_1005:
[----:B0-----:R-:W-:-:S05]  /*02b0*/  SHF.R.U32.HI R9, RZ, 0x1, R4 ;  /* 0x00000001ff097819 */ /* 0x001fca0000011604 */
[----:B------:R-:W-:-:S05]  /*02c0*/  IMAD.IADD R5, R9, 0x1, R12 ;  /* 0x0000000109057824 */ /* 0x000fca00078e020c */
[----:B------:R-:W-:-:S04]  /*02d0*/  ISETP.GE.U32.AND P0, PT, R5, UR8, PT ;  /* 0x0000000805007c0c */ /* 0x000fc8000bf06070 */
[----:B------:R-:W-:-:S13]  /*02e0*/  ISETP.GE.U32.OR P0, PT, R12, R9, P0 ;  /* 0x000000090c00720c */ /* 0x000fda0000706470 */
[----:B------:R-:W-:Y:S01]  /*02f0*/  @!P0 IMAD R5, R9, 0x8, R3 ;  /* 0x0000000809058824 */ /* 0x000fe200078e0203 */
[----:B------:R-:W-:Y:S05]  /*0300*/  @!P0 LDS R6, [R2+0x4] ;  /* 0x0000040002068984 */ /* 0x000fea0000000800 */
[----:B------:R-:W0:Y:S02]  /*0310*/  @!P0 LDS R5, [R5] ;  /* 0x0000000005058984 */ /* 0x000e240000000800 */
[----:B0-----:R-:W-:-:S05]  /*0320*/  @!P0 IADD3 R7, PT, PT, R5, R6, RZ ;  /* 0x0000000605078210 */ /* 0x001fca0007ffe0ff */
[----:B------:R1:W-:Y:S01]  /*0330*/  @!P0 STS [R2+0x4], R7 ;  /* 0x0000040702008388 */ /* 0x0003e20000000800 */
[----:B------:R-:W-:Y:S01]  /*0340*/  BAR.SYNC.DEFER_BLOCKING 0x0 ;  /* 0x0000000000007b1d */ /* 0x000fe20000010000 */
[----:B------:R-:W-:Y:S01]  /*0350*/  ISETP.GT.U32.AND P0, PT, R4, 0x3, PT ;  /* 0x000000030400780c */ /* 0x000fe20003f04070 */
[----:B------:R-:W-:-:S12]  /*0360*/  IMAD.MOV.U32 R4, RZ, RZ, R9 ;  /* 0x000000ffff047224 */ /* 0x000fd800078e0009 */
[----:B-1----:R-:W-:Y:S05]  /*0370*/  @P0 BRA `(.L_x_1005) ;  /* 0xfffffffc00cc0947 */ /* 0x002fea000383ffff */
.L_x_1004:
[----:B------:R-:W-:Y:S05]  /*0380*/  @P1 EXIT ;  /* 0x000000000000194d */ /* 0x000fea0003800000 */
[----:B------:R-:W1:Y:S01]  /*0390*/  S2UR UR5, SR_CgaCtaId ;  /* 0x00000000000579c3 */ /* 0x000e620000008800 */
[----:B------:R-:W-:-:S07]  /*03a0*/  UMOV UR4, 0x400 ;  /* 0x0000040000047882 */ /* 0x000fce0000000000 */
[----:B0-----:R-:W0:Y:S01]  /*03b0*/  LDC.64 R2, c[0x0][0x388] ;  /* 0x0000e200ff027b82 */ /* 0x001e220000000a00 */
[----:B-1----:R-:W-:Y:S01]  /*03c0*/  ULEA UR4, UR5, UR4, 0x18 ;  /* 0x0000000405047291 */ /* 0x002fe2000f8ec0ff */
[----:B0-----:R-:W-:-:S08]  /*03d0*/  IMAD.WIDE.U32 R2, R0, 0x8, R2 ;  /* 0x0000000800027825 */ /* 0x001fd000078e0002 */
[----:B------:R-:W0:Y:S04]  /*03e0*/  LDS.64 R4, [UR4] ;  /* 0x00000004ff047984 */ /* 0x000e280008000a00 */
[----:B0-----:R-:W-:Y:S04]  /*03f0*/  STG.E desc[UR6][R2.64], R4 ;  /* 0x0000000402007986 */ /* 0x001fe8000c101906 */
[----:B------:R-:W-:Y:S01]  /*0400*/  STG.E desc[UR6][R2.64+0x4], R5 ;  /* 0x0000040502007986 */ /* 0x000fe2000c101906 */
[----:B------:R-:W-:Y:S05]  /*0410*/  EXIT ;  /* 0x000000000000794d */ /* 0x000fea0003800000 */
.L_x_1006:
        /* <DEDUP_REMOVED lines=14> */
.L_x_1037:


//--------------------- .text._Z14map_square_sumPiiP8KeyValue --------------------------
	.section	.text._Z14map_square_sumPiiP8KeyValue,"ax",@progbits
	.align	128
        .global         _Z14map_square_sumPiiP8KeyValue
        .type           _Z14map_square_sumPiiP8KeyValue,@function
        .size           _Z14map_square_sumPiiP8KeyValue,(.L_x_1038 - _Z14map_square_sumPiiP8KeyValue)
        .other          _Z14map_square_sumPiiP8KeyValue,@"STO_CUDA_ENTRY STV_DEFAULT"
_Z14map_square_sumPiiP8KeyValue:
.text._Z14map_square_sumPiiP8KeyValue:
[----:B------:R-:W-:Y:S01]  /*0000*/  LDC R1, c[0x0][0x37c] ;  /* 0x0000df00ff017b82 */ /* 0x000fe20000000800 */
[----:B------:R-:W0:Y:S07]  /*0010*/  S2R R0, SR_TID.X ;  /* 0x0000000000007919 */ /* 0x000e2e0000002100 */
[----:B------:R-:W0:Y:S01]  /*0020*/  S2UR UR4, SR_CTAID.X ;  /* 0x00000000000479c3 */ /* 0x000e220000002500 */
[----:B------:R-:W1:Y:S07]  /*0030*/  LDCU UR5, c[0x0][0x388] ;  /* 0x00007100ff0577ac */ /* 0x000e6e0008000800 */
[----:B------:R-:W0:Y:S02]  /*0040*/  LDC R7, c[0x0][0x360] ;  /* 0x0000d800ff077b82 */ /* 0x000e240000000800 */
[----:B0-----:R-:W-:-:S05]  /*0050*/  IMAD R7, R7, UR4, R0 ;  /* 0x0000000407077c24 */ /* 0x001fca000f8e0200 */
[----:B-1----:R-:W-:-:S13]  /*0060*/  ISETP.GE.AND P0, PT, R7, UR5, PT ;  /* 0x0000000507007c0c */ /* 0x002fda000bf06270 */
[----:B------:R-:W-:Y:S05]  /*0070*/  @P0 EXIT ;  /* 0x000000000000094d */ /* 0x000fea0003800000 */
[----:B------:R-:W0:Y:S01]  /*0080*/  LDC.64 R2, c[0x0][0x380] ;  /* 0x0000e000ff027b82 */ /* 0x000e220000000a00 */
[----:B------:R-:W1:Y:S07]  /*0090*/  LDCU.64 UR4, c[0x0][0x358] ;  /* 0x00006b00ff0477ac */ /* 0x000e6e0008000a00 */
[----:B------:R-:W2:Y:S01]  /*00a0*/  LDC.64 R4, c[0x0][0x390] ;  /* 0x0000e400ff047b82 */ /* 0x000ea20000000a00 */
[----:B0-----:R-:W-:-:S06]  /*00b0*/  IMAD.WIDE R2, R7, 0x4, R2 ;  /* 0x0000000407027825 */ /* 0x001fcc00078e0202 */
[----:B-1----:R-:W3:Y:S01]  /*00c0*/  LDG.E R3, desc[UR4][R2.64] ;  /* 0x0000000402037981 */ /* 0x002ee2000c1e1900 */
[----:B--2---:R-:W-:-:S04]  /*00d0*/  IMAD.WIDE R4, R7, 0x8, R4 ;  /* 0x0000000807047825 */ /* 0x004fc800078e0204 */
[----:B---3--:R-:W-:Y:S01]  /*00e0*/  IMAD R7, R3, R3, RZ ;  /* 0x0000000303077224 */ /* 0x008fe200078e02ff */
[----:B------:R-:W-:Y:S04]  /*00f0*/  STG.E desc[UR4][R4.64], R3 ;  /* 0x0000000304007986 */ /* 0x000fe8000c101904 */
[----:B------:R-:W-:Y:S01]  /*0100*/  STG.E desc[UR4][R4.64+0x4], R7 ;  /* 0x0000040704007986 */ /* 0x000fe2000c101904 */
[----:B------:R-:W-:Y:S05]  /*0110*/  EXIT ;  /* 0x000000000000794d */ /* 0x000fea0003800000 */
.L_x_1007:
        /* <DEDUP_REMOVED lines=14> */
.L_x_1038:


//--------------------- .text._Z14map_word_countPiiP8KeyValue --------------------------
	.section	.text._Z14map_word_countPiiP8KeyValue,"ax",@progbits
	.align	128
        .global         _Z14map_word_countPiiP8KeyValue
        .type           _Z14map_word_countPiiP8KeyValue,@function
        .size           _Z14map_word_countPiiP8KeyValue,(.L_x_1039 - _Z14map_word_countPiiP8KeyValue)
        .other          _Z14map_word_countPiiP8KeyValue,@"STO_CUDA_ENTRY STV_DEFAULT"
_Z14map_word_countPiiP8KeyValue:
.text._Z14map_word_countPiiP8KeyValue:
        /* <DEDUP_REMOVED lines=14> */
[----:B------:R-:W-:-:S05]  /*00e0*/  HFMA2 R7, -RZ, RZ, 0, 5.9604644775390625e-08 ;  /* 0x00000001ff077431 */ /* 0x000fca00000001ff */
[----:B------:R-:W-:Y:S04]  /*00f0*/  STG.E desc[UR4][R4.64+0x4], R7 ;  /* 0x0000040704007986 */ /* 0x000fe8000c101904 */
[----:B---3--:R-:W-:Y:S01]  /*0100*/  STG.E desc[UR4][R4.64], R3 ;  /* 0x0000000304007986 */ /* 0x008fe2000c101904 */
[----:B------:R-:W-:Y:S05]  /*0110*/  EXIT ;  /* 0x000000000000794d */ /* 0x000fea0003800000 */
.L_x_1008:
        /* <DEDUP_REMOVED lines=14> */
.L_x_1039:


//--------------------- .nv.shared._ZN3cub18CUB_300001_SM_10006detail10merge_sort26DeviceMergeSortMergeKernelINS2_10policy_hubIN6thrust24THRUST_300001_SM_1000_NS6detail15normal_iteratorINS6_10device_ptrI8KeyValueEEEEE9Policy600ESC_PNS0_8NullTypeESC_SG_m18KeyValueComparatorSA_SF_EEvbT2_T3_T4_PT6_PT7_T5_PSK_SK_NS1_7vsmem_tE --------------------------
	.section	.nv.shared._ZN3cub18CUB_300001_SM_10006detail10merge_sort26DeviceMergeSortMergeKernelINS2_10policy_hubIN6thrust24THRUST_300001_SM_1000_NS6detail15normal_iteratorINS6_10device_ptrI8KeyValueEEEEE9Policy600ESC_PNS0_8NullTypeESC_SG_m18KeyValueComparatorSA_SF_EEvbT2_T3_T4_PT6_PT7_T5_PSK_SK_NS1_7vsmem_tE,"aw",@nobits
	.sectionflags	@""
	.align	16
.nv.shared._ZN3cub18CUB_300001_SM_10006detail10merge_sort26DeviceMergeSortMergeKernelINS2_10policy_hubIN6thrust24THRUST_300001_SM_1000_NS6detail15normal_iteratorINS6_10device_ptrI8KeyValueEEEEE9Policy600ESC_PNS0_8NullTypeESC_SG_m18KeyValueComparatorSA_SF_EEvbT2_T3_T4_PT6_PT7_T5_PSK_SK_NS1_7vsmem_tE:
	.zero		17936


//--------------------- .nv.shared.reserved.0     --------------------------
	.section	.nv.shared.reserved.0,"aw",@nobits
	.weak		__nv_reservedSMEM_offset_0_alias
	.size		__nv_reservedSMEM_offset_0_alias, 0, 64
	.other		__nv_reservedSMEM_offset_0_alias,@"STO_CUDA_RESERVED_SHARED STV_DEFAULT"
__nv_reservedSMEM_offset_0_alias:
	.zero		0
	.zero		64


//--------------------- .nv.global                --------------------------
	.section	.nv.global,"aw",@nobits
.nv.global:
	.type		_ZN34_INTERNAL_3c6433d5_4_k_cu_4e10feed6thrust24THRUST_300001_SM_1000_NS12placeholders2_8E,@object
	.size		_ZN34_INTERNAL_3c6433d5_4_k_cu_4e10feed6thrust24THRUST_300001_SM_1000_NS12placeholders2_8E,(_ZN34_INTERNAL_3c6433d5_4_k_cu_4e10feed4cuda3std3__436_GLOBAL__N__3c6433d5_4_k_cu_4e10feed6ignoreE - _ZN34_INTERNAL_3c6433d5_4_k_cu_4e10feed6thrust24THRUST_300001_SM_1000_NS12placeholders2_8E)
_ZN34_INTERNAL_3c6433d5_4_k_cu_4e10feed6thrust24THRUST_300001_SM_1000_NS12placeholders2_8E:
	.zero		1
	.type		_ZN34_INTERNAL_3c6433d5_4_k_cu_4e10feed4cuda3std3__436_GLOBAL__N__3c6433d5_4_k_cu_4e10feed6ignoreE,@object
	.size		_ZN34_INTERNAL_3c6433d5_4_k_cu_4e10feed4cuda3std3__436_GLOBAL__N__3c6433d5_4_k_cu_4e10feed6ignoreE,(_ZN34_INTERNAL_3c6433d5_4_k_cu_4e10feed4cuda3std6ranges3__45__cpo4dataE - _ZN34_INTERNAL_3c6433d5_4_k_cu_4e10feed4cuda3std3__436_GLOBAL__N__3c6433d5_4_k_cu_4e10feed6ignoreE)
_ZN34_INTERNAL_3c6433d5_4_k_cu_4e10feed4cuda3std3__436_GLOBAL__N__3c6433d5_4_k_cu_4e10feed6ignoreE:
	.zero		1
	.type		_ZN34_INTERNAL_3c6433d5_4_k_cu_4e10feed4cuda3std6ranges3__45__cpo4dataE,@object
	.size		_ZN34_INTERNAL_3c6433d5_4_k_cu_4e10feed4cuda3std6ranges3__45__cpo4dataE,(_ZN34_INTERNAL_3c6433d5_4_k_cu_4e10feed6thrust24THRUST_300001_SM_1000_NS6system3cpp3parE - _ZN34_INTERNAL_3c6433d5_4_k_cu_4e10feed4cuda3std6ranges3__45__cpo4dataE)
_ZN34_INTERNAL_3c6433d5_4_k_cu_4e10feed4cuda3std6ranges3__45__cpo4dataE:
	.zero		1
	.type		_ZN34_INTERNAL_3c6433d5_4_k_cu_4e10feed6thrust24THRUST_300001_SM_1000_NS6system3cpp3parE,@object
	.size		_ZN34_INTERNAL_3c6433d5_4_k_cu_4e10feed6thrust24THRUST_300001_SM_1000_NS6system3cpp3parE,(_ZN34_INTERNAL_3c6433d5_4_k_cu_4e10feed4cuda3std3__45__cpo5beginE - _ZN34_INTERNAL_3c6433d5_4_k_cu_4e10feed6thrust24THRUST_300001_SM_1000_NS6system3cpp3parE)
_ZN34_INTERNAL_3c6433d5_4_k_cu_4e10feed6thrust24THRUST_300001_SM_1000_NS6system3cpp3parE:
	.zero		1
	.type		_ZN34_INTERNAL_3c6433d5_4_k_cu_4e10feed4cuda3std3__45__cpo5beginE,@object
	.size		_ZN34_INTERNAL_3c6433d5_4_k_cu_4e10feed4cuda3std3__45__cpo5beginE,(_ZN34_INTERNAL_3c6433d5_4_k_cu_4e10feed4cuda3std6ranges3__45__cpo5beginE - _ZN34_INTERNAL_3c6433d5_4_k_cu_4e10feed4cuda3std3__45__cpo5beginE)
_ZN34_INTERNAL_3c6433d5_4_k_cu_4e10feed4cuda3std3__45__cpo5beginE:
	.zero		1
	.type		_ZN34_INTERNAL_3c6433d5_4_k_cu_4e10feed4cuda3std6ranges3__45__cpo5beginE,@object
	.size		_ZN34_INTERNAL_3c6433d5_4_k_cu_4e10feed4cuda3std6ranges3__45__cpo5beginE,(_ZN34_INTERNAL_3c6433d5_4_k_cu_4e10feed6thrust24THRUST_300001_SM_1000_NS6deviceE - _ZN34_INTERNAL_3c6433d5_4_k_cu_4e10feed4cuda3std6ranges3__45__cpo5beginE)
_ZN34_INTERNAL_3c6433d5_4_k_cu_4e10feed4cuda3std6ranges3__45__cpo5beginE:
	.zero		1
	.type		_ZN34_INTERNAL_3c6433d5_4_k_cu_4e10feed6thrust24THRUST_300001_SM_1000_NS6deviceE,@object
	.size		_ZN34_INTERNAL_3c6433d5_4_k_cu_4e10feed6thrust24THRUST_300001_SM_1000_NS6deviceE,(_ZN34_INTERNAL_3c6433d5_4_k_cu_4e10feed4cuda3std3__47nulloptE - _ZN34_INTERNAL_3c6433d5_4_k_cu_4e10feed6thrust24THRUST_300001_SM_1000_NS6deviceE)
_ZN34_INTERNAL_3c6433d5_4_k_cu_4e10feed6thrust24THRUST_300001_SM_1000_NS6deviceE:
	.zero		1
	.type		_ZN34_INTERNAL_3c6433d5_4_k_cu_4e10feed4cuda3std3__47nulloptE,@object
	.size		_ZN34_INTERNAL_3c6433d5_4_k_cu_4e10feed4cuda3std3__47nulloptE,(_ZN34_INTERNAL_3c6433d5_4_k_cu_4e10feed4cuda3std6ranges3__45__cpo8distanceE - _ZN34_INTERNAL_3c6433d5_4_k_cu_4e10feed4cuda3std3__47nulloptE)
_ZN34_INTERNAL_3c6433d5_4_k_cu_4e10feed4cuda3std3__47nulloptE:
	.zero		1
	.type		_ZN34_INTERNAL_3c6433d5_4_k_cu_4e10feed4cuda3std6ranges3__45__cpo8distanceE,@object
	.size		_ZN34_INTERNAL_3c6433d5_4_k_cu_4e10feed4cuda3std6ranges3__45__cpo8distanceE,(_ZN34_INTERNAL_3c6433d5_4_k_cu_4e10feed6thrust24THRUST_300001_SM_1000_NS12placeholders2_4E - _ZN34_INTERNAL_3c6433d5_4_k_cu_4e10feed4cuda3std6ranges3__45__cpo8distanceE)
_ZN34_INTERNAL_3c6433d5_4_k_cu_4e10feed4cuda3std6ranges3__45__cpo8distanceE:
	.zero		1
	.type		_ZN34_INTERNAL_3c6433d5_4_k_cu_4e10feed6thrust24THRUST_300001_SM_1000_NS12placeholders2_4E,@object
	.size		_ZN34_INTERNAL_3c6433d5_4_k_cu_4e10feed6thrust24THRUST_300001_SM_1000_NS12placeholders2_4E,(_ZN34_INTERNAL_3c6433d5_4_k_cu_4e10feed4cuda3std3__45__cpo6rbeginE - _ZN34_INTERNAL_3c6433d5_4_k_cu_4e10feed6thrust24THRUST_300001_SM_1000_NS12placeholders2_4E)
_ZN34_INTERNAL_3c6433d5_4_k_cu_4e10feed6thrust24THRUST_300001_SM_1000_NS12placeholders2_4E:
	.zero		1
	.type		_ZN34_INTERNAL_3c6433d5_4_k_cu_4e10feed4cuda3std3__45__cpo6rbeginE,@object
	.size		_ZN34_INTERNAL_3c6433d5_4_k_cu_4e10feed4cuda3std3__45__cpo6rbeginE,(_ZN34_INTERNAL_3c6433d5_4_k_cu_4e10feed4cuda3std6ranges3__45__cpo7advanceE - _ZN34_INTERNAL_3c6433d5_4_k_cu_4e10feed4cuda3std3__45__cpo6rbeginE)
_ZN34_INTERNAL_3c6433d5_4_k_cu_4e10feed4cuda3std3__45__cpo6rbeginE:
	.zero		1
	.type		_ZN34_INTERNAL_3c6433d5_4_k_cu_4e10feed4cuda3std6ranges3__45__cpo7advanceE,@object
	.size		_ZN34_INTERNAL_3c6433d5_4_k_cu_4e10feed4cuda3std6ranges3__45__cpo7advanceE,(_ZN34_INTERNAL_3c6433d5_4_k_cu_4e10feed6thrust24THRUST_300001_SM_1000_NS12placeholders3_10E - _ZN34_INTERNAL_3c6433d5_4_k_cu_4e10feed4cuda3std6ranges3__45__cpo7advanceE)
_ZN34_INTERNAL_3c6433d5_4_k_cu_4e10feed4cuda3std6ranges3__45__cpo7advanceE:
	.zero		1
	.type		_ZN34_INTERNAL_3c6433d5_4_k_cu_4e10feed6thrust24THRUST_300001_SM_1000_NS12placeholders3_10E,@object
	.size		_ZN34_INTERNAL_3c6433d5_4_k_cu_4e10feed6thrust24THRUST_300001_SM_1000_NS12placeholders3_10E,(_ZN34_INTERNAL_3c6433d5_4_k_cu_4e10feed4cuda3std3__48in_placeE - _ZN34_INTERNAL_3c6433d5_4_k_cu_4e10feed6thrust24THRUST_300001_SM_1000_NS12placeholders3_10E)
_ZN34_INTERNAL_3c6433d5_4_k_cu_4e10feed6thrust24THRUST_300001_SM_1000_NS12placeholders3_10E:
	.zero		1
	.type		_ZN34_INTERNAL_3c6433d5_4_k_cu_4e10feed4cuda3std3__48in_placeE,@object
	.size		_ZN34_INTERNAL_3c6433d5_4_k_cu_4e10feed4cuda3std3__48in_placeE,(_ZN34_INTERNAL_3c6433d5_4_k_cu_4e10feed4cuda3std6ranges3__45__cpo4sizeE - _ZN34_INTERNAL_3c6433d5_4_k_cu_4e10feed4cuda3std3__48in_placeE)
_ZN34_INTERNAL_3c6433d5_4_k_cu_4e10feed4cuda3std3__48in_placeE:
	.zero		1
	.type		_ZN34_INTERNAL_3c6433d5_4_k_cu_4e10feed4cuda3std6ranges3__45__cpo4sizeE,@object
	.size		_ZN34_INTERNAL_3c6433d5_4_k_cu_4e10feed4cuda3std6ranges3__45__cpo4sizeE,(_ZN34_INTERNAL_3c6433d5_4_k_cu_4e10feed6thrust24THRUST_300001_SM_1000_NS12placeholders2_2E - _ZN34_INTERNAL_3c6433d5_4_k_cu_4e10feed4cuda3std6ranges3__45__cpo4sizeE)
_ZN34_INTERNAL_3c6433d5_4_k_cu_4e10feed4cuda3std6ranges3__45__cpo4sizeE:
	.zero		1
	.type		_ZN34_INTERNAL_3c6433d5_4_k_cu_4e10feed6thrust24THRUST_300001_SM_1000_NS12placeholders2_2E,@object
	.size		_ZN34_INTERNAL_3c6433d5_4_k_cu_4e10feed6thrust24THRUST_300001_SM_1000_NS12placeholders2_2E,(_ZN34_INTERNAL_3c6433d5_4_k_cu_4e10feed4cuda3std3__45__cpo6cbeginE - _ZN34_INTERNAL_3c6433d5_4_k_cu_4e10feed6thrust24THRUST_300001_SM_1000_NS12placeholders2_2E)
_ZN34_INTERNAL_3c6433d5_4_k_cu_4e10feed6thrust24THRUST_300001_SM_1000_NS12placeholders2_2E:
	.zero		1
	.type		_ZN34_INTERNAL_3c6433d5_4_k_cu_4e10feed4cuda3std3__45__cpo6cbeginE,@object
	.size		_ZN34_INTERNAL_3c6433d5_4_k_cu_4e10feed4cuda3std3__45__cpo6cbeginE,(_ZN34_INTERNAL_3c6433d5_4_k_cu_4e10feed4cuda3std6ranges3__45__cpo6cbeginE - _ZN34_INTERNAL_3c6433d5_4_k_cu_4e10feed4cuda3std3__45__cpo6cbeginE)
_ZN34_INTERNAL_3c6433d5_4_k_cu_4e10feed4cuda3std3__45__cpo6cbeginE:
	.zero		1
	.type		_ZN34_INTERNAL_3c6433d5_4_k_cu_4e10feed4cuda3std6ranges3__45__cpo6cbeginE,@object
	.size		_ZN34_INTERNAL_3c6433d5_4_k_cu_4e10feed4cuda3std6ranges3__45__cpo6cbeginE,(_ZN34_INTERNAL_3c6433d5_4_k_cu_4e10feed6thrust24THRUST_300001_SM_1000_NS12placeholders2_6E - _ZN34_INTERNAL_3c6433d5_4_k_cu_4e10feed4cuda3std6ranges3__45__cpo6cbeginE)
_ZN34_INTERNAL_3c6433d5_4_k_cu_4e10feed4cuda3std6ranges3__45__cpo6cbeginE:
	.zero		1
	.type		_ZN34_INTERNAL_3c6433d5_4_k_cu_4e10feed6thrust24THRUST_300001_SM_1000_NS12placeholders2_6E,@object
	.size		_ZN34_INTERNAL_3c6433d5_4_k_cu_4e10feed6thrust24THRUST_300001_SM_1000_NS12placeholders2_6E,(_ZN34_INTERNAL_3c6433d5_4_k_cu_4e10feed4cuda3std3__45__cpo7crbeginE - _ZN34_INTERNAL_3c6433d5_4_k_cu_4e10feed6thrust24THRUST_300001_SM_1000_NS12placeholders2_6E)
_ZN34_INTERNAL_3c6433d5_4_k_cu_4e10feed6thrust24THRUST_300001_SM_1000_NS12placeholders2_6E:
	.zero		1
	.type		_ZN34_INTERNAL_3c6433d5_4_k_cu_4e10feed4cuda3std3__45__cpo7crbeginE,@object
	.size		_ZN34_INTERNAL_3c6433d5_4_k_cu_4e10feed4cuda3std3__45__cpo7crbeginE,(_ZN34_INTERNAL_3c6433d5_4_k_cu_4e10feed4cuda3std6ranges3__45__cpo4nextE - _ZN34_INTERNAL_3c6433d5_4_k_cu_4e10feed4cuda3std3__45__cpo7crbeginE)
_ZN34_INTERNAL_3c6433d5_4_k_cu_4e10feed4cuda3std3__45__cpo7crbeginE:
	.zero		1
	.type		_ZN34_INTERNAL_3c6433d5_4_k_cu_4e10feed4cuda3std6ranges3__45__cpo4nextE,@object
	.size		_ZN34_INTERNAL_3c6433d5_4_k_cu_4e10feed4cuda3std6ranges3__45__cpo4nextE,(_ZN34_INTERNAL_3c6433d5_4_k_cu_4e10feed4cuda3std6ranges3__45__cpo4swapE - _ZN34_INTERNAL_3c6433d5_4_k_cu_4e10feed4cuda3std6ranges3__45__cpo4nextE)
_ZN34_INTERNAL_3c6433d5_4_k_cu_4e10feed4cuda3std6ranges3__45__cpo4nextE:
	.zero		1
	.type		_ZN34_INTERNAL_3c6433d5_4_k_cu_4e10feed4cuda3std6ranges3__45__cpo4swapE,@object
	.size		_ZN34_INTERNAL_3c6433d5_4_k_cu_4e10feed4cuda3std6ranges3__45__cpo4swapE,(_ZN34_INTERNAL_3c6433d5_4_k_cu_4e10feed6thrust24THRUST_300001_SM_1000_NS8cuda_cub10par_nosyncE - _ZN34_INTERNAL_3c6433d5_4_k_cu_4e10feed4cuda3std6ranges3__45__cpo4swapE)
_ZN34_INTERNAL_3c6433d5_4_k_cu_4e10feed4cuda3std6ranges3__45__cpo4swapE:
	.zero		1
	.type		_ZN34_INTERNAL_3c6433d5_4_k_cu_4e10feed6thrust24THRUST_300001_SM_1000_NS8cuda_cub10par_nosyncE,@object
	.size		_ZN34_INTERNAL_3c6433d5_4_k_cu_4e10feed6thrust24THRUST_300001_SM_1000_NS8cuda_cub10par_nosyncE,(_ZN34_INTERNAL_3c6433d5_4_k_cu_4e10feed6thrust24THRUST_300001_SM_1000_NS3seqE - _ZN34_INTERNAL_3c6433d5_4_k_cu_4e10feed6thrust24THRUST_300001_SM_1000_NS8cuda_cub10par_nosyncE)
_ZN34_INTERNAL_3c6433d5_4_k_cu_4e10feed6thrust24THRUST_300001_SM_1000_NS8cuda_cub10par_nosyncE:
	.zero		1
	.type		_ZN34_INTERNAL_3c6433d5_4_k_cu_4e10feed6thrust24THRUST_300001_SM_1000_NS3seqE,@object
	.size		_ZN34_INTERNAL_3c6433d5_4_k_cu_4e10feed6thrust24THRUST_300001_SM_1000_NS3seqE,(_ZN34_INTERNAL_3c6433d5_4_k_cu_4e10feed4cuda3std3__420unreachable_sentinelE - _ZN34_INTERNAL_3c6433d5_4_k_cu_4e10feed6thrust24THRUST_300001_SM_1000_NS3seqE)
_ZN34_INTERNAL_3c6433d5_4_k_cu_4e10feed6thrust24THRUST_300001_SM_1000_NS3seqE:
	.zero		1
	.type		_ZN34_INTERNAL_3c6433d5_4_k_cu_4e10feed4cuda3std3__420unreachable_sentinelE,@object
	.size		_ZN34_INTERNAL_3c6433d5_4_k_cu_4e10feed4cuda3std3__420unreachable_sentinelE,(_ZN34_INTERNAL_3c6433d5_4_k_cu_4e10feed4cuda3std6ranges3__45__cpo5ssizeE - _ZN34_INTERNAL_3c6433d5_4_k_cu_4e10feed4cuda3std3__420unreachable_sentinelE)
_ZN34_INTERNAL_3c6433d5_4_k_cu_4e10feed4cuda3std3__420unreachable_sentinelE:
	.zero		1
	.type		_ZN34_INTERNAL_3c6433d5_4_k_cu_4e10feed4cuda3std6ranges3__45__cpo5ssizeE,@object
	.size		_ZN34_INTERNAL_3c6433d5_4_k_cu_4e10feed4cuda3std6ranges3__45__cpo5ssizeE,(_ZN34_INTERNAL_3c6433d5_4_k_cu_4e10feed6thrust24THRUST_300001_SM_1000_NS12placeholders2_3E - _ZN34_INTERNAL_3c6433d5_4_k_cu_4e10feed4cuda3std6ranges3__45__cpo5ssizeE)
_ZN34_INTERNAL_3c6433d5_4_k_cu_4e10feed4cuda3std6ranges3__45__cpo5ssizeE:
	.zero		1
	.type		_ZN34_INTERNAL_3c6433d5_4_k_cu_4e10feed6thrust24THRUST_300001_SM_1000_NS12placeholders2_3E,@object
	.size		_ZN34_INTERNAL_3c6433d5_4_k_cu_4e10feed6thrust24THRUST_300001_SM_1000_NS12placeholders2_3E,(_ZN34_INTERNAL_3c6433d5_4_k_cu_4e10feed4cuda3std3__45__cpo4cendE - _ZN34_INTERNAL_3c6433d5_4_k_cu_4e10feed6thrust24THRUST_300001_SM_1000_NS12placeholders2_3E)
_ZN34_INTERNAL_3c6433d5_4_k_cu_4e10feed6thrust24THRUST_300001_SM_1000_NS12placeholders2_3E:
	.zero		1
	.type		_ZN34_INTERNAL_3c6433d5_4_k_cu_4e10feed4cuda3std3__45__cpo4cendE,@object
	.size		_ZN34_INTERNAL_3c6433d5_4_k_cu_4e10feed4cuda3std3__45__cpo4cendE,(_ZN34_INTERNAL_3c6433d5_4_k_cu_4e10feed4cuda3std6ranges3__45__cpo4cendE - _ZN34_INTERNAL_3c6433d5_4_k_cu_4e10feed4cuda3std3__45__cpo4cendE)
_ZN34_INTERNAL_3c6433d5_4_k_cu_4e10feed4cuda3std3__45__cpo4cendE:
	.zero		1
	.type		_ZN34_INTERNAL_3c6433d5_4_k_cu_4e10feed4cuda3std6ranges3__45__cpo4cendE,@object
	.size		_ZN34_INTERNAL_3c6433d5_4_k_cu_4e10feed4cuda3std6ranges3__45__cpo4cendE,(_ZN34_INTERNAL_3c6433d5_4_k_cu_4e10feed6thrust24THRUST_300001_SM_1000_NS12placeholders2_7E - _ZN34_INTERNAL_3c6433d5_4_k_cu_4e10feed4cuda3std6ranges3__45__cpo4cendE)
_ZN34_INTERNAL_3c6433d5_4_k_cu_4e10feed4cuda3std6ranges3__45__cpo4cendE:
	.zero		1
	.type		_ZN34_INTERNAL_3c6433d5_4_k_cu_4e10feed6thrust24THRUST_300001_SM_1000_NS12placeholders2_7E,@object
	.size		_ZN34_INTERNAL_3c6433d5_4_k_cu_4e10feed6thrust24THRUST_300001_SM_1000_NS12placeholders2_7E,(_ZN34_INTERNAL_3c6433d5_4_k_cu_4e10feed4cuda3std3__45__cpo5crendE - _ZN34_INTERNAL_3c6433d5_4_k_cu_4e10feed6thrust24THRUST_300001_SM_1000_NS12placeholders2_7E)
_ZN34_INTERNAL_3c6433d5_4_k_cu_4e10feed6thrust24THRUST_300001_SM_1000_NS12placeholders2_7E:
	.zero		1
	.type		_ZN34_INTERNAL_3c6433d5_4_k_cu_4e10feed4cuda3std3__45__cpo5crendE,@object
	.size		_ZN34_INTERNAL_3c6433d5_4_k_cu_4e10feed4cuda3std3__45__cpo5crendE,(_ZN34_INTERNAL_3c6433d5_4_k_cu_4e10feed4cuda3std6ranges3__45__cpo4prevE - _ZN34_INTERNAL_3c6433d5_4_k_cu_4e10feed4cuda3std3__45__cpo5crendE)
_ZN34_INTERNAL_3c6433d5_4_k_cu_4e10feed4cuda3std3__45__cpo5crendE:
	.zero		1
	.type		_ZN34_INTERNAL_3c6433d5_4_k_cu_4e10feed4cuda3std6ranges3__45__cpo4prevE,@object
	.size		_ZN34_INTERNAL_3c6433d5_4_k_cu_4e10feed4cuda3std6ranges3__45__cpo4prevE,(_ZN34_INTERNAL_3c6433d5_4_k_cu_4e10feed4cuda3std6ranges3__45__cpo9iter_moveE - _ZN34_INTERNAL_3c6433d5_4_k_cu_4e10feed4cuda3std6ranges3__45__cpo4prevE)
_ZN34_INTERNAL_3c6433d5_4_k_cu_4e10feed4cuda3std6ranges3__45__cpo4prevE:
	.zero		1
	.type		_ZN34_INTERNAL_3c6433d5_4_k_cu_4e10feed4cuda3std6ranges3__45__cpo9iter_moveE,@object
	.size		_ZN34_INTERNAL_3c6433d5_4_k_cu_4e10feed4cuda3std6ranges3__45__cpo9iter_moveE,(_ZN34_INTERNAL_3c6433d5_4_k_cu_4e10feed6thrust24THRUST_300001_SM_1000_NS6system6detail10sequential3seqE - _ZN34_INTERNAL_3c6433d5_4_k_cu_4e10feed4cuda3std6ranges3__45__cpo9iter_moveE)
_ZN34_INTERNAL_3c6433d5_4_k_cu_4e10feed4cuda3std6ranges3__45__cpo9iter_moveE:
	.zero		1
	.type		_ZN34_INTERNAL_3c6433d5_4_k_cu_4e10feed6thrust24THRUST_300001_SM_1000_NS6system6detail10sequential3seqE,@object
	.size		_ZN34_INTERNAL_3c6433d5_4_k_cu_4e10feed6thrust24THRUST_300001_SM_1000_NS6system6detail10sequential3seqE,(_ZN34_INTERNAL_3c6433d5_4_k_cu_4e10feed6thrust24THRUST_300001_SM_1000_NS12placeholders2_9E - _ZN34_INTERNAL_3c6433d5_4_k_cu_4e10feed6thrust24THRUST_300001_SM_1000_NS6system6detail10sequential3seqE)
_ZN34_INTERNAL_3c6433d5_4_k_cu_4e10feed6thrust24THRUST_300001_SM_1000_NS6system6detail10sequential3seqE:
	.zero		1
	.type		_ZN34_INTERNAL_3c6433d5_4_k_cu_4e10feed6thrust24THRUST_300001_SM_1000_NS12placeholders2_9E,@object
	.size		_ZN34_INTERNAL_3c6433d5_4_k_cu_4e10feed6thrust24THRUST_300001_SM_1000_NS12placeholders2_9E,(_ZN34_INTERNAL_3c6433d5_4_k_cu_4e10feed4cuda3std3__419piecewise_constructE - _ZN34_INTERNAL_3c6433d5_4_k_cu_4e10feed6thrust24THRUST_300001_SM_1000_NS12placeholders2_9E)
_ZN34_INTERNAL_3c6433d5_4_k_cu_4e10feed6thrust24THRUST_300001_SM_1000_NS12placeholders2_9E:
	.zero		1
	.type		_ZN34_INTERNAL_3c6433d5_4_k_cu_4e10feed4cuda3std3__419piecewise_constructE,@object
	.size		_ZN34_INTERNAL_3c6433d5_4_k_cu_4e10feed4cuda3std3__419piecewise_constructE,(_ZN34_INTERNAL_3c6433d5_4_k_cu_4e10feed4cuda3std6ranges3__45__cpo5cdataE - _ZN34_INTERNAL_3c6433d5_4_k_cu_4e10feed4cuda3std3__419piecewise_constructE)
_ZN34_INTERNAL_3c6433d5_4_k_cu_4e10feed4cuda3std3__419piecewise_constructE:
	.zero		1
	.type		_ZN34_INTERNAL_3c6433d5_4_k_cu_4e10feed4cuda3std6ranges3__45__cpo5cdataE,@object
	.size		_ZN34_INTERNAL_3c6433d5_4_k_cu_4e10feed4cuda3std6ranges3__45__cpo5cdataE,(_ZN34_INTERNAL_3c6433d5_4_k_cu_4e10feed6thrust24THRUST_300001_SM_1000_NS12placeholders2_1E - _ZN34_INTERNAL_3c6433d5_4_k_cu_4e10feed4cuda3std6ranges3__45__cpo5cdataE)
_ZN34_INTERNAL_3c6433d5_4_k_cu_4e10feed4cuda3std6ranges3__45__cpo5cdataE:
	.zero		1
	.type		_ZN34_INTERNAL_3c6433d5_4_k_cu_4e10feed6thrust24THRUST_300001_SM_1000_NS12placeholders2_1E,@object
	.size		_ZN34_INTERNAL_3c6433d5_4_k_cu_4e10feed6thrust24THRUST_300001_SM_1000_NS12placeholders2_1E,(_ZN34_INTERNAL_3c6433d5_4_k_cu_4e10feed4cuda3std3__45__cpo3endE - _ZN34_INTERNAL_3c6433d5_4_k_cu_4e10feed6thrust24THRUST_300001_SM_1000_NS12placeholders2_1E)
_ZN34_INTERNAL_3c6433d5_4_k_cu_4e10feed6thrust24THRUST_300001_SM_1000_NS12placeholders2_1E:
	.zero		1
	.type		_ZN34_INTERNAL_3c6433d5_4_k_cu_4e10feed4cuda3std3__45__cpo3endE,@object
	.size		_ZN34_INTERNAL_3c6433d5_4_k_cu_4e10feed4cuda3std3__45__cpo3endE,(_ZN34_INTERNAL_3c6433d5_4_k_cu_4e10feed4cuda3std6ranges3__45__cpo3endE - _ZN34_INTERNAL_3c6433d5_4_k_cu_4e10feed4cuda3std3__45__cpo3endE)
_ZN34_INTERNAL_3c6433d5_4_k_cu_4e10feed4cuda3std3__45__cpo3endE:
	.zero		1
	.type		_ZN34_INTERNAL_3c6433d5_4_k_cu_4e10feed4cuda3std6ranges3__45__cpo3endE,@object
	.size		_ZN34_INTERNAL_3c6433d5_4_k_cu_4e10feed4cuda3std6ranges3__45__cpo3endE,(_ZN34_INTERNAL_3c6433d5_4_k_cu_4e10feed6thrust24THRUST_300001_SM_1000_NS12placeholders2_5E - _ZN34_INTERNAL_3c6433d5_4_k_cu_4e10feed4cuda3std6ranges3__45__cpo3endE)
_ZN34_INTERNAL_3c6433d5_4_k_cu_4e10feed4cuda3std6ranges3__45__cpo3endE:
	.zero		1
	.type		_ZN34_INTERNAL_3c6433d5_4_k_cu_4e10feed6thrust24THRUST_300001_SM_1000_NS12placeholders2_5E,@object
	.size		_ZN34_INTERNAL_3c6433d5_4_k_cu_4e10feed6thrust24THRUST_300001_SM_1000_NS12placeholders2_5E,(_ZN34_INTERNAL_3c6433d5_4_k_cu_4e10feed4cuda3std3__45__cpo4rendE - _ZN34_INTERNAL_3c6433d5_4_k_cu_4e10feed6thrust24THRUST_300001_SM_1000_NS12placeholders2_5E)
_ZN34_INTERNAL_3c6433d5_4_k_cu_4e10feed6thrust24THRUST_300001_SM_1000_NS12placeholders2_5E:
	.zero		1
	.type		_ZN34_INTERNAL_3c6433d5_4_k_cu_4e10feed4cuda3std3__45__cpo4rendE,@object
	.size		_ZN34_INTERNAL_3c6433d5_4_k_cu_4e10feed4cuda3std3__45__cpo4rendE,(_ZN34_INTERNAL_3c6433d5_4_k_cu_4e10feed4cuda3std6ranges3__45__cpo9iter_swapE - _ZN34_INTERNAL_3c6433d5_4_k_cu_4e10feed4cuda3std3__45__cpo4rendE)
_ZN34_INTERNAL_3c6433d5_4_k_cu_4e10feed4cuda3std3__45__cpo4rendE:
	.zero		1
	.type		_ZN34_INTERNAL_3c6433d5_4_k_cu_4e10feed4cuda3std6ranges3__45__cpo9iter_swapE,@object
	.size		_ZN34_INTERNAL_3c6433d5_4_k_cu_4e10feed4cuda3std6ranges3__45__cpo9iter_swapE,(_ZN34_INTERNAL_3c6433d5_4_k_cu_4e10feed4cuda3std3__48unexpectE - _ZN34_INTERNAL_3c6433d5_4_k_cu_4e10feed4cuda3std6ranges3__45__cpo9iter_swapE)
_ZN34_INTERNAL_3c6433d5_4_k_cu_4e10feed4cuda3std6ranges3__45__cpo9iter_swapE:
	.zero		1
	.type		_ZN34_INTERNAL_3c6433d5_4_k_cu_4e10feed4cuda3std3__48unexpectE,@object
	.size		_ZN34_INTERNAL_3c6433d5_4_k_cu_4e10feed4cuda3std3__48unexpectE,(_ZN34_INTERNAL_3c6433d5_4_k_cu_4e10feed6thrust24THRUST_300001_SM_1000_NS8cuda_cub3parE - _ZN34_INTERNAL_3c6433d5_4_k_cu_4e10feed4cuda3std3__48unexpectE)
_ZN34_INTERNAL_3c6433d5_4_k_cu_4e10feed4cuda3std3__48unexpectE:
	.zero		1
	.type		_ZN34_INTERNAL_3c6433d5_4_k_cu_4e10feed6thrust24THRUST_300001_SM_1000_NS8cuda_cub3parE,@object
	.size		_ZN34_INTERNAL_3c6433d5_4_k_cu_4e10feed6thrust24THRUST_300001_SM_1000_NS8cuda_cub3parE,(.L_29 - _ZN34_INTERNAL_3c6433d5_4_k_cu_4e10feed6thrust24THRUST_300001_SM_1000_NS8cuda_cub3parE)
_ZN34_INTERNAL_3c6433d5_4_k_cu_4e10feed6thrust24THRUST_300001_SM_1000_NS8cuda_cub3parE:
	.zero		1
.L_29:


//--------------------- .nv.shared._ZN3cub18CUB_300001_SM_10006detail10merge_sort30DeviceMergeSortPartitionKernelIN6thrust24THRUST_300001_SM_1000_NS6detail15normal_iteratorINS5_10device_ptrI8KeyValueEEEEm18KeyValueComparatorS9_EEvbT_PT2_T0_SG_PSG_T1_SG_i --------------------------
	.section	.nv.shared._ZN3cub18CUB_300001_SM_10006detail10merge_sort30DeviceMergeSortPartitionKernelIN6thrust24THRUST_300001_SM_1000_NS6detail15normal_iteratorINS5_10device_ptrI8KeyValueEEEEm18KeyValueComparatorS9_EEvbT_PT2_T0_SG_PSG_T1_SG_i,"aw",@nobits
	.sectionflags	@""
	.align	16
	.zero		1024


//--------------------- .nv.shared._ZN3cub18CUB_300001_SM_10006detail10merge_sort30DeviceMergeSortBlockSortKernelINS2_10policy_hubIN6thrust24THRUST_300001_SM_1000_NS6detail15normal_iteratorINS6_10device_ptrI8KeyValueEEEEE9Policy600ESC_PNS0_8NullTypeESC_SG_m18KeyValueComparatorSA_SF_EEvbT0_T1_T2_T3_T4_PT6_PT7_T5_NS1_7vsmem_tE --------------------------
	.section	.nv.shared._ZN3cub18CUB_300001_SM_10006detail10merge_sort30DeviceMergeSortBlockSortKernelINS2_10policy_hubIN6thrust24THRUST_300001_SM_1000_NS6detail15normal_iteratorINS6_10device_ptrI8KeyValueEEEEE9Policy600ESC_PNS0_8NullTypeESC_SG_m18KeyValueComparatorSA_SF_EEvbT0_T1_T2_T3_T4_PT6_PT7_T5_NS1_7vsmem_tE,"aw",@nobits
	.sectionflags	@""
	.align	16
.nv.shared._ZN3cub18CUB_300001_SM_10006detail10merge_sort30DeviceMergeSortBlockSortKernelINS2_10policy_hubIN6thrust24THRUST_300001_SM_1000_NS6detail15normal_iteratorINS6_10device_ptrI8KeyValueEEEEE9Policy600ESC_PNS0_8NullTypeESC_SG_m18KeyValueComparatorSA_SF_EEvbT0_T1_T2_T3_T4_PT6_PT7_T5_NS1_7vsmem_tE:
	.zero		17936


//--------------------- .nv.shared._ZN3cub18CUB_300001_SM_10006detail10merge_sort26DeviceMergeSortMergeKernelINS2_10policy_hubIN6thrust24THRUST_300001_SM_1000_NS6detail15normal_iteratorINS6_10device_ptrI8KeyValueEEEEE9Policy600ESC_PNS0_8NullTypeESC_SG_j18KeyValueComparatorSA_SF_EEvbT2_T3_T4_PT6_PT7_T5_PSK_SK_NS1_7vsmem_tE --------------------------
	.section	.nv.shared._ZN3cub18CUB_300001_SM_10006detail10merge_sort26DeviceMergeSortMergeKernelINS2_10policy_hubIN6thrust24THRUST_300001_SM_1000_NS6detail15normal_iteratorINS6_10device_ptrI8KeyValueEEEEE9Policy600ESC_PNS0_8NullTypeESC_SG_j18KeyValueComparatorSA_SF_EEvbT2_T3_T4_PT6_PT7_T5_PSK_SK_NS1_7vsmem_tE,"aw",@nobits
	.sectionflags	@""
	.align	16
.nv.shared._ZN3cub18CUB_300001_SM_10006detail10merge_sort26DeviceMergeSortMergeKernelINS2_10policy_hubIN6thrust24THRUST_300001_SM_1000_NS6detail15normal_iteratorINS6_10device_ptrI8KeyValueEEEEE9Policy600ESC_PNS0_8NullTypeESC_SG_j18KeyValueComparatorSA_SF_EEvbT2_T3_T4_PT6_PT7_T5_PSK_SK_NS1_7vsmem_tE:
	.zero		17936


//--------------------- .nv.shared._ZN3cub18CUB_300001_SM_10006detail10merge_sort30DeviceMergeSortPartitionKernelIN6thrust24THRUST_300001_SM_1000_NS6detail15normal_iteratorINS5_10device_ptrI8KeyValueEEEEj18KeyValueComparatorS9_EEvbT_PT2_T0_SG_PSG_T1_SG_i --------------------------
	.section	.nv.shared._ZN3cub18CUB_300001_SM_10006detail10merge_sort30DeviceMergeSortPartitionKernelIN6thrust24THRUST_300001_SM_1000_NS6detail15normal_iteratorINS5_10device_ptrI8KeyValueEEEEj18KeyValueComparatorS9_EEvbT_PT2_T0_SG_PSG_T1_SG_i,"aw",@nobits
	.sectionflags	@""
	.align	16
	.zero		1024


//--------------------- .nv.shared._ZN3cub18CUB_300001_SM_10006detail10merge_sort30DeviceMergeSortBlockSortKernelINS2_10policy_hubIN6thrust24THRUST_300001_SM_1000_NS6detail15normal_iteratorINS6_10device_ptrI8KeyValueEEEEE9Policy600ESC_PNS0_8NullTypeESC_SG_j18KeyValueComparatorSA_SF_EEvbT0_T1_T2_T3_T4_PT6_PT7_T5_NS1_7vsmem_tE --------------------------
	.section	.nv.shared._ZN3cub18CUB_300001_SM_10006detail10merge_sort30DeviceMergeSortBlockSortKernelINS2_10policy_hubIN6thrust24THRUST_300001_SM_1000_NS6detail15normal_iteratorINS6_10device_ptrI8KeyValueEEEEE9Policy600ESC_PNS0_8NullTypeESC_SG_j18KeyValueComparatorSA_SF_EEvbT0_T1_T2_T3_T4_PT6_PT7_T5_NS1_7vsmem_tE,"aw",@nobits
	.sectionflags	@""
	.align	16
.nv.shared._ZN3cub18CUB_300001_SM_10006detail10merge_sort30DeviceMergeSortBlockSortKernelINS2_10policy_hubIN6thrust24THRUST_300001_SM_1000_NS6detail15normal_iteratorINS6_10device_ptrI8KeyValueEEEEE9Policy600ESC_PNS0_8NullTypeESC_SG_j18KeyValueComparatorSA_SF_EEvbT0_T1_T2_T3_T4_PT6_PT7_T5_NS1_7vsmem_tE:
	.zero		17936


//--------------------- .nv.shared._ZN3cub18CUB_300001_SM_10006detail10merge_sort26DeviceMergeSortMergeKernelINS2_10policy_hubIN6thrust24THRUST_300001_SM_1000_NS10device_ptrI8KeyValueEEE9Policy600ES9_PNS0_8NullTypeES9_SD_m18KeyValueComparatorS8_SC_EEvbT2_T3_T4_PT6_PT7_T5_PSH_SH_NS1_7vsmem_tE --------------------------
	.section	.nv.shared._ZN3cub18CUB_300001_SM_10006detail10merge_sort26DeviceMergeSortMergeKernelINS2_10policy_hubIN6thrust24THRUST_300001_SM_1000_NS10device_ptrI8KeyValueEEE9Policy600ES9_PNS0_8NullTypeES9_SD_m18KeyValueComparatorS8_SC_EEvbT2_T3_T4_PT6_PT7_T5_PSH_SH_NS1_7vsmem_tE,"aw",@nobits
	.sectionflags	@""
	.align	16
.nv.shared._ZN3cub18CUB_300001_SM_10006detail10merge_sort26DeviceMergeSortMergeKernelINS2_10policy_hubIN6thrust24THRUST_300001_SM_1000_NS10device_ptrI8KeyValueEEE9Policy600ES9_PNS0_8NullTypeES9_SD_m18KeyValueComparatorS8_SC_EEvbT2_T3_T4_PT6_PT7_T5_PSH_SH_NS1_7vsmem_tE:
	.zero		17936


//--------------------- .nv.shared._ZN3cub18CUB_300001_SM_10006detail10merge_sort30DeviceMergeSortPartitionKernelIN6thrust24THRUST_300001_SM_1000_NS10device_ptrI8KeyValueEEm18KeyValueComparatorS7_EEvbT_PT2_T0_SD_PSD_T1_SD_i --------------------------
	.section	.nv.shared._ZN3cub18CUB_300001_SM_10006detail10merge_sort30DeviceMergeSortPartitionKernelIN6thrust24THRUST_300001_SM_1000_NS10device_ptrI8KeyValueEEm18KeyValueComparatorS7_EEvbT_PT2_T0_SD_PSD_T1_SD_i,"aw",@nobits
	.sectionflags	@""
	.align	16
	.zero		1024


//--------------------- .nv.shared._ZN3cub18CUB_300001_SM_10006detail10merge_sort30DeviceMergeSortBlockSortKernelINS2_10policy_hubIN6thrust24THRUST_300001_SM_1000_NS10device_ptrI8KeyValueEEE9Policy600ES9_PNS0_8NullTypeES9_SD_m18KeyValueComparatorS8_SC_EEvbT0_T1_T2_T3_T4_PT6_PT7_T5_NS1_7vsmem_tE --------------------------
	.section	.nv.shared._ZN3cub18CUB_300001_SM_10006detail10merge_sort30DeviceMergeSortBlockSortKernelINS2_10policy_hubIN6thrust24THRUST_300001_SM_1000_NS10device_ptrI8KeyValueEEE9Policy600ES9_PNS0_8NullTypeES9_SD_m18KeyValueComparatorS8_SC_EEvbT0_T1_T2_T3_T4_PT6_PT7_T5_NS1_7vsmem_tE,"aw",@nobits
	.sectionflags	@""
	.align	16
.nv.shared._ZN3cub18CUB_300001_SM_10006detail10merge_sort30DeviceMergeSortBlockSortKernelINS2_10policy_hubIN6thrust24THRUST_300001_SM_1000_NS10device_ptrI8KeyValueEEE9Policy600ES9_PNS0_8NullTypeES9_SD_m18KeyValueComparatorS8_SC_EEvbT0_T1_T2_T3_T4_PT6_PT7_T5_NS1_7vsmem_tE:
	.zero		17936


//--------------------- .nv.shared._ZN3cub18CUB_300001_SM_10006detail10merge_sort26DeviceMergeSortMergeKernelINS2_10policy_hubIN6thrust24THRUST_300001_SM_1000_NS10device_ptrI8KeyValueEEE9Policy600ES9_PNS0_8NullTypeES9_SD_j18KeyValueComparatorS8_SC_EEvbT2_T3_T4_PT6_PT7_T5_PSH_SH_NS1_7vsmem_tE --------------------------
	.section	.nv.shared._ZN3cub18CUB_300001_SM_10006detail10merge_sort26DeviceMergeSortMergeKernelINS2_10policy_hubIN6thrust24THRUST_300001_SM_1000_NS10device_ptrI8KeyValueEEE9Policy600ES9_PNS0_8NullTypeES9_SD_j18KeyValueComparatorS8_SC_EEvbT2_T3_T4_PT6_PT7_T5_PSH_SH_NS1_7vsmem_tE,"aw",@nobits
	.sectionflags	@""
	.align	16
.nv.shared._ZN3cub18CUB_300001_SM_10006detail10merge_sort26DeviceMergeSortMergeKernelINS2_10policy_hubIN6thrust24THRUST_300001_SM_1000_NS10device_ptrI8KeyValueEEE9Policy600ES9_PNS0_8NullTypeES9_SD_j18KeyValueComparatorS8_SC_EEvbT2_T3_T4_PT6_PT7_T5_PSH_SH_NS1_7vsmem_tE:
	.zero		17936


//--------------------- .nv.shared._ZN3cub18CUB_300001_SM_10006detail10merge_sort30DeviceMergeSortPartitionKernelIN6thrust24THRUST_300001_SM_1000_NS10device_ptrI8KeyValueEEj18KeyValueComparatorS7_EEvbT_PT2_T0_SD_PSD_T1_SD_i --------------------------
	.section	.nv.shared._ZN3cub18CUB_300001_SM_10006detail10merge_sort30DeviceMergeSortPartitionKernelIN6thrust24THRUST_300001_SM_1000_NS10device_ptrI8KeyValueEEj18KeyValueComparatorS7_EEvbT_PT2_T0_SD_PSD_T1_SD_i,"aw",@nobits
	.sectionflags	@""
	.align	16
	.zero		1024


//--------------------- .nv.shared._ZN3cub18CUB_300001_SM_10006detail10merge_sort30DeviceMergeSortBlockSortKernelINS2_10policy_hubIN6thrust24THRUST_300001_SM_1000_NS10device_ptrI8KeyValueEEE9Policy600ES9_PNS0_8NullTypeES9_SD_j18KeyValueComparatorS8_SC_EEvbT0_T1_T2_T3_T4_PT6_PT7_T5_NS1_7vsmem_tE --------------------------
	.section	.nv.shared._ZN3cub18CUB_300001_SM_10006detail10merge_sort30DeviceMergeSortBlockSortKernelINS2_10policy_hubIN6thrust24THRUST_300001_SM_1000_NS10device_ptrI8KeyValueEEE9Policy600ES9_PNS0_8NullTypeES9_SD_j18KeyValueComparatorS8_SC_EEvbT0_T1_T2_T3_T4_PT6_PT7_T5_NS1_7vsmem_tE,"aw",@nobits
	.sectionflags	@""
	.align	16
.nv.shared._ZN3cub18CUB_300001_SM_10006detail10merge_sort30DeviceMergeSortBlockSortKernelINS2_10policy_hubIN6thrust24THRUST_300001_SM_1000_NS10device_ptrI8KeyValueEEE9Policy600ES9_PNS0_8NullTypeES9_SD_j18KeyValueComparatorS8_SC_EEvbT0_T1_T2_T3_T4_PT6_PT7_T5_NS1_7vsmem_tE:
	.zero		17936


//--------------------- .nv.shared._ZN3cub18CUB_300001_SM_10006detail9transform16transform_kernelINS2_10policy_hubILb1EN4cuda3std3__45tupleIJN6thrust24THRUST_300001_SM_1000_NS6detail15normal_iteratorINSA_10device_ptrIiEEEEEEEE10policy1000El20square_to_kv_functorNSC_INSD_I8KeyValueEEEEJPiEEEvT0_iT1_T2_DpNS2_10kernel_argIT3_EE --------------------------
	.section	.nv.shared._ZN3cub18CUB_300001_SM_10006detail9transform16transform_kernelINS2_10policy_hubILb1EN4cuda3std3__45tupleIJN6thrust24THRUST_300001_SM_1000_NS6detail15normal_iteratorINSA_10device_ptrIiEEEEEEEE10policy1000El20square_to_kv_functorNSC_INSD_I8KeyValueEEEEJPiEEEvT0_iT1_T2_DpNS2_10kernel_argIT3_EE,"aw",@nobits
	.sectionflags	@""
	.align	16
	.zero		1024


//--------------------- .nv.shared._ZN3cub18CUB_300001_SM_10006detail9transform16transform_kernelINS2_10policy_hubILb1EN4cuda3std3__45tupleIJN6thrust24THRUST_300001_SM_1000_NS6detail15normal_iteratorINSA_10device_ptrIiEEEEEEEE10policy1000Ei20square_to_kv_functorNSC_INSD_I8KeyValueEEEEJPiEEEvT0_iT1_T2_DpNS2_10kernel_argIT3_EE --------------------------
	.section	.nv.shared._ZN3cub18CUB_300001_SM_10006detail9transform16transform_kernelINS2_10policy_hubILb1EN4cuda3std3__45tupleIJN6thrust24THRUST_300001_SM_1000_NS6detail15normal_iteratorINSA_10device_ptrIiEEEEEEEE10policy1000Ei20square_to_kv_functorNSC_INSD_I8KeyValueEEEEJPiEEEvT0_iT1_T2_DpNS2_10kernel_argIT3_EE,"aw",@nobits
	.sectionflags	@""
	.align	16
	.zero		1024


//--------------------- .nv.shared._ZN3cub18CUB_300001_SM_10006detail9transform16transform_kernelINS2_10policy_hubILb1EN4cuda3std3__45tupleIJN6thrust24THRUST_300001_SM_1000_NS6detail15normal_iteratorINSA_10device_ptrI8KeyValueEEEEEEEE10policy1000El13extract_valueNSC_INSD_IiEEEEJPSE_EEEvT0_iT1_T2_DpNS2_10kernel_argIT3_EE --------------------------
	.section	.nv.shared._ZN3cub18CUB_300001_SM_10006detail9transform16transform_kernelINS2_10policy_hubILb1EN4cuda3std3__45tupleIJN6thrust24THRUST_300001_SM_1000_NS6detail15normal_iteratorINSA_10device_ptrI8KeyValueEEEEEEEE10policy1000El13extract_valueNSC_INSD_IiEEEEJPSE_EEEvT0_iT1_T2_DpNS2_10kernel_argIT3_EE,"aw",@nobits
	.sectionflags	@""
	.align	16
	.zero		1024


//--------------------- .nv.shared._ZN3cub18CUB_300001_SM_10006detail9transform16transform_kernelINS2_10policy_hubILb1EN4cuda3std3__45tupleIJN6thrust24THRUST_300001_SM_1000_NS6detail15normal_iteratorINSA_10device_ptrI8KeyValueEEEEEEEE10policy1000Ei13extract_valueNSC_INSD_IiEEEEJPSE_EEEvT0_iT1_T2_DpNS2_10kernel_argIT3_EE --------------------------
	.section	.nv.shared._ZN3cub18CUB_300001_SM_10006detail9transform16transform_kernelINS2_10policy_hubILb1EN4cuda3std3__45tupleIJN6thrust24THRUST_300001_SM_1000_NS6detail15normal_iteratorINSA_10device_ptrI8KeyValueEEEEEEEE10policy1000Ei13extract_valueNSC_INSD_IiEEEEJPSE_EEEvT0_iT1_T2_DpNS2_10kernel_argIT3_EE,"aw",@nobits
	.sectionflags	@""
	.align	16
	.zero		1024


//--------------------- .nv.shared._ZN3cub18CUB_300001_SM_10006detail9transform16transform_kernelINS2_10policy_hubILb1EN4cuda3std3__45tupleIJN6thrust24THRUST_300001_SM_1000_NS6detail15normal_iteratorINSA_10device_ptrI8KeyValueEEEEEEEE10policy1000El11extract_keyNSC_INSD_IiEEEEJPSE_EEEvT0_iT1_T2_DpNS2_10kernel_argIT3_EE --------------------------
	.section	.nv.shared._ZN3cub18CUB_300001_SM_10006detail9transform16transform_kernelINS2_10policy_hubILb1EN4cuda3std3__45tupleIJN6thrust24THRUST_300001_SM_1000_NS6detail15normal_iteratorINSA_10device_ptrI8KeyValueEEEEEEEE10policy1000El11extract_keyNSC_INSD_IiEEEEJPSE_EEEvT0_iT1_T2_DpNS2_10kernel_argIT3_EE,"aw",@nobits
	.sectionflags	@""
	.align	16
	.zero		1024


//--------------------- .nv.shared._ZN3cub18CUB_300001_SM_10006detail9transform16transform_kernelINS2_10policy_hubILb1EN4cuda3std3__45tupleIJN6thrust24THRUST_300001_SM_1000_NS6detail15normal_iteratorINSA_10device_ptrI8KeyValueEEEEEEEE10policy1000Ei11extract_keyNSC_INSD_IiEEEEJPSE_EEEvT0_iT1_T2_DpNS2_10kernel_argIT3_EE --------------------------
	.section	.nv.shared._ZN3cub18CUB_300001_SM_10006detail9transform16transform_kernelINS2_10policy_hubILb1EN4cuda3std3__45tupleIJN6thrust24THRUST_300001_SM_1000_NS6detail15normal_iteratorINSA_10device_ptrI8KeyValueEEEEEEEE10policy1000Ei11extract_keyNSC_INSD_IiEEEEJPSE_EEEvT0_iT1_T2_DpNS2_10kernel_argIT3_EE,"aw",@nobits
	.sectionflags	@""
	.align	16
	.zero		1024


//--------------------- .nv.shared._ZN3cub18CUB_300001_SM_10006detail9transform16transform_kernelINS2_10policy_hubILb1EN4cuda3std3__45tupleIJN6thrust24THRUST_300001_SM_1000_NS6detail15normal_iteratorINSA_10device_ptrIiEEEEEEEE10policy1000El18word_to_kv_functorNSC_INSD_I8KeyValueEEEEJPiEEEvT0_iT1_T2_DpNS2_10kernel_argIT3_EE --------------------------
	.section	.nv.shared._ZN3cub18CUB_300001_SM_10006detail9transform16transform_kernelINS2_10policy_hubILb1EN4cuda3std3__45tupleIJN6thrust24THRUST_300001_SM_1000_NS6detail15normal_iteratorINSA_10device_ptrIiEEEEEEEE10policy1000El18word_to_kv_functorNSC_INSD_I8KeyValueEEEEJPiEEEvT0_iT1_T2_DpNS2_10kernel_argIT3_EE,"aw",@nobits
	.sectionflags	@""
	.align	16
	.zero		1024


//--------------------- .nv.shared._ZN3cub18CUB_300001_SM_10006detail9transform16transform_kernelINS2_10policy_hubILb1EN4cuda3std3__45tupleIJN6thrust24THRUST_300001_SM_1000_NS6detail15normal_iteratorINSA_10device_ptrIiEEEEEEEE10policy1000Ei18word_to_kv_functorNSC_INSD_I8KeyValueEEEEJPiEEEvT0_iT1_T2_DpNS2_10kernel_argIT3_EE --------------------------
	.section	.nv.shared._ZN3cub18CUB_300001_SM_10006detail9transform16transform_kernelINS2_10policy_hubILb1EN4cuda3std3__45tupleIJN6thrust24THRUST_300001_SM_1000_NS6detail15normal_iteratorINSA_10device_ptrIiEEEEEEEE10policy1000Ei18word_to_kv_functorNSC_INSD_I8KeyValueEEEEJPiEEEvT0_iT1_T2_DpNS2_10kernel_argIT3_EE,"aw",@nobits
	.sectionflags	@""
	.align	16
	.zero		1024


//--------------------- .nv.shared._ZN3cub18CUB_300001_SM_10006detail8for_each13static_kernelINS2_12policy_hub_t12policy_500_tEmNS2_12op_wrapper_tImN6thrust24THRUST_300001_SM_1000_NS6detail23allocator_traits_detail24construct1_via_allocatorINS8_16device_allocatorI8KeyValueEEEENS8_10device_ptrISD_EEEEEEvT0_T1_ --------------------------
	.section	.nv.shared._ZN3cub18CUB_300001_SM_10006detail8for_each13static_kernelINS2_12policy_hub_t12policy_500_tEmNS2_12op_wrapper_tImN6thrust24THRUST_300001_SM_1000_NS6detail23allocator_traits_detail24construct1_via_allocatorINS8_16device_allocatorI8KeyValueEEEENS8_10device_ptrISD_EEEEEEvT0_T1_,"aw",@nobits
	.sectionflags	@""
	.align	16
	.zero		1024


//--------------------- .nv.shared._ZN3cub18CUB_300001_SM_10006detail8for_each13static_kernelINS2_12policy_hub_t12policy_500_tEmN6thrust24THRUST_300001_SM_1000_NS8cuda_cub20__uninitialized_fill7functorINS7_10device_ptrIiEEiEEEEvT0_T1_ --------------------------
	.section	.nv.shared._ZN3cub18CUB_300001_SM_10006detail8for_each13static_kernelINS2_12policy_hub_t12policy_500_tEmN6thrust24THRUST_300001_SM_1000_NS8cuda_cub20__uninitialized_fill7functorINS7_10device_ptrIiEEiEEEEvT0_T1_,"aw",@nobits
	.sectionflags	@""
	.align	16
	.zero		1024


//--------------------- .nv.shared._ZN3cub18CUB_300001_SM_10006detail11EmptyKernelIvEEvv --------------------------
	.section	.nv.shared._ZN3cub18CUB_300001_SM_10006detail11EmptyKernelIvEEvv,"aw",@nobits
	.sectionflags	@""
	.align	16
	.zero		1024


//--------------------- .nv.shared._ZN6thrust24THRUST_300001_SM_1000_NS8cuda_cub4core6detail13_kernel_agentINS1_15__reduce_by_key16ReduceByKeyAgentINS0_6detail15normal_iteratorINS0_10device_ptrIiEEEESB_SB_SB_N4cuda3std3__48equal_toIiEENSE_4plusIiEEPllEEJSB_SB_SB_SB_SJ_N3cub18CUB_300001_SM_100024ReduceByKeyScanTileStateIilLb1EEESG_SI_llEEEvDpT0_ --------------------------
	.section	.nv.shared._ZN6thrust24THRUST_300001_SM_1000_NS8cuda_cub4core6detail13_kernel_agentINS1_15__reduce_by_key16ReduceByKeyAgentINS0_6detail15normal_iteratorINS0_10device_ptrIiEEEESB_SB_SB_N4cuda3std3__48equal_toIiEENSE_4plusIiEEPllEEJSB_SB_SB_SB_SJ_N3cub18CUB_300001_SM_100024ReduceByKeyScanTileStateIilLb1EEESG_SI_llEEEvDpT0_,"aw",@nobits
	.sectionflags	@""
	.align	16
	.zero		1024


//--------------------- .nv.shared._ZN6thrust24THRUST_300001_SM_1000_NS8cuda_cub4core6detail13_kernel_agentINS1_15__reduce_by_key9InitAgentIN3cub18CUB_300001_SM_100024ReduceByKeyScanTileStateIilLb1EEElPlEEJSA_lSB_EEEvDpT0_ --------------------------
	.section	.nv.shared._ZN6thrust24THRUST_300001_SM_1000_NS8cuda_cub4core6detail13_kernel_agentINS1_15__reduce_by_key9InitAgentIN3cub18CUB_300001_SM_100024ReduceByKeyScanTileStateIilLb1EEElPlEEJSA_lSB_EEEvDpT0_,"aw",@nobits
	.sectionflags	@""
	.align	16
	.zero		1024


//--------------------- .nv.shared._ZN6thrust24THRUST_300001_SM_1000_NS8cuda_cub4core6detail13_kernel_agentINS1_15__reduce_by_key16ReduceByKeyAgentINS0_6detail15normal_iteratorINS0_10device_ptrIiEEEESB_SB_SB_N4cuda3std3__48equal_toIiEENSE_4plusIiEEPiiEEJSB_SB_SB_SB_SJ_N3cub18CUB_300001_SM_100024ReduceByKeyScanTileStateIiiLb1EEESG_SI_iiEEEvDpT0_ --------------------------
	.section	.nv.shared._ZN6thrust24THRUST_300001_SM_1000_NS8cuda_cub4core6detail13_kernel_agentINS1_15__reduce_by_key16ReduceByKeyAgentINS0_6detail15normal_iteratorINS0_10device_ptrIiEEEESB_SB_SB_N4cuda3std3__48equal_toIiEENSE_4plusIiEEPiiEEJSB_SB_SB_SB_SJ_N3cub18CUB_300001_SM_100024ReduceByKeyScanTileStateIiiLb1EEESG_SI_iiEEEvDpT0_,"aw",@nobits
	.sectionflags	@""
	.align	16
	.zero		1024


//--------------------- .nv.shared._ZN6thrust24THRUST_300001_SM_1000_NS8cuda_cub4core6detail13_kernel_agentINS1_15__reduce_by_key9InitAgentIN3cub18CUB_300001_SM_100024ReduceByKeyScanTileStateIiiLb1EEEiPiEEJSA_iSB_EEEvDpT0_ --------------------------
	.section	.nv.shared._ZN6thrust24THRUST_300001_SM_1000_NS8cuda_cub4core6detail13_kernel_agentINS1_15__reduce_by_key9InitAgentIN3cub18CUB_300001_SM_100024ReduceByKeyScanTileStateIiiLb1EEEiPiEEJSA_iSB_EEEvDpT0_,"aw",@nobits
	.sectionflags	@""
	.align	16
	.zero		1024


//--------------------- .nv.shared._Z21find_group_boundariesP8KeyValueiPiS1_S1_ --------------------------
	.section	.nv.shared._Z21find_group_boundariesP8KeyValueiPiS1_S1_,"aw",@nobits
	.sectionflags	@""
	.align	16
	.zero		1024


//--------------------- .nv.shared._Z20reduce_by_key_sharedP8KeyValueS0_PiS1_i --------------------------
	.section	.nv.shared._Z20reduce_by_key_sharedP8KeyValueS0_PiS1_i,"aw",@nobits
	.sectionflags	@""
	.align	16
	.zero		1024


//--------------------- .nv.shared._Z14map_square_sumPiiP8KeyValue --------------------------
	.section	.nv.shared._Z14map_square_sumPiiP8KeyValue,"aw",@nobits
	.sectionflags	@""
	.align	16
	.zero		1024


//--------------------- .nv.shared._Z14map_word_countPiiP8KeyValue --------------------------
	.section	.nv.shared._Z14map_word_countPiiP8KeyValue,"aw",@nobits
	.sectionflags	@""
	.align	16
	.zero		1024


//--------------------- .nv.constant0._ZN3cub18CUB_300001_SM_10006detail10merge_sort26DeviceMergeSortMergeKernelINS2_10policy_hubIN6thrust24THRUST_300001_SM_1000_NS6detail15normal_iteratorINS6_10device_ptrI8KeyValueEEEEE9Policy600ESC_PNS0_8NullTypeESC_SG_m18KeyValueComparatorSA_SF_EEvbT2_T3_T4_PT6_PT7_T5_PSK_SK_NS1_7vsmem_tE --------------------------
	.section	.nv.constant0._ZN3cub18CUB_300001_SM_10006detail10merge_sort26DeviceMergeSortMergeKernelINS2_10policy_hubIN6thrust24THRUST_300001_SM_1000_NS6detail15normal_iteratorINS6_10device_ptrI8KeyValueEEEEE9Policy600ESC_PNS0_8NullTypeESC_SG_m18KeyValueComparatorSA_SF_EEvbT2_T3_T4_PT6_PT7_T5_PSK_SK_NS1_7vsmem_tE,"a",@progbits
	.sectionflags	@""
	.align	4
.nv.constant0._ZN3cub18CUB_300001_SM_10006detail10merge_sort26DeviceMergeSortMergeKernelINS2_10policy_hubIN6thrust24THRUST_300001_SM_1000_NS6detail15normal_iteratorINS6_10device_ptrI8KeyValueEEEEE9Policy600ESC_PNS0_8NullTypeESC_SG_m18KeyValueComparatorSA_SF_EEvbT2_T3_T4_PT6_PT7_T5_PSK_SK_NS1_7vsmem_tE:
	.zero		976


//--------------------- .nv.constant0._ZN3cub18CUB_300001_SM_10006detail10merge_sort30DeviceMergeSortPartitionKernelIN6thrust24THRUST_300001_SM_1000_NS6detail15normal_iteratorINS5_10device_ptrI8KeyValueEEEEm18KeyValueComparatorS9_EEvbT_PT2_T0_SG_PSG_T1_SG_i --------------------------
	.section	.nv.constant0._ZN3cub18CUB_300001_SM_10006detail10merge_sort30DeviceMergeSortPartitionKernelIN6thrust24THRUST_300001_SM_1000_NS6detail15normal_iteratorINS5_10device_ptrI8KeyValueEEEEm18KeyValueComparatorS9_EEvbT_PT2_T0_SG_PSG_T1_SG_i,"a",@progbits
	.sectionflags	@""
	.align	4
.nv.constant0._ZN3cub18CUB_300001_SM_10006detail10merge_sort30DeviceMergeSortPartitionKernelIN6thrust24THRUST_300001_SM_1000_NS6detail15normal_iteratorINS5_10device_ptrI8KeyValueEEEEm18KeyValueComparatorS9_EEvbT_PT2_T0_SG_PSG_T1_SG_i:
	.zero		964


//--------------------- .nv.constant0._ZN3cub18CUB_300001_SM_10006detail10merge_sort30DeviceMergeSortBlockSortKernelINS2_10policy_hubIN6thrust24THRUST_300001_SM_1000_NS6detail15normal_iteratorINS6_10device_ptrI8KeyValueEEEEE9Policy600ESC_PNS0_8NullTypeESC_SG_m18KeyValueComparatorSA_SF_EEvbT0_T1_T2_T3_T4_PT6_PT7_T5_NS1_7vsmem_tE --------------------------
	.section	.nv.constant0._ZN3cub18CUB_300001_SM_10006detail10merge_sort30DeviceMergeSortBlockSortKernelINS2_10policy_hubIN6thrust24THRUST_300001_SM_1000_NS6detail15normal_iteratorINS6_10device_ptrI8KeyValueEEEEE9Policy600ESC_PNS0_8NullTypeESC_SG_m18KeyValueComparatorSA_SF_EEvbT0_T1_T2_T3_T4_PT6_PT7_T5_NS1_7vsmem_tE,"a",@progbits
	.sectionflags	@""
	.align	4
.nv.constant0._ZN3cub18CUB_300001_SM_10006detail10merge_sort30DeviceMergeSortBlockSortKernelINS2_10policy_hubIN6thrust24THRUST_300001_SM_1000_NS6detail15normal_iteratorINS6_10device_ptrI8KeyValueEEEEE9Policy600ESC_PNS0_8NullTypeESC_SG_m18KeyValueComparatorSA_SF_EEvbT0_T1_T2_T3_T4_PT6_PT7_T5_NS1_7vsmem_tE:
	.zero		976


//--------------------- .nv.constant0._ZN3cub18CUB_300001_SM_10006detail10merge_sort26DeviceMergeSortMergeKernelINS2_10policy_hubIN6thrust24THRUST_300001_SM_1000_NS6detail15normal_iteratorINS6_10device_ptrI8KeyValueEEEEE9Policy600ESC_PNS0_8NullTypeESC_SG_j18KeyValueComparatorSA_SF_EEvbT2_T3_T4_PT6_PT7_T5_PSK_SK_NS1_7vsmem_tE --------------------------
	.section	.nv.constant0._ZN3cub18CUB_300001_SM_10006detail10merge_sort26DeviceMergeSortMergeKernelINS2_10policy_hubIN6thrust24THRUST_300001_SM_1000_NS6detail15normal_iteratorINS6_10device_ptrI8KeyValueEEEEE9Policy600ESC_PNS0_8NullTypeESC_SG_j18KeyValueComparatorSA_SF_EEvbT2_T3_T4_PT6_PT7_T5_PSK_SK_NS1_7vsmem_tE,"a",@progbits
	.sectionflags	@""
	.align	4
.nv.constant0._ZN3cub18CUB_300001_SM_10006detail10merge_sort26DeviceMergeSortMergeKernelINS2_10policy_hubIN6thrust24THRUST_300001_SM_1000_NS6detail15normal_iteratorINS6_10device_ptrI8KeyValueEEEEE9Policy600ESC_PNS0_8NullTypeESC_SG_j18KeyValueComparatorSA_SF_EEvbT2_T3_T4_PT6_PT7_T5_PSK_SK_NS1_7vsmem_tE:
	.zero		976


//--------------------- .nv.constant0._ZN3cub18CUB_300001_SM_10006detail10merge_sort30DeviceMergeSortPartitionKernelIN6thrust24THRUST_300001_SM_1000_NS6detail15normal_iteratorINS5_10device_ptrI8KeyValueEEEEj18KeyValueComparatorS9_EEvbT_PT2_T0_SG_PSG_T1_SG_i --------------------------
	.section	.nv.constant0._ZN3cub18CUB_300001_SM_10006detail10merge_sort30DeviceMergeSortPartitionKernelIN6thrust24THRUST_300001_SM_1000_NS6detail15normal_iteratorINS5_10device_ptrI8KeyValueEEEEj18KeyValueComparatorS9_EEvbT_PT2_T0_SG_PSG_T1_SG_i,"a",@progbits
	.sectionflags	@""
	.align	4
.nv.constant0._ZN3cub18CUB_300001_SM_10006detail10merge_sort30DeviceMergeSortPartitionKernelIN6thrust24THRUST_300001_SM_1000_NS6detail15normal_iteratorINS5_10device_ptrI8KeyValueEEEEj18KeyValueComparatorS9_EEvbT_PT2_T0_SG_PSG_T1_SG_i:
	.zero		948


//--------------------- .nv.constant0._ZN3cub18CUB_300001_SM_10006detail10merge_sort30DeviceMergeSortBlockSortKernelINS2_10policy_hubIN6thrust24THRUST_300001_SM_1000_NS6detail15normal_iteratorINS6_10device_ptrI8KeyValueEEEEE9Policy600ESC_PNS0_8NullTypeESC_SG_j18KeyValueComparatorSA_SF_EEvbT0_T1_T2_T3_T4_PT6_PT7_T5_NS1_7vsmem_tE --------------------------
	.section	.nv.constant0._ZN3cub18CUB_300001_SM_10006detail10merge_sort30DeviceMergeSortBlockSortKernelINS2_10policy_hubIN6thrust24THRUST_300001_SM_1000_NS6detail15normal_iteratorINS6_10device_ptrI8KeyValueEEEEE9Policy600ESC_PNS0_8NullTypeESC_SG_j18KeyValueComparatorSA_SF_EEvbT0_T1_T2_T3_T4_PT6_PT7_T5_NS1_7vsmem_tE,"a",@progbits
	.sectionflags	@""
	.align	4
.nv.constant0._ZN3cub18CUB_300001_SM_10006detail10merge_sort30DeviceMergeSortBlockSortKernelINS2_10policy_hubIN6thrust24THRUST_300001_SM_1000_NS6detail15normal_iteratorINS6_10device_ptrI8KeyValueEEEEE9Policy600ESC_PNS0_8NullTypeESC_SG_j18KeyValueComparatorSA_SF_EEvbT0_T1_T2_T3_T4_PT6_PT7_T5_NS1_7vsmem_tE:
	.zero		976


//--------------------- .nv.constant0._ZN3cub18CUB_300001_SM_10006detail10merge_sort26DeviceMergeSortMergeKernelINS2_10policy_hubIN6thrust24THRUST_300001_SM_1000_NS10device_ptrI8KeyValueEEE9Policy600ES9_PNS0_8NullTypeES9_SD_m18KeyValueComparatorS8_SC_EEvbT2_T3_T4_PT6_PT7_T5_PSH_SH_NS1_7vsmem_tE --------------------------
	.section	.nv.constant0._ZN3cub18CUB_300001_SM_10006detail10merge_sort26DeviceMergeSortMergeKernelINS2_10policy_hubIN6thrust24THRUST_300001_SM_1000_NS10device_ptrI8KeyValueEEE9Policy600ES9_PNS0_8NullTypeES9_SD_m18KeyValueComparatorS8_SC_EEvbT2_T3_T4_PT6_PT7_T5_PSH_SH_NS1_7vsmem_tE,"a",@progbits
	.sectionflags	@""
	.align	4
.nv.constant0._ZN3cub18CUB_300001_SM_10006detail10merge_sort26DeviceMergeSortMergeKernelINS2_10policy_hubIN6thrust24THRUST_300001_SM_1000_NS10device_ptrI8KeyValueEEE9Policy600ES9_PNS0_8NullTypeES9_SD_m18KeyValueComparatorS8_SC_EEvbT2_T3_T4_PT6_PT7_T5_PSH_SH_NS1_7vsmem_tE:
	.zero		976


//--------------------- .nv.constant0._ZN3cub18CUB_300001_SM_10006detail10merge_sort30DeviceMergeSortPartitionKernelIN6thrust24THRUST_300001_SM_1000_NS10device_ptrI8KeyValueEEm18KeyValueComparatorS7_EEvbT_PT2_T0_SD_PSD_T1_SD_i --------------------------
	.section	.nv.constant0._ZN3cub18CUB_300001_SM_10006detail10merge_sort30DeviceMergeSortPartitionKernelIN6thrust24THRUST_300001_SM_1000_NS10device_ptrI8KeyValueEEm18KeyValueComparatorS7_EEvbT_PT2_T0_SD_PSD_T1_SD_i,"a",@progbits
	.sectionflags	@""
	.align	4
.nv.constant0._ZN3cub18CUB_300001_SM_10006detail10merge_sort30DeviceMergeSortPartitionKernelIN6thrust24THRUST_300001_SM_1000_NS10device_ptrI8KeyValueEEm18KeyValueComparatorS7_EEvbT_PT2_T0_SD_PSD_T1_SD_i:
	.zero		964


//--------------------- .nv.constant0._ZN3cub18CUB_300001_SM_10006detail10merge_sort30DeviceMergeSortBlockSortKernelINS2_10policy_hubIN6thrust24THRUST_300001_SM_1000_NS10device_ptrI8KeyValueEEE9Policy600ES9_PNS0_8NullTypeES9_SD_m18KeyValueComparatorS8_SC_EEvbT0_T1_T2_T3_T4_PT6_PT7_T5_NS1_7vsmem_tE --------------------------
	.section	.nv.constant0._ZN3cub18CUB_300001_SM_10006detail10merge_sort30DeviceMergeSortBlockSortKernelINS2_10policy_hubIN6thrust24THRUST_300001_SM_1000_NS10device_ptrI8KeyValueEEE9Policy600ES9_PNS0_8NullTypeES9_SD_m18KeyValueComparatorS8_SC_EEvbT0_T1_T2_T3_T4_PT6_PT7_T5_NS1_7vsmem_tE,"a",@progbits
	.sectionflags	@""
	.align	4
.nv.constant0._ZN3cub18CUB_300001_SM_10006detail10merge_sort30DeviceMergeSortBlockSortKernelINS2_10policy_hubIN6thrust24THRUST_300001_SM_1000_NS10device_ptrI8KeyValueEEE9Policy600ES9_PNS0_8NullTypeES9_SD_m18KeyValueComparatorS8_SC_EEvbT0_T1_T2_T3_T4_PT6_PT7_T5_NS1_7vsmem_tE:
	.zero		976


//--------------------- .nv.constant0._ZN3cub18CUB_300001_SM_10006detail10merge_sort26DeviceMergeSortMergeKernelINS2_10policy_hubIN6thrust24THRUST_300001_SM_1000_NS10device_ptrI8KeyValueEEE9Policy600ES9_PNS0_8NullTypeES9_SD_j18KeyValueComparatorS8_SC_EEvbT2_T3_T4_PT6_PT7_T5_PSH_SH_NS1_7vsmem_tE --------------------------
	.section	.nv.constant0._ZN3cub18CUB_300001_SM_10006detail10merge_sort26DeviceMergeSortMergeKernelINS2_10policy_hubIN6thrust24THRUST_300001_SM_1000_NS10device_ptrI8KeyValueEEE9Policy600ES9_PNS0_8NullTypeES9_SD_j18KeyValueComparatorS8_SC_EEvbT2_T3_T4_PT6_PT7_T5_PSH_SH_NS1_7vsmem_tE,"a",@progbits
	.sectionflags	@""
	.align	4
.nv.constant0._ZN3cub18CUB_300001_SM_10006detail10merge_sort26DeviceMergeSortMergeKernelINS2_10policy_hubIN6thrust24THRUST_300001_SM_1000_NS10device_ptrI8KeyValueEEE9Policy600ES9_PNS0_8NullTypeES9_SD_j18KeyValueComparatorS8_SC_EEvbT2_T3_T4_PT6_PT7_T5_PSH_SH_NS1_7vsmem_tE:
	.zero		976


//--------------------- .nv.constant0._ZN3cub18CUB_300001_SM_10006detail10merge_sort30DeviceMergeSortPartitionKernelIN6thrust24THRUST_300001_SM_1000_NS10device_ptrI8KeyValueEEj18KeyValueComparatorS7_EEvbT_PT2_T0_SD_PSD_T1_SD_i --------------------------
	.section	.nv.constant0._ZN3cub18CUB_300001_SM_10006detail10merge_sort30DeviceMergeSortPartitionKernelIN6thrust24THRUST_300001_SM_1000_NS10device_ptrI8KeyValueEEj18KeyValueComparatorS7_EEvbT_PT2_T0_SD_PSD_T1_SD_i,"a",@progbits
	.sectionflags	@""
	.align	4
.nv.constant0._ZN3cub18CUB_300001_SM_10006detail10merge_sort30DeviceMergeSortPartitionKernelIN6thrust24THRUST_300001_SM_1000_NS10device_ptrI8KeyValueEEj18KeyValueComparatorS7_EEvbT_PT2_T0_SD_PSD_T1_SD_i:
	.zero		948


//--------------------- .nv.constant0._ZN3cub18CUB_300001_SM_10006detail10merge_sort30DeviceMergeSortBlockSortKernelINS2_10policy_hubIN6thrust24THRUST_300001_SM_1000_NS10device_ptrI8KeyValueEEE9Policy600ES9_PNS0_8NullTypeES9_SD_j18KeyValueComparatorS8_SC_EEvbT0_T1_T2_T3_T4_PT6_PT7_T5_NS1_7vsmem_tE --------------------------
	.section	.nv.constant0._ZN3cub18CUB_300001_SM_10006detail10merge_sort30DeviceMergeSortBlockSortKernelINS2_10policy_hubIN6thrust24THRUST_300001_SM_1000_NS10device_ptrI8KeyValueEEE9Policy600ES9_PNS0_8NullTypeES9_SD_j18KeyValueComparatorS8_SC_EEvbT0_T1_T2_T3_T4_PT6_PT7_T5_NS1_7vsmem_tE,"a",@progbits
	.sectionflags	@""
	.align	4
.nv.constant0._ZN3cub18CUB_300001_SM_10006detail10merge_sort30DeviceMergeSortBlockSortKernelINS2_10policy_hubIN6thrust24THRUST_300001_SM_1000_NS10device_ptrI8KeyValueEEE9Policy600ES9_PNS0_8NullTypeES9_SD_j18KeyValueComparatorS8_SC_EEvbT0_T1_T2_T3_T4_PT6_PT7_T5_NS1_7vsmem_tE:
	.zero		976


//--------------------- .nv.constant0._ZN3cub18CUB_300001_SM_10006detail9transform16transform_kernelINS2_10policy_hubILb1EN4cuda3std3__45tupleIJN6thrust24THRUST_300001_SM_1000_NS6detail15normal_iteratorINSA_10device_ptrIiEEEEEEEE10policy1000El20square_to_kv_functorNSC_INSD_I8KeyValueEEEEJPiEEEvT0_iT1_T2_DpNS2_10kernel_argIT3_EE --------------------------
	.section	.nv.constant0._ZN3cub18CUB_300001_SM_10006detail9transform16transform_kernelINS2_10policy_hubILb1EN4cuda3std3__45tupleIJN6thrust24THRUST_300001_SM_1000_NS6detail15normal_iteratorINSA_10device_ptrIiEEEEEEEE10policy1000El20square_to_kv_functorNSC_INSD_I8KeyValueEEEEJPiEEEvT0_iT1_T2_DpNS2_10kernel_argIT3_EE,"a",@progbits
	.sectionflags	@""
	.align	4
.nv.constant0._ZN3cub18CUB_300001_SM_10006detail9transform16transform_kernelINS2_10policy_hubILb1EN4cuda3std3__45tupleIJN6thrust24THRUST_300001_SM_1000_NS6detail15normal_iteratorINSA_10device_ptrIiEEEEEEEE10policy1000El20square_to_kv_functorNSC_INSD_I8KeyValueEEEEJPiEEEvT0_iT1_T2_DpNS2_10kernel_argIT3_EE:
	.zero		936


//--------------------- .nv.constant0._ZN3cub18CUB_300001_SM_10006detail9transform16transform_kernelINS2_10policy_hubILb1EN4cuda3std3__45tupleIJN6thrust24THRUST_300001_SM_1000_NS6detail15normal_iteratorINSA_10device_ptrIiEEEEEEEE10policy1000Ei20square_to_kv_functorNSC_INSD_I8KeyValueEEEEJPiEEEvT0_iT1_T2_DpNS2_10kernel_argIT3_EE --------------------------
	.section	.nv.constant0._ZN3cub18CUB_300001_SM_10006detail9transform16transform_kernelINS2_10policy_hubILb1EN4cuda3std3__45tupleIJN6thrust24THRUST_300001_SM_1000_NS6detail15normal_iteratorINSA_10device_ptrIiEEEEEEEE10policy1000Ei20square_to_kv_functorNSC_INSD_I8KeyValueEEEEJPiEEEvT0_iT1_T2_DpNS2_10kernel_argIT3_EE,"a",@progbits
	.sectionflags	@""
	.align	4
.nv.constant0._ZN3cub18CUB_300001_SM_10006detail9transform16transform_kernelINS2_10policy_hubILb1EN4cuda3std3__45tupleIJN6thrust24THRUST_300001_SM_1000_NS6detail15normal_iteratorINSA_10device_ptrIiEEEEEEEE10policy1000Ei20square_to_kv_functorNSC_INSD_I8KeyValueEEEEJPiEEEvT0_iT1_T2_DpNS2_10kernel_argIT3_EE:
	.zero		936


//--------------------- .nv.constant0._ZN3cub18CUB_300001_SM_10006detail9transform16transform_kernelINS2_10policy_hubILb1EN4cuda3std3__45tupleIJN6thrust24THRUST_300001_SM_1000_NS6detail15normal_iteratorINSA_10device_ptrI8KeyValueEEEEEEEE10policy1000El13extract_valueNSC_INSD_IiEEEEJPSE_EEEvT0_iT1_T2_DpNS2_10kernel_argIT3_EE --------------------------
	.section	.nv.constant0._ZN3cub18CUB_300001_SM_10006detail9transform16transform_kernelINS2_10policy_hubILb1EN4cuda3std3__45tupleIJN6thrust24THRUST_300001_SM_1000_NS6detail15normal_iteratorINSA_10device_ptrI8KeyValueEEEEEEEE10policy1000El13extract_valueNSC_INSD_IiEEEEJPSE_EEEvT0_iT1_T2_DpNS2_10kernel_argIT3_EE,"a",@progbits
	.sectionflags	@""
	.align	4
.nv.constant0._ZN3cub18CUB_300001_SM_10006detail9transform16transform_kernelINS2_10policy_hubILb1EN4cuda3std3__45tupleIJN6thrust24THRUST_300001_SM_1000_NS6detail15normal_iteratorINSA_10device_ptrI8KeyValueEEEEEEEE10policy1000El13extract_valueNSC_INSD_IiEEEEJPSE_EEEvT0_iT1_T2_DpNS2_10kernel_argIT3_EE:
	.zero		936


//--------------------- .nv.constant0._ZN3cub18CUB_300001_SM_10006detail9transform16transform_kernelINS2_10policy_hubILb1EN4cuda3std3__45tupleIJN6thrust24THRUST_300001_SM_1000_NS6detail15normal_iteratorINSA_10device_ptrI8KeyValueEEEEEEEE10policy1000Ei13extract_valueNSC_INSD_IiEEEEJPSE_EEEvT0_iT1_T2_DpNS2_10kernel_argIT3_EE --------------------------
	.section	.nv.constant0._ZN3cub18CUB_300001_SM_10006detail9transform16transform_kernelINS2_10policy_hubILb1EN4cuda3std3__45tupleIJN6thrust24THRUST_300001_SM_1000_NS6detail15normal_iteratorINSA_10device_ptrI8KeyValueEEEEEEEE10policy1000Ei13extract_valueNSC_INSD_IiEEEEJPSE_EEEvT0_iT1_T2_DpNS2_10kernel_argIT3_EE,"a",@progbits
	.sectionflags	@""
	.align	4
.nv.constant0._ZN3cub18CUB_300001_SM_10006detail9transform16transform_kernelINS2_10policy_hubILb1EN4cuda3std3__45tupleIJN6thrust24THRUST_300001_SM_1000_NS6detail15normal_iteratorINSA_10device_ptrI8KeyValueEEEEEEEE10policy1000Ei13extract_valueNSC_INSD_IiEEEEJPSE_EEEvT0_iT1_T2_DpNS2_10kernel_argIT3_EE:
	.zero		936


//--------------------- .nv.constant0._ZN3cub18CUB_300001_SM_10006detail9transform16transform_kernelINS2_10policy_hubILb1EN4cuda3std3__45tupleIJN6thrust24THRUST_300001_SM_1000_NS6detail15normal_iteratorINSA_10device_ptrI8KeyValueEEEEEEEE10policy1000El11extract_keyNSC_INSD_IiEEEEJPSE_EEEvT0_iT1_T2_DpNS2_10kernel_argIT3_EE --------------------------
	.section	.nv.constant0._ZN3cub18CUB_300001_SM_10006detail9transform16transform_kernelINS2_10policy_hubILb1EN4cuda3std3__45tupleIJN6thrust24THRUST_300001_SM_1000_NS6detail15normal_iteratorINSA_10device_ptrI8KeyValueEEEEEEEE10policy1000El11extract_keyNSC_INSD_IiEEEEJPSE_EEEvT0_iT1_T2_DpNS2_10kernel_argIT3_EE,"a",@progbits
	.sectionflags	@""
	.align	4
.nv.constant0._ZN3cub18CUB_300001_SM_10006detail9transform16transform_kernelINS2_10policy_hubILb1EN4cuda3std3__45tupleIJN6thrust24THRUST_300001_SM_1000_NS6detail15normal_iteratorINSA_10device_ptrI8KeyValueEEEEEEEE10policy1000El11extract_keyNSC_INSD_IiEEEEJPSE_EEEvT0_iT1_T2_DpNS2_10kernel_argIT3_EE:
	.zero		936


//--------------------- .nv.constant0._ZN3cub18CUB_300001_SM_10006detail9transform16transform_kernelINS2_10policy_hubILb1EN4cuda3std3__45tupleIJN6thrust24THRUST_300001_SM_1000_NS6detail15normal_iteratorINSA_10device_ptrI8KeyValueEEEEEEEE10policy1000Ei11extract_keyNSC_INSD_IiEEEEJPSE_EEEvT0_iT1_T2_DpNS2_10kernel_argIT3_EE --------------------------
	.section	.nv.constant0._ZN3cub18CUB_300001_SM_10006detail9transform16transform_kernelINS2_10policy_hubILb1EN4cuda3std3__45tupleIJN6thrust24THRUST_300001_SM_1000_NS6detail15normal_iteratorINSA_10device_ptrI8KeyValueEEEEEEEE10policy1000Ei11extract_keyNSC_INSD_IiEEEEJPSE_EEEvT0_iT1_T2_DpNS2_10kernel_argIT3_EE,"a",@progbits
	.sectionflags	@""
	.align	4
.nv.constant0._ZN3cub18CUB_300001_SM_10006detail9transform16transform_kernelINS2_10policy_hubILb1EN4cuda3std3__45tupleIJN6thrust24THRUST_300001_SM_1000_NS6detail15normal_iteratorINSA_10device_ptrI8KeyValueEEEEEEEE10policy1000Ei11extract_keyNSC_INSD_IiEEEEJPSE_EEEvT0_iT1_T2_DpNS2_10kernel_argIT3_EE:
	.zero		936


//--------------------- .nv.constant0._ZN3cub18CUB_300001_SM_10006detail9transform16transform_kernelINS2_10policy_hubILb1EN4cuda3std3__45tupleIJN6thrust24THRUST_300001_SM_1000_NS6detail15normal_iteratorINSA_10device_ptrIiEEEEEEEE10policy1000El18word_to_kv_functorNSC_INSD_I8KeyValueEEEEJPiEEEvT0_iT1_T2_DpNS2_10kernel_argIT3_EE --------------------------
	.section	.nv.constant0._ZN3cub18CUB_300001_SM_10006detail9transform16transform_kernelINS2_10policy_hubILb1EN4cuda3std3__45tupleIJN6thrust24THRUST_300001_SM_1000_NS6detail15normal_iteratorINSA_10device_ptrIiEEEEEEEE10policy1000El18word_to_kv_functorNSC_INSD_I8KeyValueEEEEJPiEEEvT0_iT1_T2_DpNS2_10kernel_argIT3_EE,"a",@progbits
	.sectionflags	@""
	.align	4
.nv.constant0._ZN3cub18CUB_300001_SM_10006detail9transform16transform_kernelINS2_10policy_hubILb1EN4cuda3std3__45tupleIJN6thrust24THRUST_300001_SM_1000_NS6detail15normal_iteratorINSA_10device_ptrIiEEEEEEEE10policy1000El18word_to_kv_functorNSC_INSD_I8KeyValueEEEEJPiEEEvT0_iT1_T2_DpNS2_10kernel_argIT3_EE:
	.zero		936


//--------------------- .nv.constant0._ZN3cub18CUB_300001_SM_10006detail9transform16transform_kernelINS2_10policy_hubILb1EN4cuda3std3__45tupleIJN6thrust24THRUST_300001_SM_1000_NS6detail15normal_iteratorINSA_10device_ptrIiEEEEEEEE10policy1000Ei18word_to_kv_functorNSC_INSD_I8KeyValueEEEEJPiEEEvT0_iT1_T2_DpNS2_10kernel_argIT3_EE --------------------------
	.section	.nv.constant0._ZN3cub18CUB_300001_SM_10006detail9transform16transform_kernelINS2_10policy_hubILb1EN4cuda3std3__45tupleIJN6thrust24THRUST_300001_SM_1000_NS6detail15normal_iteratorINSA_10device_ptrIiEEEEEEEE10policy1000Ei18word_to_kv_functorNSC_INSD_I8KeyValueEEEEJPiEEEvT0_iT1_T2_DpNS2_10kernel_argIT3_EE,"a",@progbits
	.sectionflags	@""
	.align	4
.nv.constant0._ZN3cub18CUB_300001_SM_10006detail9transform16transform_kernelINS2_10policy_hubILb1EN4cuda3std3__45tupleIJN6thrust24THRUST_300001_SM_1000_NS6detail15normal_iteratorINSA_10device_ptrIiEEEEEEEE10policy1000Ei18word_to_kv_functorNSC_INSD_I8KeyValueEEEEJPiEEEvT0_iT1_T2_DpNS2_10kernel_argIT3_EE:
	.zero		936


//--------------------- .nv.constant0._ZN3cub18CUB_300001_SM_10006detail8for_each13static_kernelINS2_12policy_hub_t12policy_500_tEmNS2_12op_wrapper_tImN6thrust24THRUST_300001_SM_1000_NS6detail23allocator_traits_detail24construct1_via_allocatorINS8_16device_allocatorI8KeyValueEEEENS8_10device_ptrISD_EEEEEEvT0_T1_ --------------------------
	.section	.nv.constant0._ZN3cub18CUB_300001_SM_10006detail8for_each13static_kernelINS2_12policy_hub_t12policy_500_tEmNS2_12op_wrapper_tImN6thrust24THRUST_300001_SM_1000_NS6detail23allocator_traits_detail24construct1_via_allocatorINS8_16device_allocatorI8KeyValueEEEENS8_10device_ptrISD_EEEEEEvT0_T1_,"a",@progbits
	.sectionflags	@""
	.align	4
.nv.constant0._ZN3cub18CUB_300001_SM_10006detail8for_each13static_kernelINS2_12policy_hub_t12policy_500_tEmNS2_12op_wrapper_tImN6thrust24THRUST_300001_SM_1000_NS6detail23allocator_traits_detail24construct1_via_allocatorINS8_16device_allocatorI8KeyValueEEEENS8_10device_ptrISD_EEEEEEvT0_T1_:
	.zero		920


//--------------------- .nv.constant0._ZN3cub18CUB_300001_SM_10006detail8for_each13static_kernelINS2_12policy_hub_t12policy_500_tEmN6thrust24THRUST_300001_SM_1000_NS8cuda_cub20__uninitialized_fill7functorINS7_10device_ptrIiEEiEEEEvT0_T1_ --------------------------
	.section	.nv.constant0._ZN3cub18CUB_300001_SM_10006detail8for_each13static_kernelINS2_12policy_hub_t12policy_500_tEmN6thrust24THRUST_300001_SM_1000_NS8cuda_cub20__uninitialized_fill7functorINS7_10device_ptrIiEEiEEEEvT0_T1_,"a",@progbits
	.sectionflags	@""
	.align	4
.nv.constant0._ZN3cub18CUB_300001_SM_10006detail8for_each13static_kernelINS2_12policy_hub_t12policy_500_tEmN6thrust24THRUST_300001_SM_1000_NS8cuda_cub20__uninitialized_fill7functorINS7_10device_ptrIiEEiEEEEvT0_T1_:
	.zero		920


//--------------------- .nv.constant0._ZN3cub18CUB_300001_SM_10006detail11EmptyKernelIvEEvv --------------------------
	.section	.nv.constant0._ZN3cub18CUB_300001_SM_10006detail11EmptyKernelIvEEvv,"a",@progbits
	.sectionflags	@""
	.align	4
.nv.constant0._ZN3cub18CUB_300001_SM_10006detail11EmptyKernelIvEEvv:
	.zero		896


//--------------------- .nv.constant0._ZN6thrust24THRUST_300001_SM_1000_NS8cuda_cub4core6detail13_kernel_agentINS1_15__reduce_by_key16ReduceByKeyAgentINS0_6detail15normal_iteratorINS0_10device_ptrIiEEEESB_SB_SB_N4cuda3std3__48equal_toIiEENSE_4plusIiEEPllEEJSB_SB_SB_SB_SJ_N3cub18CUB_300001_SM_100024ReduceByKeyScanTileStateIilLb1EEESG_SI_llEEEvDpT0_ --------------------------
	.section	.nv.constant0._ZN6thrust24THRUST_300001_SM_1000_NS8cuda_cub4core6detail13_kernel_agentINS1_15__reduce_by_key16ReduceByKeyAgentINS0_6detail15normal_iteratorINS0_10device_ptrIiEEEESB_SB_SB_N4cuda3std3__48equal_toIiEENSE_4plusIiEEPllEEJSB_SB_SB_SB_SJ_N3cub18CUB_300001_SM_100024ReduceByKeyScanTileStateIilLb1EEESG_SI_llEEEvDpT0_,"a",@progbits
	.sectionflags	@""
	.align	4
.nv.constant0._ZN6thrust24THRUST_300001_SM_1000_NS8cuda_cub4core6detail13_kernel_agentINS1_15__reduce_by_key16ReduceByKeyAgentINS0_6detail15normal_iteratorINS0_10device_ptrIiEEEESB_SB_SB_N4cuda3std3__48equal_toIiEENSE_4plusIiEEPllEEJSB_SB_SB_SB_SJ_N3cub18CUB_300001_SM_100024ReduceByKeyScanTileStateIilLb1EEESG_SI_llEEEvDpT0_:
	.zero		968


//--------------------- .nv.constant0._ZN6thrust24THRUST_300001_SM_1000_NS8cuda_cub4core6detail13_kernel_agentINS1_15__reduce_by_key9InitAgentIN3cub18CUB_300001_SM_100024ReduceByKeyScanTileStateIilLb1EEElPlEEJSA_lSB_EEEvDpT0_ --------------------------
	.section	.nv.constant0._ZN6thrust24THRUST_300001_SM_1000_NS8cuda_cub4core6detail13_kernel_agentINS1_15__reduce_by_key9InitAgentIN3cub18CUB_300001_SM_100024ReduceByKeyScanTileStateIilLb1EEElPlEEJSA_lSB_EEEvDpT0_,"a",@progbits
	.sectionflags	@""
	.align	4
.nv.constant0._ZN6thrust24THRUST_300001_SM_1000_NS8cuda_cub4core6detail13_kernel_agentINS1_15__reduce_by_key9InitAgentIN3cub18CUB_300001_SM_100024ReduceByKeyScanTileStateIilLb1EEElPlEEJSA_lSB_EEEvDpT0_:
	.zero		920


//--------------------- .nv.constant0._ZN6thrust24THRUST_300001_SM_1000_NS8cuda_cub4core6detail13_kernel_agentINS1_15__reduce_by_key16ReduceByKeyAgentINS0_6detail15normal_iteratorINS0_10device_ptrIiEEEESB_SB_SB_N4cuda3std3__48equal_toIiEENSE_4plusIiEEPiiEEJSB_SB_SB_SB_SJ_N3cub18CUB_300001_SM_100024ReduceByKeyScanTileStateIiiLb1EEESG_SI_iiEEEvDpT0_ --------------------------
	.section	.nv.constant0._ZN6thrust24THRUST_300001_SM_1000_NS8cuda_cub4core6detail13_kernel_agentINS1_15__reduce_by_key16ReduceByKeyAgentINS0_6detail15normal_iteratorINS0_10device_ptrIiEEEESB_SB_SB_N4cuda3std3__48equal_toIiEENSE_4plusIiEEPiiEEJSB_SB_SB_SB_SJ_N3cub18CUB_300001_SM_100024ReduceByKeyScanTileStateIiiLb1EEESG_SI_iiEEEvDpT0_,"a",@progbits
	.sectionflags	@""
	.align	4
.nv.constant0._ZN6thrust24THRUST_300001_SM_1000_NS8cuda_cub4core6detail13_kernel_agentINS1_15__reduce_by_key16ReduceByKeyAgentINS0_6detail15normal_iteratorINS0_10device_ptrIiEEEESB_SB_SB_N4cuda3std3__48equal_toIiEENSE_4plusIiEEPiiEEJSB_SB_SB_SB_SJ_N3cub18CUB_300001_SM_100024ReduceByKeyScanTileStateIiiLb1EEESG_SI_iiEEEvDpT0_:
	.zero		956


//--------------------- .nv.constant0._ZN6thrust24THRUST_300001_SM_1000_NS8cuda_cub4core6detail13_kernel_agentINS1_15__reduce_by_key9InitAgentIN3cub18CUB_300001_SM_100024ReduceByKeyScanTileStateIiiLb1EEEiPiEEJSA_iSB_EEEvDpT0_ --------------------------
	.section	.nv.constant0._ZN6thrust24THRUST_300001_SM_1000_NS8cuda_cub4core6detail13_kernel_agentINS1_15__reduce_by_key9InitAgentIN3cub18CUB_300001_SM_100024ReduceByKeyScanTileStateIiiLb1EEEiPiEEJSA_iSB_EEEvDpT0_,"a",@progbits
	.sectionflags	@""
	.align	4
.nv.constant0._ZN6thrust24THRUST_300001_SM_1000_NS8cuda_cub4core6detail13_kernel_agentINS1_15__reduce_by_key9InitAgentIN3cub18CUB_300001_SM_100024ReduceByKeyScanTileStateIiiLb1EEEiPiEEJSA_iSB_EEEvDpT0_:
	.zero		920


//--------------------- .nv.constant0._Z21find_group_boundariesP8KeyValueiPiS1_S1_ --------------------------
	.section	.nv.constant0._Z21find_group_boundariesP8KeyValueiPiS1_S1_,"a",@progbits
	.sectionflags	@""
	.align	4
.nv.constant0._Z21find_group_boundariesP8KeyValueiPiS1_S1_:
	.zero		936


//--------------------- .nv.constant0._Z20reduce_by_key_sharedP8KeyValueS0_PiS1_i --------------------------
	.section	.nv.constant0._Z20reduce_by_key_sharedP8KeyValueS0_PiS1_i,"a",@progbits
	.sectionflags	@""
	.align	4
.nv.constant0._Z20reduce_by_key_sharedP8KeyValueS0_PiS1_i:
	.zero		932


//--------------------- .nv.constant0._Z14map_square_sumPiiP8KeyValue --------------------------
	.section	.nv.constant0._Z14map_square_sumPiiP8KeyValue,"a",@progbits
	.sectionflags	@""
	.align	4
.nv.constant0._Z14map_square_sumPiiP8KeyValue:
	.zero		920


//--------------------- .nv.constant0._Z14map_word_countPiiP8KeyValue --------------------------
	.section	.nv.constant0._Z14map_word_countPiiP8KeyValue,"a",@progbits
	.sectionflags	@""
	.align	4
.nv.constant0._Z14map_word_countPiiP8KeyValue:
	.zero		920


//--------------------- SYMBOLS --------------------------

	.type		.nv.reservedSmem.offset0,@object
	.size		.nv.reservedSmem.offset0,0x4
	.type		.nv.reservedSmem.cap,@object
	.size		.nv.reservedSmem.cap,0x4
